	.target	sm_90a

	.elftype	@"ET_EXEC"


//--------------------- .note.nv.tkinfo           --------------------------
	.section	.note.nv.tkinfo,"",@"SHT_NOTE"
	.sectionflags	@"SHF_NOTE_NV_TKINFO"
	.tkinfo
        /*0018*/ 	.word	0x00000002
        /*0030*/ 	.string	""
        /*0030*/ 	.string	"ptxas"
        /*0030*/ 	.string	"Cuda compilation tools, release 13.0, V13.0.88"
        /*0030*/ 	.string	"Build cuda_13.0.r13.0/compiler.36424714_0"
        /*0030*/ 	.string	"-v  -suppress-debug-info  -lineinfo  -arch sm_90a "



//--------------------- .note.nv.cuinfo           --------------------------
	.section	.note.nv.cuinfo,"",@"SHT_NOTE"
	.sectionflags	@"SHF_NOTE_NV_CUINFO"
        /*0018*/ 	.short	0x0002
        /*001a*/ 	.short	0x005a
        /*001c*/ 	.short	0x0082
	.zero		2


//--------------------- .nv.info                  --------------------------
	.section	.nv.info,"",@"SHT_CUDA_INFO"
	.align	4


	//----- nvinfo : EIATTR_REGCOUNT
	.align		4
        /*0000*/ 	.byte	0x04, 0x2f
        /*0002*/ 	.short	(.L_1 - .L_0)
	.align		4
.L_0:
        /*0004*/ 	.word	index@(matmul_kernel)
        /*0008*/ 	.word	0x00000020


	//----- nvinfo : EIATTR_FRAME_SIZE
	.align		4
.L_1:
        /*000c*/ 	.byte	0x04, 0x11
        /*000e*/ 	.short	(.L_3 - .L_2)
	.align		4
.L_2:
        /*0010*/ 	.word	index@(matmul_kernel)
        /*0014*/ 	.word	0x00007920


	//----- nvinfo : EIATTR_MIN_STACK_SIZE
	.align		4
.L_3:
        /*0018*/ 	.byte	0x04, 0x12
        /*001a*/ 	.short	(.L_5 - .L_4)
	.align		4
.L_4:
        /*001c*/ 	.word	index@(matmul_kernel)
        /*0020*/ 	.word	0x00007920
.L_5:


//--------------------- .nv.compat                --------------------------
	.section	.nv.compat,"",@"SHT_CUDA_COMPAT_INFO"
	.align	4
        /*0000*/ 	.byte	0x02, 0x09, 0x01, 0x00, 0x02, 0x02, 0x01, 0x00, 0x02, 0x05, 0x05, 0x00, 0x03, 0x07, 0x01, 0x01
        /*0010*/ 	.byte	0x02, 0x03, 0x00, 0x00, 0x02, 0x06, 0x01, 0x00, 0x04, 0x0b, 0x08, 0x00, 0x00, 0x00, 0x00, 0x00
        /*0020*/ 	.byte	0x00, 0x00, 0x00, 0x00


//--------------------- .nv.info.matmul_kernel    --------------------------
	.section	.nv.info.matmul_kernel,"",@"SHT_CUDA_INFO"
	.sectionflags	@""
	.align	4


	//----- nvinfo : EIATTR_CUDA_API_VERSION
	.align		4
        /*0000*/ 	.byte	0x04, 0x37
        /*0002*/ 	.short	(.L_7 - .L_6)
.L_6:
        /*0004*/ 	.word	0x00000082


	//----- nvinfo : EIATTR_KPARAM_INFO
	.align		4
.L_7:
        /*0008*/ 	.byte	0x04, 0x17
        /*000a*/ 	.short	(.L_9 - .L_8)
.L_8:
        /*000c*/ 	.word	0x00000000
        /*0010*/ 	.short	0x000d
        /*0012*/ 	.short	0x0048
        /*0014*/ 	.byte	0x00, 0xf4, 0x21, 0x00


	//----- nvinfo : EIATTR_KPARAM_INFO
	.align		4
.L_9:
        /*0018*/ 	.byte	0x04, 0x17
        /*001a*/ 	.short	(.L_11 - .L_10)
.L_10:
        /*001c*/ 	.word	0x00000000
        /*0020*/ 	.short	0x000c
        /*0022*/ 	.short	0x0040
        /*0024*/ 	.byte	0x00, 0xf4, 0x21, 0x00


	//----- nvinfo : EIATTR_KPARAM_INFO
	.align		4
.L_11:
        /*0028*/ 	.byte	0x04, 0x17
        /*002a*/ 	.short	(.L_13 - .L_12)
.L_12:
        /*002c*/ 	.word	0x00000000
        /*0030*/ 	.short	0x000b
        /*0032*/ 	.short	0x0038
        /*0034*/ 	.byte	0x00, 0xf0, 0x11, 0x00


	//----- nvinfo : EIATTR_KPARAM_INFO
	.align		4
.L_13:
        /*0038*/ 	.byte	0x04, 0x17
        /*003a*/ 	.short	(.L_15 - .L_14)
.L_14:
        /*003c*/ 	.word	0x00000000
        /*0040*/ 	.short	0x000a
        /*0042*/ 	.short	0x0034
        /*0044*/ 	.byte	0x00, 0xf0, 0x11, 0x00


	//----- nvinfo : EIATTR_KPARAM_INFO
	.align		4
.L_15:
        /*0048*/ 	.byte	0x04, 0x17
        /*004a*/ 	.short	(.L_17 - .L_16)
.L_16:
        /*004c*/ 	.word	0x00000000
        /*0050*/ 	.short	0x0009
        /*0052*/ 	.short	0x0030
        /*0054*/ 	.byte	0x00, 0xf0, 0x11, 0x00


	//----- nvinfo : EIATTR_KPARAM_INFO
	.align		4
.L_17:
        /*0058*/ 	.byte	0x04, 0x17
        /*005a*/ 	.short	(.L_19 - .L_18)
.L_18:
        /*005c*/ 	.word	0x00000000
        /*0060*/ 	.short	0x0008
        /*0062*/ 	.short	0x002c
        /*0064*/ 	.byte	0x00, 0xf0, 0x11, 0x00


	//----- nvinfo : EIATTR_KPARAM_INFO
	.align		4
.L_19:
        /*0068*/ 	.byte	0x04, 0x17
        /*006a*/ 	.short	(.L_21 - .L_20)
.L_20:
        /*006c*/ 	.word	0x00000000
        /*0070*/ 	.short	0x0007
        /*0072*/ 	.short	0x0028
        /*0074*/ 	.byte	0x00, 0xf0, 0x11, 0x00


	//----- nvinfo : EIATTR_KPARAM_INFO
	.align		4
.L_21:
        /*0078*/ 	.byte	0x04, 0x17
        /*007a*/ 	.short	(.L_23 - .L_22)
.L_22:
        /*007c*/ 	.word	0x00000000
        /*0080*/ 	.short	0x0006
        /*0082*/ 	.short	0x0024
        /*0084*/ 	.byte	0x00, 0xf0, 0x11, 0x00


	//----- nvinfo : EIATTR_KPARAM_INFO
	.align		4
.L_23:
        /*0088*/ 	.byte	0x04, 0x17
        /*008a*/ 	.short	(.L_25 - .L_24)
.L_24:
        /*008c*/ 	.word	0x00000000
        /*0090*/ 	.short	0x0005
        /*0092*/ 	.short	0x0020
        /*0094*/ 	.byte	0x00, 0xf0, 0x11, 0x00


	//----- nvinfo : EIATTR_KPARAM_INFO
	.align		4
.L_25:
        /*0098*/ 	.byte	0x04, 0x17
        /*009a*/ 	.short	(.L_27 - .L_26)
.L_26:
        /*009c*/ 	.word	0x00000000
        /*00a0*/ 	.short	0x0004
        /*00a2*/ 	.short	0x001c
        /*00a4*/ 	.byte	0x00, 0xf0, 0x11, 0x00


	//----- nvinfo : EIATTR_KPARAM_INFO
	.align		4
.L_27:
        /*00a8*/ 	.byte	0x04, 0x17
        /*00aa*/ 	.short	(.L_29 - .L_28)
.L_28:
        /*00ac*/ 	.word	0x00000000
        /*00b0*/ 	.short	0x0003
        /*00b2*/ 	.short	0x0018
        /*00b4*/ 	.byte	0x00, 0xf0, 0x11, 0x00


	//----- nvinfo : EIATTR_KPARAM_INFO
	.align		4
.L_29:
        /*00b8*/ 	.byte	0x04, 0x17
        /*00ba*/ 	.short	(.L_31 - .L_30)
.L_30:
        /*00bc*/ 	.word	0x00000000
        /*00c0*/ 	.short	0x0002
        /*00c2*/ 	.short	0x0010
        /*00c4*/ 	.byte	0x00, 0xf4, 0x21, 0x00


	//----- nvinfo : EIATTR_KPARAM_INFO
	.align		4
.L_31:
        /*00c8*/ 	.byte	0x04, 0x17
        /*00ca*/ 	.short	(.L_33 - .L_32)
.L_32:
        /*00cc*/ 	.word	0x00000000
        /*00d0*/ 	.short	0x0001
        /*00d2*/ 	.short	0x0008
        /*00d4*/ 	.byte	0x00, 0xf4, 0x21, 0x00


	//----- nvinfo : EIATTR_KPARAM_INFO
	.align		4
.L_33:
        /*00d8*/ 	.byte	0x04, 0x17
        /*00da*/ 	.short	(.L_35 - .L_34)
.L_34:
        /*00dc*/ 	.word	0x00000000
        /*00e0*/ 	.short	0x0000
        /*00e2*/ 	.short	0x0000
        /*00e4*/ 	.byte	0x00, 0xf4, 0x21, 0x00


	//----- nvinfo : EIATTR_SPARSE_MMA_MASK
	.align		4
.L_35:
        /*00e8*/ 	.byte	0x03, 0x50
        /*00ea*/ 	.short	0x0000


	//----- nvinfo : EIATTR_MAXREG_COUNT
	.align		4
        /*00ec*/ 	.byte	0x03, 0x1b
        /*00ee*/ 	.short	0x00ff


	//----- nvinfo : EIATTR_NUM_BARRIERS
	.align		4
        /*00f0*/ 	.byte	0x02, 0x4c
        /*00f2*/ 	.byte	0x01
	.zero		1


	//----- nvinfo : EIATTR_ANNOTATIONS
	.align		4
        /*00f4*/ 	.byte	0x04, 0x55
        /*00f6*/ 	.short	(.L_37 - .L_36)


	//   ....[0]....
.L_36:
        /*00f8*/ 	.word	0x00000001
        /*00fc*/ 	.byte	0x50, 0x05, 0x00, 0x00, 0x01, 0x00, 0x00, 0x00, 0x80, 0x05, 0x00, 0x00, 0x01, 0x00, 0x00, 0x00
        /* <DEDUP_REMOVED lines=251> */
        /*10bc*/ 	.byte	0xb0, 0x35, 0x00, 0x00, 0x01, 0x00, 0x00, 0x00, 0xc0, 0x35, 0x00, 0x00


	//----- nvinfo : EIATTR_MERCURY_ISA_VERSION
	.align		4
.L_37:
        /*10c8*/ 	.byte	0x03, 0x5f
        /*10ca*/ 	.short	0x0101


	//----- nvinfo : EIATTR_EXIT_INSTR_OFFSETS
	.align		4
        /*10cc*/ 	.byte	0x04, 0x1c
        /*10ce*/ 	.short	(.L_39 - .L_38)


	//   ....[0]....
.L_38:
        /*10d0*/ 	.word	0x000ac560


	//   ....[1]....
        /*10d4*/ 	.word	0x000ac590


	//----- nvinfo : EIATTR_REQNTID
	.align		4
.L_39:
        /*10d8*/ 	.byte	0x04, 0x10
        /*10da*/ 	.short	(.L_41 - .L_40)
.L_40:
        /*10dc*/ 	.word	0x00000040
        /*10e0*/ 	.word	0x00000001
        /*10e4*/ 	.word	0x00000001


	//----- nvinfo : EIATTR_CBANK_PARAM_SIZE
	.align		4
.L_41:
        /*10e8*/ 	.byte	0x03, 0x19
        /*10ea*/ 	.short	0x0050


	//----- nvinfo : EIATTR_PARAM_CBANK
	.align		4
        /*10ec*/ 	.byte	0x04, 0x0a
        /*10ee*/ 	.short	(.L_43 - .L_42)
	.align		4
.L_42:
        /*10f0*/ 	.word	index@(.nv.constant0.matmul_kernel)
        /*10f4*/ 	.short	0x0210
        /*10f6*/ 	.short	0x0050


	//----- nvinfo : EIATTR_SW_WAR
	.align		4
.L_43:
        /*10f8*/ 	.byte	0x04, 0x36
        /*10fa*/ 	.short	(.L_45 - .L_44)
.L_44:
        /*10fc*/ 	.word	0x00000008
.L_45:


//--------------------- .nv.callgraph             --------------------------
	.section	.nv.callgraph,"",@"SHT_CUDA_CALLGRAPH"
	.align	4
	.sectionentsize	8
	.align		4
        /*0000*/ 	.word	0x00000000
	.align		4
        /*0004*/ 	.word	0xffffffff
	.align		4
        /*0008*/ 	.word	0x00000000
	.align		4
        /*000c*/ 	.word	0xfffffffe
	.align		4
        /*0010*/ 	.word	0x00000000
	.align		4
        /*0014*/ 	.word	0xfffffffd
	.align		4
        /*0018*/ 	.word	0x00000000
	.align		4
        /*001c*/ 	.word	0xfffffffc


//--------------------- .text.matmul_kernel       --------------------------
	.section	.text.matmul_kernel,"ax",@progbits
	.align	128
        .global         matmul_kernel
        .type           matmul_kernel,@function
        .size           matmul_kernel,(.L_x_4 - matmul_kernel)
        .other          matmul_kernel,@"STO_CUDA_ENTRY STV_DEFAULT"
matmul_kernel:
.text.matmul_kernel:
[----:B------:R-:W0:Y:S08]  /*0000*/  LDC R1, c[0x0][0x28] ;  /* 0x00000a00ff017b82 */ /* 0x000e300000000800 */
[----:B------:R-:W1:Y:S01]  /*0010*/  LDC.64 R4, c[0x0][0x228] ;  /* 0x00008a00ff047b82 */ /* 0x000e620000000a00 */
[----:B0-----:R-:W-:Y:S01]  /*0020*/  VIADD R1, R1, 0xffff86e0 ;  /* 0xffff86e001017836 */ /* 0x001fe20000000000 */
[----:B------:R-:W0:Y:S01]  /*0030*/  S2R R14, SR_TID.X ;  /* 0x00000000000e7919 */ /* 0x000e220000002100 */
[----:B------:R-:W-:Y:S01]  /*0040*/  UMOV UR4, 0x400 ;  /* 0x0000040000047882 */ /* 0x000fe20000000000 */
[----:B------:R-:W-:-:S04]  /*0050*/  ULDC.64 UR44, c[0x0][0x208] ;  /* 0x00008200002c7ab9 */ /* 0x000fc80000000a00 */
[----:B------:R-:W2:Y:S01]  /*0060*/  S2UR UR5, SR_CgaCtaId ;  /* 0x00000000000579c3 */ /* 0x000ea20000008800 */
[----:B-1----:R-:W-:-:S05]  /*0070*/  VIADD R0, R5, 0xff ;  /* 0x000000ff05007836 */ /* 0x002fca0000000000 */
[----:B------:R-:W-:Y:S01]  /*0080*/  SHF.R.S32.HI R3, RZ, 0x1f, R0 ;  /* 0x0000001fff037819 */ /* 0x000fe20000011400 */
[----:B--2---:R-:W-:-:S03]  /*0090*/  ULEA UR4, UR5, UR4, 0x18 ;  /* 0x0000000405047291 */ /* 0x004fc6000f8ec03f */
[----:B------:R-:W-:Y:S02]  /*00a0*/  LEA.HI R3, R3, R0, RZ, 0x8 ;  /* 0x0000000003037211 */ /* 0x000fe400078f40ff */
[----:B0-----:R-:W-:Y:S02]  /*00b0*/  LOP3.LUT R16, R14, 0x3f, RZ, 0xc0, !PT ;  /* 0x0000003f0e107812 */ /* 0x001fe400078ec0ff */
[----:B------:R-:W-:Y:S02]  /*00c0*/  SHF.R.S32.HI R0, RZ, 0x8, R3 ;  /* 0x00000008ff007819 */ /* 0x000fe40000011403 */
[----:B------:R-:W0:Y:S03]  /*00d0*/  S2R R3, SR_CTAID.X ;  /* 0x0000000000037919 */ /* 0x000e260000002500 */
[----:B------:R-:W-:-:S05]  /*00e0*/  IMAD.SHL.U32 R0, R0, 0x8, RZ ;  /* 0x0000000800007824 */ /* 0x000fca00078e00ff */
[-C--:B------:R-:W-:Y:S02]  /*00f0*/  IABS R9, R0.reuse ;  /* 0x0000000000097213 */ /* 0x080fe40000000000 */
[----:B------:R-:W-:Y:S02]  /*0100*/  IABS R12, R0 ;  /* 0x00000000000c7213 */ /* 0x000fe40000000000 */
[----:B------:R-:W1:Y:S08]  /*0110*/  I2F.RP R2, R9 ;  /* 0x0000000900027306 */ /* 0x000e700000209400 */
[----:B-1----:R-:W1:Y:S01]  /*0120*/  MUFU.RCP R2, R2 ;  /* 0x0000000200027308 */ /* 0x002e620000001000 */
[----:B0-----:R-:W-:Y:S01]  /*0130*/  IABS R10, R3 ;  /* 0x00000003000a7213 */ /* 0x001fe20000000000 */
[----:B-1----:R-:W-:-:S02]  /*0140*/  VIADD R6, R2, 0xffffffe ;  /* 0x0ffffffe02067836 */ /* 0x002fc40000000000 */
[----:B------:R-:W-:-:S04]  /*0150*/  IMAD.MOV R2, RZ, RZ, -R12 ;  /* 0x000000ffff027224 */ /* 0x000fc800078e0a0c */
[----:B------:R0:W1:Y:S02]  /*0160*/  F2I.FTZ.U32.TRUNC.NTZ R7, R6 ;  /* 0x0000000600077305 */ /* 0x000064000021f000 */
[----:B0-----:R-:W-:Y:S02]  /*0170*/  IMAD.MOV.U32 R6, RZ, RZ, RZ ;  /* 0x000000ffff067224 */ /* 0x001fe400078e00ff */
[----:B-1----:R-:W-:-:S04]  /*0180*/  IMAD.MOV R8, RZ, RZ, -R7 ;  /* 0x000000ffff087224 */ /* 0x002fc800078e0a07 */
[----:B------:R-:W-:Y:S02]  /*0190*/  IMAD R11, R8, R9, RZ ;  /* 0x00000009080b7224 */ /* 0x000fe400078e02ff */
[----:B------:R-:W-:Y:S02]  /*01a0*/  IMAD.MOV.U32 R8, RZ, RZ, R10 ;  /* 0x000000ffff087224 */ /* 0x000fe400078e000a */
[----:B------:R-:W-:-:S06]  /*01b0*/  IMAD.HI.U32 R7, R7, R11, R6 ;  /* 0x0000000b07077227 */ /* 0x000fcc00078e0006 */
[----:B------:R-:W-:-:S04]  /*01c0*/  IMAD.HI.U32 R7, R7, R8, RZ ;  /* 0x0000000807077227 */ /* 0x000fc800078e00ff */
[----:B------:R-:W-:-:S05]  /*01d0*/  IMAD R2, R7, R2, R8 ;  /* 0x0000000207027224 */ /* 0x000fca00078e0208 */
[----:B------:R-:W-:-:S13]  /*01e0*/  ISETP.GT.U32.AND P1, PT, R9, R2, PT ;  /* 0x000000020900720c */ /* 0x000fda0003f24070 */
[----:B------:R-:W-:Y:S02]  /*01f0*/  @!P1 IMAD.IADD R2, R2, 0x1, -R9 ;  /* 0x0000000102029824 */ /* 0x000fe400078e0a09 */
[----:B------:R-:W-:Y:S01]  /*0200*/  @!P1 VIADD R7, R7, 0x1 ;  /* 0x0000000107079836 */ /* 0x000fe20000000000 */
[----:B------:R-:W-:Y:S02]  /*0210*/  ISETP.NE.AND P1, PT, R0, RZ, PT ;  /* 0x000000ff0000720c */ /* 0x000fe40003f25270 */
[----:B------:R-:W-:Y:S02]  /*0220*/  ISETP.GE.U32.AND P0, PT, R2, R9, PT ;  /* 0x000000090200720c */ /* 0x000fe40003f06070 */
[----:B------:R-:W-:-:S04]  /*0230*/  LOP3.LUT R2, R3, R0, RZ, 0x3c, !PT ;  /* 0x0000000003027212 */ /* 0x000fc800078e3cff */
[----:B------:R-:W-:Y:S01]  /*0240*/  ISETP.GE.AND P2, PT, R2, RZ, PT ;  /* 0x000000ff0200720c */ /* 0x000fe20003f46270 */
[----:B------:R-:W-:-:S06]  /*0250*/  VIADD R2, R4, 0xff ;  /* 0x000000ff04027836 */ /* 0x000fcc0000000000 */
[----:B------:R-:W-:-:S04]  /*0260*/  @P0 VIADD R7, R7, 0x1 ;  /* 0x0000000107070836 */ /* 0x000fc80000000000 */
[----:B------:R-:W-:Y:S01]  /*0270*/  IMAD.MOV.U32 R6, RZ, RZ, R7 ;  /* 0x000000ffff067224 */ /* 0x000fe200078e0007 */
[----:B------:R-:W-:-:S03]  /*0280*/  SHF.R.S32.HI R7, RZ, 0x1f, R2 ;  /* 0x0000001fff077819 */ /* 0x000fc60000011402 */
[----:B------:R-:W-:Y:S01]  /*0290*/  @!P2 IMAD.MOV R6, RZ, RZ, -R6 ;  /* 0x000000ffff06a224 */ /* 0x000fe200078e0a06 */
[----:B------:R-:W-:Y:S02]  /*02a0*/  @!P1 LOP3.LUT R6, RZ, R0, RZ, 0x33, !PT ;  /* 0x00000000ff069212 */ /* 0x000fe400078e33ff */
[----:B------:R-:W-:-:S03]  /*02b0*/  LEA.HI R7, R7, R2, RZ, 0x8 ;  /* 0x0000000207077211 */ /* 0x000fc600078f40ff */
[----:B------:R-:W-:Y:S02]  /*02c0*/  IMAD.SHL.U32 R2, R6, 0x8, RZ ;  /* 0x0000000806027824 */ /* 0x000fe400078e00ff */
[----:B------:R-:W-:-:S03]  /*02d0*/  IMAD.MOV R6, RZ, RZ, -R6 ;  /* 0x000000ffff067224 */ /* 0x000fc600078e0a06 */
[----:B------:R-:W-:Y:S01]  /*02e0*/  LEA.HI.SX32 R7, R7, -R2, 0x18 ;  /* 0x8000000207077211 */ /* 0x000fe200078fc2ff */
[----:B------:R-:W-:Y:S02]  /*02f0*/  IMAD R15, R0, R6, R3 ;  /* 0x00000006000f7224 */ /* 0x000fe400078e0203 */
[----:B------:R-:W-:Y:S01]  /*0300*/  IMAD.MOV.U32 R6, RZ, RZ, RZ ;  /* 0x000000ffff067224 */ /* 0x000fe200078e00ff */
[----:B------:R-:W-:Y:S02]  /*0310*/  VIMNMX R8, R7, 0x8, PT ;  /* 0x0000000807087848 */ /* 0x000fe40003fe0100 */
[----:B------:R-:W-:Y:S02]  /*0320*/  IABS R13, R15 ;  /* 0x0000000f000d7213 */ /* 0x000fe40000000000 */
[----:B------:R-:W-:-:S04]  /*0330*/  IABS R11, R8 ;  /* 0x00000008000b7213 */ /* 0x000fc80000000000 */
[----:B------:R-:W0:Y:S08]  /*0340*/  I2F.RP R9, R11 ;  /* 0x0000000b00097306 */ /* 0x000e300000209400 */
[----:B0-----:R-:W0:Y:S02]  /*0350*/  MUFU.RCP R9, R9 ;  /* 0x0000000900097308 */ /* 0x001e240000001000 */
[----:B0-----:R-:W-:-:S06]  /*0360*/  VIADD R7, R9, 0xffffffe ;  /* 0x0ffffffe09077836 */ /* 0x001fcc0000000000 */
[----:B------:R-:W0:Y:S02]  /*0370*/  F2I.FTZ.U32.TRUNC.NTZ R7, R7 ;  /* 0x0000000700077305 */ /* 0x000e24000021f000 */
[----:B0-----:R-:W-:-:S04]  /*0380*/  IMAD.MOV R10, RZ, RZ, -R7 ;  /* 0x000000ffff0a7224 */ /* 0x001fc800078e0a07 */
[----:B------:R-:W-:-:S04]  /*0390*/  IMAD.MOV.U32 R0, RZ, RZ, R10 ;  /* 0x000000ffff007224 */ /* 0x000fc800078e000a */
[----:B------:R-:W-:Y:S01]  /*03a0*/  IMAD R3, R0, R11, RZ ;  /* 0x0000000b00037224 */ /* 0x000fe200078e02ff */
[----:B------:R-:W-:-:S03]  /*03b0*/  IABS R0, R8 ;  /* 0x0000000800007213 */ /* 0x000fc60000000000 */
[----:B------:R-:W-:Y:S02]  /*03c0*/  IMAD.HI.U32 R6, R7, R3, R6 ;  /* 0x0000000307067227 */ /* 0x000fe400078e0006 */
[----:B------:R-:W0:Y:S02]  /*03d0*/  LDC R7, c[0x0][0x230] ;  /* 0x00008c00ff077b82 */ /* 0x000e240000000800 */
[----:B------:R-:W-:Y:S02]  /*03e0*/  IMAD.MOV R0, RZ, RZ, -R0 ;  /* 0x000000ffff007224 */ /* 0x000fe400078e0a00 */
[----:B------:R-:W-:-:S04]  /*03f0*/  IMAD.HI.U32 R6, R6, R13, RZ ;  /* 0x0000000d06067227 */ /* 0x000fc800078e00ff */
[----:B------:R-:W-:-:S05]  /*0400*/  IMAD R0, R6, R0, R13 ;  /* 0x0000000006007224 */ /* 0x000fca00078e020d */
[----:B------:R-:W-:Y:S01]  /*0410*/  ISETP.GT.U32.AND P1, PT, R11, R0, PT ;  /* 0x000000000b00720c */ /* 0x000fe20003f24070 */
[----:B0-----:R-:W-:-:S12]  /*0420*/  VIADD R17, R7, 0x3f ;  /* 0x0000003f07117836 */ /* 0x001fd80000000000 */
[----:B------:R-:W-:Y:S02]  /*0430*/  @!P1 IMAD.IADD R0, R0, 0x1, -R11 ;  /* 0x0000000100009824 */ /* 0x000fe400078e0a0b */
[----:B------:R-:W-:Y:S01]  /*0440*/  @!P1 VIADD R6, R6, 0x1 ;  /* 0x0000000106069836 */ /* 0x000fe20000000000 */
[----:B------:R-:W-:Y:S02]  /*0450*/  ISETP.NE.AND P1, PT, R8, RZ, PT ;  /* 0x000000ff0800720c */ /* 0x000fe40003f25270 */
[----:B------:R-:W-:Y:S02]  /*0460*/  ISETP.GE.U32.AND P0, PT, R0, R11, PT ;  /* 0x0000000b0000720c */ /* 0x000fe40003f06070 */
[----:B------:R-:W-:-:S04]  /*0470*/  LOP3.LUT R0, R15, R8, RZ, 0x3c, !PT ;  /* 0x000000080f007212 */ /* 0x000fc800078e3cff */
[----:B------:R-:W-:-:S07]  /*0480*/  ISETP.GE.AND P2, PT, R0, RZ, PT ;  /* 0x000000ff0000720c */ /* 0x000fce0003f46270 */
[----:B------:R-:W-:Y:S01]  /*0490*/  @P0 VIADD R6, R6, 0x1 ;  /* 0x0000000106060836 */ /* 0x000fe20000000000 */
[----:B------:R-:W-:-:S05]  /*04a0*/  ISETP.GT.AND P0, PT, R17, 0x3f, PT ;  /* 0x0000003f1100780c */ /* 0x000fca0003f04270 */
[----:B------:R-:W-:Y:S01]  /*04b0*/  @!P2 IMAD.MOV R6, RZ, RZ, -R6 ;  /* 0x000000ffff06a224 */ /* 0x000fe200078e0a06 */
[----:B------:R-:W-:-:S05]  /*04c0*/  @!P1 LOP3.LUT R6, RZ, R8, RZ, 0x33, !PT ;  /* 0x00000008ff069212 */ /* 0x000fca00078e33ff */
[----:B------:R-:W-:Y:S02]  /*04d0*/  IMAD.MOV R3, RZ, RZ, -R6 ;  /* 0x000000ffff037224 */ /* 0x000fe400078e0a06 */
[----:B------:R-:W-:Y:S02]  /*04e0*/  IMAD.SHL.U32 R28, R6, 0x100, RZ ;  /* 0x00000100061c7824 */ /* 0x000fe400078e00ff */
[----:B------:R-:W-:Y:S02]  /*04f0*/  IMAD R3, R8, R3, R15 ;  /* 0x0000000308037224 */ /* 0x000fe400078e020f */
[----:B------:R-:W-:Y:S02]  /*0500*/  VIADD R6, R28, 0x3 ;  /* 0x000000031c067836 */ /* 0x000fe40000000000 */
[----:B------:R-:W-:Y:S02]  /*0510*/  IMAD.IADD R0, R2, 0x1, R3 ;  /* 0x0000000102007824 */ /* 0x000fe400078e0203 */
[----:B------:R-:W-:-:S02]  /*0520*/  VIADD R2, R28, 0x1 ;  /* 0x000000011c027836 */ /* 0x000fc40000000000 */
[C---:B------:R-:W-:Y:S02]  /*0530*/  VIADD R3, R28.reuse, 0x2 ;  /* 0x000000021c037836 */ /* 0x040fe40000000000 */
[----:B------:R-:W-:Y:S01]  /*0540*/  VIADD R7, R28, 0x66 ;  /* 0x000000661c077836 */ /* 0x000fe20000000000 */
[----:B------:R0:W-:Y:S01]  /*0550*/  STL [R1+0x5ec], R2 ;  /* 0x0005ec0201007387 */ /* 0x0001e20000100800 */
[----:B------:R-:W-:Y:S02]  /*0560*/  IMAD R0, R0, 0x100, R16 ;  /* 0x0000010000007824 */ /* 0x000fe400078e0210 */
[----:B------:R-:W-:Y:S01]  /*0570*/  VIADD R29, R28, 0xdb ;  /* 0x000000db1c1d7836 */ /* 0x000fe20000000000 */
[----:B------:R1:W-:Y:S01]  /*0580*/  STL [R1+0x5e8], R3 ;  /* 0x0005e80301007387 */ /* 0x0003e20000100800 */
[C---:B------:R-:W-:Y:S02]  /*0590*/  VIADD R15, R0.reuse, 0x40 ;  /* 0x00000040000f7836 */ /* 0x040fe40000000000 */
[----:B------:R-:W-:Y:S01]  /*05a0*/  VIADD R12, R0, 0x80 ;  /* 0x00000080000c7836 */ /* 0x000fe20000000000 */
[----:B------:R2:W-:Y:S01]  /*05b0*/  STL [R1+0x5e4], R6 ;  /* 0x0005e40601007387 */ /* 0x0005e20000100800 */
[----:B------:R-:W-:-:S02]  /*05c0*/  VIADD R22, R28, 0xf2 ;  /* 0x000000f21c167836 */ /* 0x000fc40000000000 */
[C---:B0-----:R-:W-:Y:S02]  /*05d0*/  VIADD R2, R28.reuse, 0x4 ;  /* 0x000000041c027836 */ /* 0x041fe40000000000 */
[C---:B------:R-:W-:Y:S02]  /*05e0*/  VIADD R18, R28.reuse, 0xf3 ;  /* 0x000000f31c127836 */ /* 0x040fe40000000000 */
[C---:B-1----:R-:W-:Y:S01]  /*05f0*/  VIADD R3, R28.reuse, 0x5 ;  /* 0x000000051c037836 */ /* 0x042fe20000000000 */
[----:B------:R0:W-:Y:S01]  /*0600*/  STL [R1+0x5e0], R2 ;  /* 0x0005e00201007387 */ /* 0x0001e20000100800 */
[C---:B------:R-:W-:Y:S02]  /*0610*/  VIADD R11, R28.reuse, 0xf4 ;  /* 0x000000f41c0b7836 */ /* 0x040fe40000000000 */
[C---:B--2---:R-:W-:Y:S01]  /*0620*/  VIADD R6, R28.reuse, 0x6 ;  /* 0x000000061c067836 */ /* 0x044fe20000000000 */
[----:B------:R1:W-:Y:S01]  /*0630*/  STL [R1+0x5dc], R3 ;  /* 0x0005dc0301007387 */ /* 0x0003e20000100800 */
[----:B------:R-:W-:-:S02]  /*0640*/  VIADD R19, R28, 0xf5 ;  /* 0x000000f51c137836 */ /* 0x000fc40000000000 */
[C---:B------:R-:W-:Y:S01]  /*0650*/  VIADD R10, R28.reuse, 0xf6 ;  /* 0x000000f61c0a7836 */ /* 0x040fe20000000000 */
[----:B------:R2:W-:Y:S01]  /*0660*/  STL [R1+0x5f0], R6 ;  /* 0x0005f00601007387 */ /* 0x0005e20000100800 */
[C---:B------:R-:W-:Y:S02]  /*0670*/  VIADD R9, R28.reuse, 0xf7 ;  /* 0x000000f71c097836 */ /* 0x040fe40000000000 */
[C---:B0-----:R-:W-:Y:S02]  /*0680*/  VIADD R2, R28.reuse, 0x7 ;  /* 0x000000071c027836 */ /* 0x041fe40000000000 */
[C---:B------:R-:W-:Y:S02]  /*0690*/  VIADD R20, R28.reuse, 0xfa ;  /* 0x000000fa1c147836 */ /* 0x040fe40000000000 */
[C---:B-1----:R-:W-:Y:S01]  /*06a0*/  VIADD R3, R28.reuse, 0x8 ;  /* 0x000000081c037836 */ /* 0x042fe20000000000 */
[----:B------:R0:W-:Y:S01]  /*06b0*/  STL [R1+0x5d8], R2 ;  /* 0x0005d80201007387 */ /* 0x0001e20000100800 */
[----:B------:R-:W-:-:S02]  /*06c0*/  VIADD R23, R28, 0xfb ;  /* 0x000000fb1c177836 */ /* 0x000fc40000000000 */
[C---:B--2---:R-:W-:Y:S01]  /*06d0*/  VIADD R6, R28.reuse, 0x9 ;  /* 0x000000091c067836 */ /* 0x044fe20000000000 */
[----:B------:R1:W-:Y:S01]  /*06e0*/  STL [R1+0x5c8], R3 ;  /* 0x0005c80301007387 */ /* 0x0003e20000100800 */
[C---:B------:R-:W-:Y:S02]  /*06f0*/  VIADD R8, R28.reuse, 0xfc ;  /* 0x000000fc1c087836 */ /* 0x040fe40000000000 */
[C---:B------:R-:W-:Y:S01]  /*0700*/  VIADD R21, R28.reuse, 0xfd ;  /* 0x000000fd1c157836 */ /* 0x040fe20000000000 */
[----:B------:R2:W-:Y:S01]  /*0710*/  STL [R1+0x5d4], R6 ;  /* 0x0005d40601007387 */ /* 0x0005e20000100800 */
[C---:B------:R-:W-:Y:S02]  /*0720*/  VIADD R13, R28.reuse, 0xff ;  /* 0x000000ff1c0d7836 */ /* 0x040fe40000000000 */
[C---:B0-----:R-:W-:Y:S02]  /*0730*/  VIADD R2, R28.reuse, 0xa ;  /* 0x0000000a1c027836 */ /* 0x041fe40000000000 */
[----:B-1----:R-:W-:-:S03]  /*0740*/  VIADD R3, R28, 0xb ;  /* 0x0000000b1c037836 */ /* 0x002fc60000000000 */
[----:B------:R0:W-:Y:S01]  /*0750*/  STL [R1+0x5d0], R2 ;  /* 0x0005d00201007387 */ /* 0x0001e20000100800 */
[----:B--2---:R-:W-:-:S03]  /*0760*/  VIADD R6, R28, 0xc ;  /* 0x0000000c1c067836 */ /* 0x004fc60000000000 */
[----:B------:R1:W-:Y:S04]  /*0770*/  STL [R1+0x5cc], R3 ;  /* 0x0005cc0301007387 */ /* 0x0003e80000100800 */
[----:B------:R2:W-:Y:S01]  /*0780*/  STL [R1+0x5c4], R6 ;  /* 0x0005c40601007387 */ /* 0x0005e20000100800 */
        /* <DEDUP_REMOVED lines=412> */
[----:B------:R1:W-:Y:S01]  /*2150*/  STL [R1+0x4c], R7 ;  /* 0x00004c0701007387 */ /* 0x0003e20000100800 */
[C---:B0-----:R-:W-:Y:S02]  /*2160*/  VIADD R2, R28.reuse, 0xdd ;  /* 0x000000dd1c027836 */ /* 0x041fe40000000000 */
[----:B-1----:R-:W-:-:S03]  /*2170*/  VIADD R7, R28, 0xe0 ;  /* 0x000000e01c077836 */ /* 0x002fc60000000000 */
[----:B------:R0:W-:Y:S04]  /*2180*/  STL [R1+0x48], R2 ;  /* 0x0000480201007387 */ /* 0x0001e80000100800 */
[----:B------:R1:W-:Y:S01]  /*2190*/  STL [R1+0x70], R6 ;  /* 0x0000700601007387 */ /* 0x0003e20000100800 */
[C---:B0-----:R-:W-:Y:S02]  /*21a0*/  VIADD R2, R28.reuse, 0xdf ;  /* 0x000000df1c027836 */ /* 0x041fe40000000000 */
[----:B-1----:R-:W-:-:S03]  /*21b0*/  VIADD R6, R28, 0xe1 ;  /* 0x000000e11c067836 */ /* 0x002fc60000000000 */
[----:B------:R0:W-:Y:S04]  /*21c0*/  STL [R1+0x6c], R2 ;  /* 0x00006c0201007387 */ /* 0x0001e80000100800 */
        /* <DEDUP_REMOVED lines=32> */
[----:B0-----:R-:W-:-:S03]  /*23d0*/  VIADD R2, R28, 0xf1 ;  /* 0x000000f11c027836 */ /* 0x001fc60000000000 */
[----:B------:R0:W-:Y:S01]  /*23e0*/  STL [R1+0x4], R6 ;  /* 0x0000040601007387 */ /* 0x0001e20000100800 */
[----:B-1----:R-:W-:-:S03]  /*23f0*/  VIADD R7, R28, 0xfe ;  /* 0x000000fe1c077836 */ /* 0x002fc60000000000 */
[----:B------:R1:W-:Y:S01]  /*2400*/  STL [R1], R2 ;  /* 0x0000000201007387 */ /* 0x0003e20000100800 */
[----:B--2---:R-:W-:-:S03]  /*2410*/  VIADD R0, R0, 0xc0 ;  /* 0x000000c000007836 */ /* 0x004fc60000000000 */
[----:B------:R2:W-:Y:S01]  /*2420*/  STL [R1+0x1a0c], R15 ;  /* 0x001a0c0f01007387 */ /* 0x0005e20000100800 */
[----:B0-----:R-:W-:-:S03]  /*2430*/  VIADD R6, R28, 0xf9 ;  /* 0x000000f91c067836 */ /* 0x001fc60000000000 */
[----:B------:R2:W-:Y:S01]  /*2440*/  STL [R1+0x1a10], R12 ;  /* 0x001a100c01007387 */ /* 0x0005e20000100800 */
[----:B-1----:R-:W-:-:S03]  /*2450*/  VIADD R2, R28, 0xf8 ;  /* 0x000000f81c027836 */ /* 0x002fc60000000000 */
[----:B------:R2:W-:Y:S01]  /*2460*/  STL [R1+0x1a14], R0 ;  /* 0x001a140001007387 */ /* 0x0005e20000100800 */
[----:B------:R-:W-:Y:S05]  /*2470*/  @P0 BRA `(.L_x_0) ;  /* 0x0000001c00e00947 */ /* 0x000fea0003800000 */
[----:B------:R1:W-:Y:S01]  /*2480*/  STL [R1], RZ ;  /* 0x000000ff01007387 */ /* 0x0003e20000100800 */
[----:B--2---:R-:W-:Y:S01]  /*2490*/  IMAD.SHL.U32 R0, R14, 0x20, RZ ;  /* 0x000000200e007824 */ /* 0x004fe200078e00ff */
[----:B------:R-:W-:Y:S02]  /*24a0*/  CS2R R24, SRZ ;  /* 0x0000000000187805 */ /* 0x000fe4000001ff00 */
[----:B------:R-:W-:Y:S01]  /*24b0*/  CS2R R26, SRZ ;  /* 0x00000000001a7805 */ /* 0x000fe2000001ff00 */
[----:B------:R1:W-:Y:S01]  /*24c0*/  STL [R1+0x4], RZ ;  /* 0x000004ff01007387 */ /* 0x0003e20000100800 */
[----:B------:R-:W-:Y:S02]  /*24d0*/  CS2R R20, SRZ ;  /* 0x0000000000147805 */ /* 0x000fe4000001ff00 */
[----:B------:R-:W-:Y:S02]  /*24e0*/  LOP3.LUT R0, R0, 0x400, RZ, 0xc0, !PT ;  /* 0x0000040000007812 */ /* 0x000fe400078ec0ff */
[----:B------:R-:W-:Y:S01]  /*24f0*/  CS2R R22, SRZ ;  /* 0x0000000000167805 */ /* 0x000fe2000001ff00 */
[----:B------:R1:W-:Y:S01]  /*2500*/  STL [R1+0x8], RZ ;  /* 0x000008ff01007387 */ /* 0x0003e20000100800 */
[----:B------:R-:W-:-:S02]  /*2510*/  CS2R R16, SRZ ;  /* 0x0000000000107805 */ /* 0x000fc4000001ff00 */
[----:B------:R-:W-:Y:S02]  /*2520*/  CS2R R18, SRZ ;  /* 0x0000000000127805 */ /* 0x000fe4000001ff00 */
[----:B------:R-:W-:Y:S01]  /*2530*/  CS2R R12, SRZ ;  /* 0x00000000000c7805 */ /* 0x000fe2000001ff00 */
[----:B------:R1:W-:Y:S01]  /*2540*/  STL [R1+0xc], RZ ;  /* 0x00000cff01007387 */ /* 0x0003e20000100800 */
[----:B------:R-:W-:Y:S02]  /*2550*/  CS2R R14, SRZ ;  /* 0x00000000000e7805 */ /* 0x000fe4000001ff00 */
[----:B------:R-:W-:Y:S02]  /*2560*/  CS2R R8, SRZ ;  /* 0x0000000000087805 */ /* 0x000fe4000001ff00 */
[----:B------:R-:W-:Y:S01]  /*2570*/  CS2R R10, SRZ ;  /* 0x00000000000a7805 */ /* 0x000fe2000001ff00 */
[----:B------:R1:W-:Y:S01]  /*2580*/  STL [R1+0x10], RZ ;  /* 0x000010ff01007387 */ /* 0x0003e20000100800 */
[----:B------:R-:W-:-:S02]  /*2590*/  CS2R R4, SRZ ;  /* 0x0000000000047805 */ /* 0x000fc4000001ff00 */
[----:B------:R-:W-:Y:S01]  /*25a0*/  CS2R R6, SRZ ;  /* 0x0000000000067805 */ /* 0x000fe2000001ff00 */
[----:B------:R1:W-:Y:S04]  /*25b0*/  STL [R1+0x14], RZ ;  /* 0x000014ff01007387 */ /* 0x0003e80000100800 */
        /* <DEDUP_REMOVED lines=451> */
[----:B------:R1:W-:Y:S04]  /*41f0*/  STL [R1+0x2a28], R0 ;  /* 0x002a280001007387 */ /* 0x0003e80000100800 */
        /* <DEDUP_REMOVED lines=30> */
[----:B------:R1:W-:Y:S01]  /*43e0*/  STL [R1+0xaec], RZ ;  /* 0x000aecff01007387 */ /* 0x0003e20000100800 */
[----:B------:R-:W-:Y:S05]  /*43f0*/  BRA `(.L_x_1) ;  /* 0x0000088400607947 */ /* 0x000fea0003800000 */
.L_x_0:
[----:B------:R-:W3:Y:S01]  /*4400*/  LDL.LU R27, [R1+0x59c] ;  /* 0x00059c00011b7983 */ /* 0x000ee20000300800 */
[----:B--2---:R-:W-:Y:S01]  /*4410*/  IABS R12, R4 ;  /* 0x00000004000c7213 */ /* 0x004fe20000000000 */
[----:B------:R-:W-:Y:S01]  /*4420*/  IMAD.MOV.U32 R15, RZ, RZ, R3 ;  /* 0x000000ffff0f7224 */ /* 0x000fe200078e0003 */
[----:B------:R-:W-:Y:S01]  /*4430*/  IABS R0, R5 ;  /* 0x0000000500007213 */ /* 0x000fe20000000000 */
[----:B------:R-:W2:Y:S01]  /*4440*/  LDL.LU R16, [R1+0x5a4] ;  /* 0x0005a40001107983 */ /* 0x000ea20000300800 */
[----:B------:R-:W-:Y:S01]  /*4450*/  IMAD.MOV.U32 R14, RZ, RZ, RZ ;  /* 0x000000ffff0e7224 */ /* 0x000fe200078e00ff */
[----:B------:R-:W-:Y:S01]  /*4460*/  ISETP.GE.AND P5, PT, R13, RZ, PT ;  /* 0x000000ff0d00720c */ /* 0x000fe20003fa6270 */
[----:B------:R-:W-:Y:S01]  /*4470*/  ULDC UR5, c[0x0][0x23c] ;  /* 0x00008f0000057ab9 */ /* 0x000fe20000000800 */
[----:B------:R-:W4:Y:S01]  /*4480*/  LDL.LU R17, [R1+0x4dc] ;  /* 0x0004dc0001117983 */ /* 0x000f220000300800 */
[----:B------:R-:W-:Y:S01]  /*4490*/  ISETP.GE.AND P2, PT, R7, RZ, PT ;  /* 0x000000ff0700720c */ /* 0x000fe20003f46270 */
[----:B------:R-:W-:Y:S01]  /*44a0*/  ULDC.64 UR6, c[0x0][0x218] ;  /* 0x0000860000067ab9 */ /* 0x000fe20000000a00 */
[----:B------:R-:W-:Y:S01]  /*44b0*/  ISETP.GE.AND P1, PT, R21, RZ, PT ;  /* 0x000000ff1500720c */ /* 0x000fe20003f26270 */
[----:B------:R0:W-:Y:S01]  /*44c0*/  STL [R1+0x2c00], R2 ;  /* 0x002c000201007387 */ /* 0x0001e20000100800 */
[----:B------:R-:W1:Y:S01]  /*44d0*/  I2F.RP R3, R12 ;  /* 0x0000000c00037306 */ /* 0x000e620000209400 */
[----:B------:R-:W-:-:S02]  /*44e0*/  ULDC.64 UR8, c[0x0][0x210] ;  /* 0x0000840000087ab9 */ /* 0x000fc40000000a00 */
[----:B0-----:R-:W4:Y:S04]  /*44f0*/  LDL R2, [R1+0x1a08] ;  /* 0x001a080001027983 */ /* 0x001f280000100800 */
[----:B------:R0:W-:Y:S04]  /*4500*/  STL [R1+0x2bfc], R9 ;  /* 0x002bfc0901007387 */ /* 0x0001e80000100800 */
[----:B0-----:R-:W4:Y:S04]  /*4510*/  LDL R9, [R1+0x1a0c] ;  /* 0x001a0c0001097983 */ /* 0x001f280000100800 */
[----:B------:R0:W-:Y:S04]  /*4520*/  STL [R1+0x2bf8], R10 ;  /* 0x002bf80a01007387 */ /* 0x0001e80000100800 */
[----:B0-----:R-:W4:Y:S04]  /*4530*/  LDL R10, [R1+0x1a10] ;  /* 0x001a1000010a7983 */ /* 0x001f280000100800 */
[----:B------:R0:W-:Y:S04]  /*4540*/  STL [R1+0x2bf4], R19 ;  /* 0x002bf41301007387 */ /* 0x0001e80000100800 */
[----:B0-----:R-:W4:Y:S01]  /*4550*/  LDL R19, [R1+0x1a14] ;  /* 0x001a140001137983 */ /* 0x001f220000100800 */
[----:B-1----:R-:W0:Y:S03]  /*4560*/  MUFU.RCP R3, R3 ;  /* 0x0000000300037308 */ /* 0x002e260000001000 */
[----:B------:R-:W-:Y:S04]  /*4570*/  STL [R1+0x2bf0], R11 ;  /* 0x002bf00b01007387 */ /* 0x000fe80000100800 */
[----:B------:R1:W-:Y:S04]  /*4580*/  STL [R1+0x2bec], R18 ;  /* 0x002bec1201007387 */ /* 0x0003e80000100800 */
[----:B------:R1:W-:Y:S04]  /*4590*/  STL [R1+0x2be8], R22 ;  /* 0x002be81601007387 */ /* 0x0003e80000100800 */
[----:B------:R-:W-:Y:S01]  /*45a0*/  STL [R1+0x2b5c], R28 ;  /* 0x002b5c1c01007387 */ /* 0x000fe20000100800 */
[----:B0-----:R-:W-:-:S02]  /*45b0*/  VIADD R3, R3, 0xffffffe ;  /* 0x0ffffffe03037836 */ /* 0x001fc40000000000 */
[----:B-1----:R-:W-:Y:S01]  /*45c0*/  IMAD.MOV.U32 R18, RZ, RZ, R15 ;  /* 0x000000ffff127224 */ /* 0x002fe200078e000f */
[----:B------:R3:W-:Y:S01]  /*45d0*/  STL [R1+0x2b60], R5 ;  /* 0x002b600501007387 */ /* 0x0007e20000100800 */
[----:B------:R-:W0:Y:S01]  /*45e0*/  F2I.FTZ.U32.TRUNC.NTZ R15, R3 ;  /* 0x00000003000f7305 */ /* 0x000e22000021f000 */
[----:B------:R-:W-:Y:S02]  /*45f0*/  IMAD.MOV.U32 R22, RZ, RZ, R29 ;  /* 0x000000ffff167224 */ /* 0x000fe400078e001d */
[----:B0-----:R-:W-:-:S04]  /*4600*/  IMAD.MOV R3, RZ, RZ, -R15 ;  /* 0x000000ffff037224 */ /* 0x001fc800078e0a0f */
[----:B------:R-:W-:-:S04]  /*4610*/  IMAD R25, R3, R12, RZ ;  /* 0x0000000c03197224 */ /* 0x000fc800078e02ff */
[----:B------:R-:W-:Y:S01]  /*4620*/  IMAD.HI.U32 R25, R15, R25, R14 ;  /* 0x000000190f197227 */ /* 0x000fe200078e000e */
[----:B------:R-:W-:-:S03]  /*4630*/  IABS R7, R7 ;  /* 0x0000000700077213 */ /* 0x000fc60000000000 */
[----:B---3--:R-:W-:Y:S02]  /*4640*/  IMAD.MOV.U32 R5, RZ, RZ, R27 ;  /* 0x000000ffff057224 */ /* 0x008fe400078e001b */
[----:B--2---:R-:W-:Y:S02]  /*4650*/  IMAD.MOV.U32 R11, RZ, RZ, R16 ;  /* 0x000000ffff0b7224 */ /* 0x004fe400078e0010 */
[----:B------:R-:W0:Y:S01]  /*4660*/  I2F.RP R16, R0 ;  /* 0x0000000000107306 */ /* 0x000e220000209400 */
[----:B----4-:R-:W-:-:S07]  /*4670*/  IMAD.MOV.U32 R28, RZ, RZ, R17 ;  /* 0x000000ffff1c7224 */ /* 0x010fce00078e0011 */
[----:B0-----:R-:W0:Y:S01]  /*4680*/  MUFU.RCP R16, R16 ;  /* 0x0000001000107308 */ /* 0x001e220000001000 */
[----:B------:R-:W-:-:S05]  /*4690*/  IABS R26, R2 ;  /* 0x00000002001a7213 */ /* 0x000fca0000000000 */
[----:B------:R-:W-:-:S04]  /*46a0*/  IMAD.HI.U32 R27, R25, R26, RZ ;  /* 0x0000001a191b7227 */ /* 0x000fc800078e00ff */
[----:B------:R-:W-:Y:S01]  /*46b0*/  IMAD.MOV R27, RZ, RZ, -R27 ;  /* 0x000000ffff1b7224 */ /* 0x000fe200078e0a1b */
[----:B------:R-:W-:Y:S01]  /*46c0*/  IABS R14, R9 ;  /* 0x00000009000e7213 */ /* 0x000fe20000000000 */
[----:B0-----:R-:W-:-:S04]  /*46d0*/  VIADD R16, R16, 0xffffffe ;  /* 0x0ffffffe10107836 */ /* 0x001fc80000000000 */
[----:B------:R-:W-:Y:S01]  /*46e0*/  IMAD.HI.U32 R29, R25, R14, RZ ;  /* 0x0000000e191d7227 */ /* 0x000fe200078e00ff */
[----:B------:R0:W1:Y:S03]  /*46f0*/  F2I.FTZ.U32.TRUNC.NTZ R17, R16 ;  /* 0x0000001000117305 */ /* 0x000066000021f000 */
[----:B------:R-:W-:Y:S01]  /*4700*/  IMAD.MOV R29, RZ, RZ, -R29 ;  /* 0x000000ffff1d7224 */ /* 0x000fe200078e0a1d */
[----:B------:R-:W-:Y:S01]  /*4710*/  IABS R15, R10 ;  /* 0x0000000a000f7213 */ /* 0x000fe20000000000 */
[----:B0-----:R-:W-:Y:S02]  /*4720*/  IMAD.MOV.U32 R16, RZ, RZ, RZ ;  /* 0x000000ffff107224 */ /* 0x001fe400078e00ff */
[----:B-1----:R-:W-:-:S04]  /*4730*/  IMAD.MOV R3, RZ, RZ, -R17 ;  /* 0x000000ffff037224 */ /* 0x002fc800078e0a11 */
[----:B------:R-:W-:Y:S01]  /*4740*/  IMAD R3, R3, R0, RZ ;  /* 0x0000000003037224 */ /* 0x000fe200078e02ff */
[----:B------:R-:W-:-:S03]  /*4750*/  IABS R24, R19 ;  /* 0x0000001300187213 */ /* 0x000fc60000000000 */
[----:B------:R-:W-:Y:S02]  /*4760*/  IMAD.HI.U32 R3, R17, R3, R16 ;  /* 0x0000000311037227 */ /* 0x000fe400078e0010 */
[----:B------:R-:W2:Y:S02]  /*4770*/  LDL.LU R17, [R1+0x598] ;  /* 0x0005980001117983 */ /* 0x000ea40000300800 */
[----:B------:R-:W-:-:S04]  /*4780*/  IMAD.HI.U32 R16, R25, R15, RZ ;  /* 0x0000000f19107227 */ /* 0x000fc800078e00ff */
[----:B------:R-:W-:Y:S02]  /*4790*/  IMAD.MOV R16, RZ, RZ, -R16 ;  /* 0x000000ffff107224 */ /* 0x000fe400078e0a10 */
[C---:B------:R-:W-:Y:S02]  /*47a0*/  IMAD R26, R12.reuse, R27, R26 ;  /* 0x0000001b0c1a7224 */ /* 0x040fe400078e021a */
[C---:B------:R-:W-:Y:S01]  /*47b0*/  IMAD R15, R12.reuse, R16, R15 ;  /* 0x000000100c0f7224 */ /* 0x040fe200078e020f */
[----:B------:R-:W3:Y:S01]  /*47c0*/  LDL.LU R27, [R1+0x5a0] ;  /* 0x0005a000011b7983 */ /* 0x000ee20000300800 */
[C---:B------:R-:W-:Y:S01]  /*47d0*/  IMAD R14, R12.reuse, R29, R14 ;  /* 0x0000001d0c0e7224 */ /* 0x040fe200078e020e */
[C---:B------:R-:W-:Y:S01]  /*47e0*/  ISETP.GT.U32.AND P4, PT, R12.reuse, R26, PT ;  /* 0x0000001a0c00720c */ /* 0x040fe20003f84070 */
[----:B------:R-:W-:Y:S01]  /*47f0*/  IMAD.HI.U32 R25, R25, R24, RZ ;  /* 0x0000001819197227 */ /* 0x000fe200078e00ff */
[C---:B------:R-:W-:Y:S02]  /*4800*/  ISETP.GT.U32.AND P6, PT, R12.reuse, R15, PT ;  /* 0x0000000f0c00720c */ /* 0x040fe40003fc4070 */
[----:B------:R-:W-:-:S09]  /*4810*/  ISETP.GT.U32.AND P3, PT, R12, R14, PT ;  /* 0x0000000e0c00720c */ /* 0x000fd20003f64070 */
[--C-:B------:R-:W-:Y:S02]  /*4820*/  @!P4 IMAD.IADD R26, R26, 0x1, -R12.reuse ;  /* 0x000000011a1ac824 */ /* 0x100fe400078e0a0c */
[--C-:B------:R-:W-:Y:S02]  /*4830*/  @!P6 IMAD.IADD R15, R15, 0x1, -R12.reuse ;  /* 0x000000010f0fe824 */ /* 0x100fe400078e0a0c */
[----:B------:R-:W-:Y:S01]  /*4840*/  @!P3 IMAD.IADD R14, R14, 0x1, -R12 ;  /* 0x000000010e0eb824 */ /* 0x000fe200078e0a0c */
[C---:B------:R-:W-:Y:S02]  /*4850*/  ISETP.GT.U32.AND P4, PT, R12.reuse, R26, PT ;  /* 0x0000001a0c00720c */ /* 0x040fe40003f84070 */
[C---:B------:R-:W-:Y:S02]  /*4860*/  ISETP.GT.U32.AND P3, PT, R12.reuse, R15, PT ;  /* 0x0000000f0c00720c */ /* 0x040fe40003f64070 */
[----:B------:R-:W-:Y:S01]  /*4870*/  ISETP.GT.U32.AND P6, PT, R12, R14, PT ;  /* 0x0000000e0c00720c */ /* 0x000fe20003fc4070 */
[----:B------:R-:W-:-:S04]  /*4880*/  IMAD.MOV R25, RZ, RZ, -R25 ;  /* 0x000000ffff197224 */ /* 0x000fc800078e0a19 */
[----:B------:R-:W-:Y:S02]  /*4890*/  IMAD R24, R12, R25, R24 ;  /* 0x000000190c187224 */ /* 0x000fe400078e0218 */
[----:B------:R-:W-:Y:S02]  /*48a0*/  IMAD.MOV.U32 R25, RZ, RZ, R7 ;  /* 0x000000ffff197224 */ /* 0x000fe400078e0007 */
[--C-:B------:R-:W-:Y:S01]  /*48b0*/  @!P4 IMAD.IADD R26, R26, 0x1, -R12.reuse ;  /* 0x000000011a1ac824 */ /* 0x100fe200078e0a0c */
[----:B------:R-:W-:Y:S01]  /*48c0*/  ISETP.GE.AND P4, PT, R2, RZ, PT ;  /* 0x000000ff0200720c */ /* 0x000fe20003f86270 */
[----:B------:R-:W-:Y:S01]  /*48d0*/  @!P3 IMAD.IADD R15, R15, 0x1, -R12 ;  /* 0x000000010f0fb824 */ /* 0x000fe200078e0a0c */
[----:B------:R-:W4:Y:S01]  /*48e0*/  LDL.LU R2, [R1+0x2c00] ;  /* 0x002c000001027983 */ /* 0x000f220000300800 */
[----:B------:R-:W-:-:S04]  /*48f0*/  IMAD.HI.U32 R7, R3, R25, RZ ;  /* 0x0000001903077227 */ /* 0x000fc800078e00ff */
[----:B------:R-:W-:Y:S01]  /*4900*/  @!P6 IMAD.IADD R14, R14, 0x1, -R12 ;  /* 0x000000010e0ee824 */ /* 0x000fe200078e0a0c */
[----:B------:R-:W-:Y:S01]  /*4910*/  ISETP.GE.AND P6, PT, R9, RZ, PT ;  /* 0x000000ff0900720c */ /* 0x000fe20003fc6270 */
[----:B------:R-:W-:Y:S01]  /*4920*/  IMAD.MOV R7, RZ, RZ, -R7 ;  /* 0x000000ffff077224 */ /* 0x000fe200078e0a07 */
[----:B------:R-:W3:Y:S03]  /*4930*/  LDL.LU R9, [R1+0x2bfc] ;  /* 0x002bfc0001097983 */ /* 0x000ee60000300800 */
[----:B------:R-:W-:Y:S01]  /*4940*/  IMAD R7, R0, R7, R25 ;  /* 0x0000000700077224 */ /* 0x000fe200078e0219 */
[----:B------:R-:W-:Y:S01]  /*4950*/  LOP3.LUT R25, RZ, R4, RZ, 0x33, !PT ;  /* 0x00000004ff197212 */ /* 0x000fe200078e33ff */
[----:B------:R-:W-:Y:S01]  /*4960*/  @!P4 IMAD.MOV R26, RZ, RZ, -R26 ;  /* 0x000000ffff1ac224 */ /* 0x000fe200078e0a1a */
[----:B------:R-:W-:Y:S02]  /*4970*/  ISETP.GE.AND P4, PT, R10, RZ, PT ;  /* 0x000000ff0a00720c */ /* 0x000fe40003f86270 */
[----:B------:R-:W3:Y:S03]  /*4980*/  LDL.LU R10, [R1+0x2bf8] ;  /* 0x002bf800010a7983 */ /* 0x000ee60000300800 */
[----:B------:R-:W-:Y:S01]  /*4990*/  @!P6 IMAD.MOV R14, RZ, RZ, -R14 ;  /* 0x000000ffff0ee224 */ /* 0x000fe200078e0a0e */
[----:B------:R-:W-:-:S02]  /*49a0*/  ISETP.GE.AND P6, PT, R19, RZ, PT ;  /* 0x000000ff1300720c */ /* 0x000fc40003fc6270 */
[----:B------:R-:W3:Y:S01]  /*49b0*/  LDL.LU R19, [R1+0x2bf4] ;  /* 0x002bf40001137983 */ /* 0x000ee20000300800 */
[----:B--2---:R-:W-:Y:S01]  /*49c0*/  IMAD.MOV.U32 R29, RZ, RZ, R17 ;  /* 0x000000ffff1d7224 */ /* 0x004fe200078e0011 */
[----:B------:R-:W-:-:S05]  /*49d0*/  IABS R17, R13 ;  /* 0x0000000d00117213 */ /* 0x000fca0000000000 */
[----:B------:R-:W-:-:S04]  /*49e0*/  IMAD.HI.U32 R13, R3, R17, RZ ;  /* 0x00000011030d7227 */ /* 0x000fc800078e00ff */
[----:B------:R-:W-:-:S04]  /*49f0*/  IMAD.MOV R13, RZ, RZ, -R13 ;  /* 0x000000ffff0d7224 */ /* 0x000fc800078e0a0d */
[----:B------:R-:W-:-:S05]  /*4a00*/  IMAD R17, R0, R13, R17 ;  /* 0x0000000d00117224 */ /* 0x000fca00078e0211 */
[----:B------:R-:W-:-:S13]  /*4a10*/  ISETP.GT.U32.AND P3, PT, R0, R17, PT ;  /* 0x000000110000720c */ /* 0x000fda0003f64070 */
[----:B------:R-:W-:Y:S01]  /*4a20*/  @!P3 IMAD.IADD R17, R17, 0x1, -R0 ;  /* 0x000000011111b824 */ /* 0x000fe200078e0a00 */
[----:B------:R-:W-:-:S04]  /*4a30*/  ISETP.NE.AND P3, PT, R4, RZ, PT ;  /* 0x000000ff0400720c */ /* 0x000fc80003f65270 */
[----:B------:R-:W-:-:S05]  /*4a40*/  SEL R26, R25, R26, !P3 ;  /* 0x0000001a191a7207 */ /* 0x000fca0005800000 */
[----:B------:R0:W-:Y:S04]  /*4a50*/  STL [R1+0x600], R26 ;  /* 0x0006001a01007387 */ /* 0x0001e80000100800 */
[----:B0-----:R-:W2:Y:S01]  /*4a60*/  LDL.LU R26, [R1+0x4e8] ;  /* 0x0004e800011a7983 */ /* 0x001ea20000300800 */
[----:B------:R-:W-:-:S13]  /*4a70*/  ISETP.GT.U32.AND P0, PT, R12, R24, PT ;  /* 0x000000180c00720c */ /* 0x000fda0003f04070 */
[----:B------:R-:W-:-:S05]  /*4a80*/  @!P0 IMAD.IADD R24, R24, 0x1, -R12 ;  /* 0x0000000118188824 */ /* 0x000fca00078e0a0c */
[----:B------:R-:W-:Y:S02]  /*4a90*/  ISETP.GT.U32.AND P0, PT, R12, R24, PT ;  /* 0x000000180c00720c */ /* 0x000fe40003f04070 */
[----:B------:R-:W-:Y:S01]  /*4aa0*/  SEL R14, R25, R14, !P3 ;  /* 0x0000000e190e7207 */ /* 0x000fe20005800000 */
[----:B------:R-:W-:Y:S01]  /*4ab0*/  @!P4 IMAD.MOV R15, RZ, RZ, -R15 ;  /* 0x000000ffff0fc224 */ /* 0x000fe200078e0a0f */
[----:B------:R-:W-:-:S09]  /*4ac0*/  ISETP.GT.U32.AND P4, PT, R0, R17, PT ;  /* 0x000000110000720c */ /* 0x000fd20003f84070 */
[----:B------:R-:W-:Y:S01]  /*4ad0*/  @!P0 IMAD.IADD R24, R24, 0x1, -R12 ;  /* 0x0000000118188824 */ /* 0x000fe200078e0a0c */
[----:B------:R-:W-:Y:S01]  /*4ae0*/  ISETP.GT.U32.AND P0, PT, R0, R7, PT ;  /* 0x000000070000720c */ /* 0x000fe20003f04070 */
[----:B------:R0:W-:Y:S01]  /*4af0*/  STL [R1+0x5fc], R14 ;  /* 0x0005fc0e01007387 */ /* 0x0001e20000100800 */
[----:B------:R-:W-:-:S03]  /*4b00*/  SEL R15, R25, R15, !P3 ;  /* 0x0000000f190f7207 */ /* 0x000fc60005800000 */
[----:B0-----:R-:W3:Y:S08]  /*4b10*/  LDL.LU R14, [R1+0x584] ;  /* 0x00058400010e7983 */ /* 0x001ef00000300800 */
[----:B------:R-:W-:Y:S02]  /*4b20*/  @!P0 IMAD.IADD R7, R7, 0x1, -R0 ;  /* 0x0000000107078824 */ /* 0x000fe400078e0a00 */
[----:B------:R-:W-:-:S03]  /*4b30*/  @!P6 IMAD.MOV R24, RZ, RZ, -R24 ;  /* 0x000000ffff18e224 */ /* 0x000fc600078e0a18 */
[----:B------:R-:W-:Y:S01]  /*4b40*/  ISETP.GT.U32.AND P0, PT, R0, R7, PT ;  /* 0x000000070000720c */ /* 0x000fe20003f04070 */
[----:B------:R-:W-:Y:S01]  /*4b50*/  @!P4 IMAD.IADD R17, R17, 0x1, -R0 ;  /* 0x000000011111c824 */ /* 0x000fe200078e0a00 */
[----:B------:R0:W-:Y:S02]  /*4b60*/  STL [R1+0x5f8], R15 ;  /* 0x0005f80f01007387 */ /* 0x0001e40000100800 */
[----:B0-----:R-:W-:Y:S01]  /*4b70*/  SEL R15, R25, R24, !P3 ;  /* 0x00000018190f7207 */ /* 0x001fe20005800000 */
[----:B------:R-:W-:-:S04]  /*4b80*/  IMAD.MOV.U32 R25, RZ, RZ, R17 ;  /* 0x000000ffff197224 */ /* 0x000fc800078e0011 */
[----:B------:R-:W-:Y:S01]  /*4b90*/  @!P5 IMAD.MOV R25, RZ, RZ, -R25 ;  /* 0x000000ffff19d224 */ /* 0x000fe200078e0a19 */
[----:B------:R-:W-:Y:S03]  /*4ba0*/  STL [R1+0x5f4], R15 ;  /* 0x0005f40f01007387 */ /* 0x000fe60000100800 */
[----:B------:R-:W-:Y:S01]  /*4bb0*/  @!P0 IMAD.IADD R7, R7, 0x1, -R0 ;  /* 0x0000000107078824 */ /* 0x000fe200078e0a00 */
[----:B------:R2:W-:Y:S01]  /*4bc0*/  STL [R1+0x4b4], R25 ;  /* 0x0004b41901007387 */ /* 0x0005e20000100800 */
[----:B------:R-:W-:-:S05]  /*4bd0*/  IABS R21, R21 ;  /* 0x0000001500157213 */ /* 0x000fca0000000000 */
[----:B------:R-:W-:Y:S01]  /*4be0*/  IMAD.HI.U32 R13, R3, R21, RZ ;  /* 0x00000015030d7227 */ /* 0x000fe200078e00ff */
[----:B------:R-:W-:-:S03]  /*4bf0*/  IABS R16, R8 ;  /* 0x0000000800107213 */ /* 0x000fc60000000000 */
[----:B--2---:R-:W-:Y:S02]  /*4c00*/  IMAD.MOV.U32 R25, RZ, RZ, R26 ;  /* 0x000000ffff197224 */ /* 0x004fe400078e001a */
[----:B------:R-:W-:Y:S02]  /*4c10*/  IMAD.MOV.U32 R26, RZ, RZ, R11 ;  /* 0x000000ffff1a7224 */ /* 0x000fe400078e000b */
[----:B------:R-:W-:Y:S02]  /*4c20*/  IMAD.MOV.U32 R11, RZ, RZ, R7 ;  /* 0x000000ffff0b7224 */ /* 0x000fe400078e0007 */
[----:B------:R-:W2:Y:S01]  /*4c30*/  LDL.LU R7, [R1+0x468] ;  /* 0x0004680001077983 */ /* 0x000ea20000300800 */
[----:B------:R-:W-:Y:S01]  /*4c40*/  IMAD.MOV R13, RZ, RZ, -R13 ;  /* 0x000000ffff0d7224 */ /* 0x000fe200078e0a0d */
[----:B------:R-:W-:-:S03]  /*4c50*/  IABS R12, R23 ;  /* 0x00000017000c7213 */ /* 0x000fc60000000000 */
[----:B------:R-:W-:Y:S02]  /*4c60*/  IMAD R13, R0, R13, R21 ;  /* 0x0000000d000d7224 */ /* 0x000fe400078e0215 */
[----:B------:R-:W-:-:S03]  /*4c70*/  IMAD.HI.U32 R21, R3, R16, RZ ;  /* 0x0000001003157227 */ /* 0x000fc600078e00ff */
[----:B------:R-:W-:Y:S01]  /*4c80*/  ISETP.GT.U32.AND P6, PT, R0, R13, PT ;  /* 0x0000000d0000720c */ /* 0x000fe20003fc4070 */
[----:B------:R-:W-:Y:S02]  /*4c90*/  IMAD.MOV R21, RZ, RZ, -R21 ;  /* 0x000000ffff157224 */ /* 0x000fe400078e0a15 */
[----:B------:R-:W-:-:S04]  /*4ca0*/  IMAD.HI.U32 R4, R3, R12, RZ ;  /* 0x0000000c03047227 */ /* 0x000fc800078e00ff */
[----:B------:R-:W-:Y:S02]  /*4cb0*/  IMAD R16, R0, R21, R16 ;  /* 0x0000001500107224 */ /* 0x000fe400078e0210 */
[----:B------:R-:W-:-:S03]  /*4cc0*/  IMAD.MOV R4, RZ, RZ, -R4 ;  /* 0x000000ffff047224 */ /* 0x000fc600078e0a04 */
[C---:B------:R-:W-:Y:S01]  /*4cd0*/  ISETP.GT.U32.AND P4, PT, R0.reuse, R16, PT ;  /* 0x000000100000720c */ /* 0x040fe20003f84070 */
[----:B------:R-:W-:Y:S02]  /*4ce0*/  IMAD R4, R0, R4, R12 ;  /* 0x0000000400047224 */ /* 0x000fe400078e020c */
[----:B------:R-:W-:-:S03]  /*4cf0*/  @!P6 IMAD.IADD R13, R13, 0x1, -R0 ;  /* 0x000000010d0de824 */ /* 0x000fc600078e0a00 */
[----:B------:R-:W-:Y:S02]  /*4d00*/  ISETP.GT.U32.AND P6, PT, R0, R4, PT ;  /* 0x000000040000720c */ /* 0x000fe40003fc4070 */
[----:B------:R-:W-:-:S05]  /*4d10*/  IABS R15, R6 ;  /* 0x00000006000f7213 */ /* 0x000fca0000000000 */
[----:B------:R-:W-:Y:S01]  /*4d20*/  @!P4 IMAD.IADD R16, R16, 0x1, -R0 ;  /* 0x000000011010c824 */ /* 0x000fe200078e0a00 */
[----:B------:R-:W-:Y:S01]  /*4d30*/  ISETP.GT.U32.AND P4, PT, R0, R13, PT ;  /* 0x0000000d0000720c */ /* 0x000fe20003f84070 */
[----:B------:R-:W-:Y:S01]  /*4d40*/  IMAD.HI.U32 R17, R3, R15, RZ ;  /* 0x0000000f03117227 */ /* 0x000fe200078e00ff */
[----:B------:R-:W-:-:S03]  /*4d50*/  ISETP.GE.AND P3, PT, R8, RZ, PT ;  /* 0x000000ff0800720c */ /* 0x000fc60003f66270 */
[----:B------:R-:W-:Y:S01]  /*4d60*/  @!P6 IMAD.IADD R4, R4, 0x1, -R0 ;  /* 0x000000010404e824 */ /* 0x000fe200078e0a00 */
[----:B------:R-:W-:Y:S02]  /*4d70*/  ISETP.GT.U32.AND P6, PT, R0, R16, PT ;  /* 0x000000100000720c */ /* 0x000fe40003fc4070 */
[----:B----4-:R-:W-:Y:S01]  /*4d80*/  IABS R8, R2 ;  /* 0x0000000200087213 */ /* 0x010fe20000000000 */
[----:B------:R-:W-:Y:S01]  /*4d90*/  IMAD.MOV R17, RZ, RZ, -R17 ;  /* 0x000000ffff117224 */ /* 0x000fe200078e0a11 */
[----:B------:R-:W-:-:S03]  /*4da0*/  ISETP.GE.AND P0, PT, R23, RZ, PT ;  /* 0x000000ff1700720c */ /* 0x000fc60003f06270 */
[----:B------:R-:W-:-:S04]  /*4db0*/  IMAD.HI.U32 R23, R3, R8, RZ ;  /* 0x0000000803177227 */ /* 0x000fc800078e00ff */
[----:B------:R-:W-:Y:S02]  /*4dc0*/  IMAD R15, R0, R17, R15 ;  /* 0x00000011000f7224 */ /* 0x000fe400078e020f */
[----:B------:R-:W-:Y:S02]  /*4dd0*/  IMAD.MOV R23, RZ, RZ, -R23 ;  /* 0x000000ffff177224 */ /* 0x000fe400078e0a17 */
[--C-:B------:R-:W-:Y:S01]  /*4de0*/  @!P6 IMAD.IADD R16, R16, 0x1, -R0.reuse ;  /* 0x000000011010e824 */ /* 0x100fe200078e0a00 */
[C---:B------:R-:W-:Y:S01]  /*4df0*/  ISETP.GT.U32.AND P6, PT, R0.reuse, R15, PT ;  /* 0x0000000f0000720c */ /* 0x040fe20003fc4070 */
[----:B------:R-:W-:Y:S01]  /*4e00*/  @!P4 IMAD.IADD R13, R13, 0x1, -R0 ;  /* 0x000000010d0dc824 */ /* 0x000fe200078e0a00 */
[----:B------:R-:W-:Y:S01]  /*4e10*/  IABS R21, R20 ;  /* 0x0000001400157213 */ /* 0x000fe20000000000 */
[----:B------:R-:W-:Y:S02]  /*4e20*/  IMAD R8, R0, R23, R8 ;  /* 0x0000001700087224 */ /* 0x000fe400078e0208 */
[----:B------:R-:W-:-:S02]  /*4e30*/  IMAD.MOV.U32 R23, RZ, RZ, R18 ;  /* 0x000000ffff177224 */ /* 0x000fc400078e0012 */
[----:B------:R-:W-:Y:S02]  /*4e40*/  IMAD.MOV.U32 R18, RZ, RZ, R13 ;  /* 0x000000ffff127224 */ /* 0x000fe400078e000d */
[----:B---3--:R-:W-:Y:S02]  /*4e50*/  IMAD.MOV.U32 R24, RZ, RZ, R14 ;  /* 0x000000ffff187224 */ /* 0x008fe400078e000e */
[----:B------:R-:W-:Y:S02]  /*4e60*/  @!P2 IMAD.MOV R11, RZ, RZ, -R11 ;  /* 0x000000ffff0ba224 */ /* 0x000fe400078e0a0b */
[----:B------:R-:W-:-:S04]  /*4e70*/  IMAD.HI.U32 R14, R3, R21, RZ ;  /* 0x00000015030e7227 */ /* 0x000fc800078e00ff */
[----:B------:R-:W-:Y:S01]  /*4e80*/  @!P1 IMAD.MOV R18, RZ, RZ, -R18 ;  /* 0x000000ffff129224 */ /* 0x000fe200078e0a12 */
[----:B------:R0:W-:Y:S01]  /*4e90*/  STL [R1+0x4b0], R11 ;  /* 0x0004b00b01007387 */ /* 0x0001e20000100800 */
[----:B------:R-:W-:Y:S02]  /*4ea0*/  IMAD.MOV R14, RZ, RZ, -R14 ;  /* 0x000000ffff0e7224 */ /* 0x000fe400078e0a0e */
[----:B------:R-:W-:Y:S01]  /*4eb0*/  @!P6 IMAD.IADD R15, R15, 0x1, -R0 ;  /* 0x000000010f0fe824 */ /* 0x000fe200078e0a00 */
[----:B------:R-:W-:Y:S01]  /*4ec0*/  ISETP.GE.AND P6, PT, R2, RZ, PT ;  /* 0x000000ff0200720c */ /* 0x000fe20003fc6270 */
[C---:B------:R-:W-:Y:S01]  /*4ed0*/  IMAD R21, R0.reuse, R14, R21 ;  /* 0x0000000e00157224 */ /* 0x040fe200078e0215 */
[----:B0-----:R-:W3:Y:S04]  /*4ee0*/  LDL.LU R11, [R1+0x2bf0] ;  /* 0x002bf000010b7983 */ /* 0x001ee80000300800 */
[----:B------:R-:W4:Y:S04]  /*4ef0*/  LDL.LU R13, [R1+0x190] ;  /* 0x00019000010d7983 */ /* 0x000f280000300800 */
[----:B------:R0:W-:Y:S01]  /*4f00*/  STL [R1+0x4a8], R18 ;  /* 0x0004a81201007387 */ /* 0x0001e20000100800 */
[----:B------:R-:W-:-:S03]  /*4f10*/  ISETP.GT.U32.AND P2, PT, R0, R21, PT ;  /* 0x000000150000720c */ /* 0x000fc60003f44070 */
[----:B0-----:R-:W4:Y:S04]  /*4f20*/  LDL.LU R18, [R1+0x2bec] ;  /* 0x002bec0001127983 */ /* 0x001f280000300800 */
[----:B------:R-:W3:Y:S01]  /*4f30*/  LDL.LU R2, [R1+0x9c] ;  /* 0x00009c0001027983 */ /* 0x000ee20000300800 */
[----:B------:R-:W-:-:S05]  /*4f40*/  IABS R14, R9 ;  /* 0x00000009000e7213 */ /* 0x000fca0000000000 */
[----:B------:R-:W-:Y:S01]  /*4f50*/  @!P2 IMAD.IADD R21, R21, 0x1, -R0 ;  /* 0x000000011515a824 */ /* 0x000fe200078e0a00 */
[----:B------:R-:W-:-:S04]  /*4f60*/  ISETP.GE.AND P4, PT, R20, RZ, PT ;  /* 0x000000ff1400720c */ /* 0x000fc80003f86270 */
[C---:B------:R-:W-:Y:S02]  /*4f70*/  ISETP.GT.U32.AND P2, PT, R0.reuse, R21, PT ;  /* 0x000000150000720c */ /* 0x040fe40003f44070 */
[----:B------:R-:W-:-:S11]  /*4f80*/  ISETP.GT.U32.AND P5, PT, R0, R4, PT ;  /* 0x000000040000720c */ /* 0x000fd60003fa4070 */
[--C-:B------:R-:W-:Y:S02]  /*4f90*/  @!P2 IMAD.IADD R21, R21, 0x1, -R0.reuse ;  /* 0x000000011515a824 */ /* 0x100fe400078e0a00 */
[----:B------:R-:W-:-:S04]  /*4fa0*/  @!P5 IMAD.IADD R4, R4, 0x1, -R0 ;  /* 0x000000010404d824 */ /* 0x000fc800078e0a00 */
[----:B------:R-:W-:Y:S02]  /*4fb0*/  @!P0 IMAD.MOV R4, RZ, RZ, -R4 ;  /* 0x000000ffff048224 */ /* 0x000fe400078e0a04 */
[----:B--2---:R-:W-:Y:S02]  /*4fc0*/  IMAD.MOV.U32 R20, RZ, RZ, R7 ;  /* 0x000000ffff147224 */ /* 0x004fe400078e0007 */
[----:B------:R-:W-:-:S04]  /*4fd0*/  IMAD.HI.U32 R7, R3, R14, RZ ;  /* 0x0000000e03077227 */ /* 0x000fc800078e00ff */
[----:B------:R-:W-:-:S04]  /*4fe0*/  IMAD.MOV R7, RZ, RZ, -R7 ;  /* 0x000000ffff077224 */ /* 0x000fc800078e0a07 */
[----:B------:R-:W-:Y:S02]  /*4ff0*/  IMAD R7, R0, R7, R14 ;  /* 0x0000000700077224 */ /* 0x000fe400078e020e */
[----:B------:R-:W-:Y:S02]  /*5000*/  IMAD.MOV.U32 R14, RZ, RZ, R22 ;  /* 0x000000ffff0e7224 */ /* 0x000fe400078e0016 */
[----:B------:R-:W-:Y:S02]  /*5010*/  IMAD.MOV.U32 R22, RZ, RZ, R16 ;  /* 0x000000ffff167224 */ /* 0x000fe400078e0010 */
[----:B------:R-:W2:Y:S02]  /*5020*/  LDL.LU R16, [R1+0x218] ;  /* 0x0002180001107983 */ /* 0x000ea40000300800 */
[----:B------:R-:W-:-:S05]  /*5030*/  @!P3 IMAD.MOV R22, RZ, RZ, -R22 ;  /* 0x000000ffff16b224 */ /* 0x000fca00078e0a16 */
[----:B------:R0:W-:Y:S02]  /*5040*/  STL [R1+0x4a4], R22 ;  /* 0x0004a41601007387 */ /* 0x0001e40000100800 */
[----:B0-----:R-:W-:Y:S02]  /*5050*/  IMAD.MOV.U32 R22, RZ, RZ, R21 ;  /* 0x000000ffff167224 */ /* 0x001fe400078e0015 */
[----:B------:R-:W2:Y:S02]  /*5060*/  LDL.LU R21, [R1+0x2c] ;  /* 0x00002c0001157983 */ /* 0x000ea40000300800 */
[----:B------:R-:W-:Y:S02]  /*5070*/  @!P4 IMAD.MOV R22, RZ, RZ, -R22 ;  /* 0x000000ffff16c224 */ /* 0x000fe400078e0a16 */
[----:B------:R-:W-:Y:S04]  /*5080*/  STL [R1+0x4a0], R4 ;  /* 0x0004a00401007387 */ /* 0x000fe80000100800 */
[----:B------:R0:W-:Y:S04]  /*5090*/  STL [R1+0x49c], R22 ;  /* 0x00049c1601007387 */ /* 0x0001e80000100800 */
[----:B0-----:R-:W2:Y:S01]  /*50a0*/  LDL.LU R22, [R1+0x2be8] ;  /* 0x002be80001167983 */ /* 0x001ea20000300800 */
[----:B------:R-:W-:-:S05]  /*50b0*/  IABS R12, R10 ;  /* 0x0000000a000c7213 */ /* 0x000fca0000000000 */
[----:B------:R-:W-:Y:S01]  /*50c0*/  IMAD.HI.U32 R17, R3, R12, RZ ;  /* 0x0000000c03117227 */ /* 0x000fe200078e00ff */
[----:B------:R-:W-:Y:S02]  /*50d0*/  ISETP.GE.AND P1, PT, R6, RZ, PT ;  /* 0x000000ff0600720c */ /* 0x000fe40003f26270 */
[----:B------:R-:W-:Y:S01]  /*50e0*/  IABS R6, R19 ;  /* 0x0000001300067213 */ /* 0x000fe20000000000 */
[----:B------:R-:W-:Y:S01]  /*50f0*/  IMAD.MOV R17, RZ, RZ, -R17 ;  /* 0x000000ffff117224 */ /* 0x000fe200078e0a11 */
[----:B------:R-:W-:-:S03]  /*5100*/  ISETP.GT.U32.AND P3, PT, R0, R15, PT ;  /* 0x0000000f0000720c */ /* 0x000fc60003f64070 */
[C---:B------:R-:W-:Y:S01]  /*5110*/  IMAD R12, R0.reuse, R17, R12 ;  /* 0x00000011000c7224 */ /* 0x040fe200078e020c */
[C---:B------:R-:W-:Y:S02]  /*5120*/  ISETP.GT.U32.AND P5, PT, R0.reuse, R8, PT ;  /* 0x000000080000720c */ /* 0x040fe40003fa4070 */
[C---:B------:R-:W-:Y:S02]  /*5130*/  ISETP.GT.U32.AND P2, PT, R0.reuse, R7, PT ;  /* 0x000000070000720c */ /* 0x040fe40003f44070 */
[----:B------:R-:W-:-:S05]  /*5140*/  ISETP.GT.U32.AND P4, PT, R0, R12, PT ;  /* 0x0000000c0000720c */ /* 0x000fca0003f84070 */
[----:B------:R-:W-:-:S04]  /*5150*/  @!P3 IMAD.IADD R15, R15, 0x1, -R0 ;  /* 0x000000010f0fb824 */ /* 0x000fc800078e0a00 */
[----:B------:R-:W-:-:S05]  /*5160*/  @!P5 IMAD.IADD R8, R8, 0x1, -R0 ;  /* 0x000000010808d824 */ /* 0x000fca00078e0a00 */
[----:B------:R-:W-:Y:S01]  /*5170*/  ISETP.GT.U32.AND P5, PT, R0, R8, PT ;  /* 0x000000080000720c */ /* 0x000fe20003fa4070 */
[----:B---3--:R-:W-:Y:S02]  /*5180*/  IMAD.MOV.U32 R17, RZ, RZ, R2 ;  /* 0x000000ffff117224 */ /* 0x008fe400078e0002 */
[----:B------:R-:W-:-:S04]  /*5190*/  IMAD.HI.U32 R2, R3, R6, RZ ;  /* 0x0000000603027227 */ /* 0x000fc800078e00ff */
[----:B------:R-:W-:-:S04]  /*51a0*/  IMAD.MOV R2, RZ, RZ, -R2 ;  /* 0x000000ffff027224 */ /* 0x000fc800078e0a02 */
[----:B------:R-:W-:-:S05]  /*51b0*/  IMAD R2, R0, R2, R6 ;  /* 0x0000000200027224 */ /* 0x000fca00078e0206 */
[----:B------:R-:W-:Y:S01]  /*51c0*/  ISETP.GT.U32.AND P3, PT, R0, R2, PT ;  /* 0x000000020000720c */ /* 0x000fe20003f64070 */
[--C-:B------:R-:W-:Y:S02]  /*51d0*/  @!P4 IMAD.IADD R12, R12, 0x1, -R0.reuse ;  /* 0x000000010c0cc824 */ /* 0x100fe400078e0a00 */
[--C-:B------:R-:W-:Y:S01]  /*51e0*/  @!P2 IMAD.IADD R7, R7, 0x1, -R0.reuse ;  /* 0x000000010707a824 */ /* 0x100fe200078e0a00 */
[----:B------:R-:W-:Y:S01]  /*51f0*/  ISETP.GE.AND P2, PT, R19, RZ, PT ;  /* 0x000000ff1300720c */ /* 0x000fe20003f46270 */
[----:B------:R-:W-:Y:S01]  /*5200*/  IMAD.MOV.U32 R19, RZ, RZ, R15 ;  /* 0x000000ffff137224 */ /* 0x000fe200078e000f */
[----:B------:R-:W-:Y:S01]  /*5210*/  IABS R4, R11 ;  /* 0x0000000b00047213 */ /* 0x000fe20000000000 */
[----:B------:R-:W-:Y:S01]  /*5220*/  @!P5 IMAD.IADD R8, R8, 0x1, -R0 ;  /* 0x000000010808d824 */ /* 0x000fe200078e0a00 */
[----:B------:R-:W-:-:S05]  /*5230*/  ISETP.GT.U32.AND P4, PT, R0, R7, PT ;  /* 0x000000070000720c */ /* 0x000fca0003f84070 */
[----:B------:R-:W-:Y:S01]  /*5240*/  @!P3 IMAD.IADD R2, R2, 0x1, -R0 ;  /* 0x000000010202b824 */ /* 0x000fe200078e0a00 */
[----:B------:R-:W-:Y:S01]  /*5250*/  ISETP.GT.U32.AND P3, PT, R0, R12, PT ;  /* 0x0000000c0000720c */ /* 0x000fe20003f64070 */
[----:B------:R-:W-:Y:S01]  /*5260*/  @!P1 IMAD.MOV R19, RZ, RZ, -R19 ;  /* 0x000000ffff139224 */ /* 0x000fe200078e0a13 */
[----:B------:R-:W-:Y:S01]  /*5270*/  ISETP.GE.AND P5, PT, R10, RZ, PT ;  /* 0x000000ff0a00720c */ /* 0x000fe20003fa6270 */
[----:B------:R-:W-:Y:S01]  /*5280*/  IMAD.HI.U32 R10, R3, R4, RZ ;  /* 0x00000004030a7227 */ /* 0x000fe200078e00ff */
[----:B------:R-:W-:Y:S01]  /*5290*/  ISETP.GT.U32.AND P1, PT, R0, R2, PT ;  /* 0x000000020000720c */ /* 0x000fe20003f24070 */
[----:B------:R-:W3:Y:S01]  /*52a0*/  LDL.LU R15, [R1+0x8] ;  /* 0x00000800010f7983 */ /* 0x000ee20000300800 */
[----:B------:R-:W-:Y:S01]  /*52b0*/  ISETP.GE.AND P0, PT, R9, RZ, PT ;  /* 0x000000ff0900720c */ /* 0x000fe20003f06270 */
[----:B------:R-:W-:Y:S02]  /*52c0*/  IMAD.MOV R10, RZ, RZ, -R10 ;  /* 0x000000ffff0a7224 */ /* 0x000fe400078e0a0a */
[----:B------:R-:W-:Y:S01]  /*52d0*/  @!P6 IMAD.MOV R8, RZ, RZ, -R8 ;  /* 0x000000ffff08e224 */ /* 0x000fe200078e0a08 */
[----:B------:R-:W-:Y:S01]  /*52e0*/  STL [R1+0x498], R19 ;  /* 0x0004981301007387 */ /* 0x000fe20000100800 */
[----:B------:R-:W-:-:S02]  /*52f0*/  @!P4 IMAD.IADD R7, R7, 0x1, -R0 ;  /* 0x000000010707c824 */ /* 0x000fc400078e0a00 */
[----:B------:R-:W-:Y:S01]  /*5300*/  @!P3 IMAD.IADD R12, R12, 0x1, -R0 ;  /* 0x000000010c0cb824 */ /* 0x000fe200078e0a00 */
[----:B----4-:R-:W-:Y:S01]  /*5310*/  IABS R6, R18 ;  /* 0x0000001200067213 */ /* 0x010fe20000000000 */
[----:B------:R-:W-:Y:S01]  /*5320*/  STL [R1+0x494], R8 ;  /* 0x0004940801007387 */ /* 0x000fe20000100800 */
[----:B------:R-:W-:Y:S01]  /*5330*/  IMAD R4, R0, R10, R4 ;  /* 0x0000000a00047224 */ /* 0x000fe200078e0204 */
[----:B------:R-:W-:Y:S02]  /*5340*/  ISETP.GE.AND P4, PT, R18, RZ, PT ;  /* 0x000000ff1200720c */ /* 0x000fe40003f86270 */
[----:B------:R-:W4:Y:S01]  /*5350*/  LDL R10, [R1+0xc] ;  /* 0x00000c00010a7983 */ /* 0x000f220000100800 */
[----:B------:R-:W-:-:S03]  /*5360*/  @!P1 IMAD.IADD R2, R2, 0x1, -R0 ;  /* 0x0000000102029824 */ /* 0x000fc600078e0a00 */
[----:B------:R-:W3:Y:S04]  /*5370*/  LDL R18, [R1+0x4] ;  /* 0x0000040001127983 */ /* 0x000ee80000100800 */
[----:B------:R0:W-:Y:S02]  /*5380*/  STL [R1+0x2be4], R12 ;  /* 0x002be40c01007387 */ /* 0x0001e40000100800 */
[----:B0-----:R-:W-:-:S04]  /*5390*/  IMAD.MOV.U32 R12, RZ, RZ, R7 ;  /* 0x000000ffff0c7224 */ /* 0x001fc800078e0007 */
[----:B------:R-:W-:Y:S01]  /*53a0*/  @!P0 IMAD.MOV R12, RZ, RZ, -R12 ;  /* 0x000000ffff0c8224 */ /* 0x000fe200078e0a0c */
[----:B--2---:R-:W-:Y:S02]  /*53b0*/  IABS R9, R22 ;  /* 0x0000001600097213 */ /* 0x004fe40000000000 */
[----:B------:R-:W-:Y:S02]  /*53c0*/  ISETP.GE.AND P1, PT, R22, RZ, PT ;  /* 0x000000ff1600720c */ /* 0x000fe40003f26270 */
[----:B------:R-:W2:Y:S04]  /*53d0*/  LDL.LU R22, [R1] ;  /* 0x0000000001167983 */ /* 0x000ea80000300800 */
[----:B------:R0:W-:Y:S04]  /*53e0*/  STL [R1+0x488], R12 ;  /* 0x0004880c01007387 */ /* 0x0001e80000100800 */
[----:B0-----:R-:W4:Y:S01]  /*53f0*/  LDL.LU R12, [R1+0x2be4] ;  /* 0x002be400010c7983 */ /* 0x001f220000300800 */
[----:B------:R-:W-:-:S02]  /*5400*/  ISETP.GT.U32.AND P3, PT, R0, R4, PT ;  /* 0x000000040000720c */ /* 0x000fc40003f64070 */
[----:B------:R-:W-:Y:S01]  /*5410*/  ISETP.GE.AND P6, PT, R11, RZ, PT ;  /* 0x000000ff0b00720c */ /* 0x000fe20003fc6270 */
[----:B------:R-:W-:-:S04]  /*5420*/  IMAD.HI.U32 R11, R3, R9, RZ ;  /* 0x00000009030b7227 */ /* 0x000fc800078e00ff */
[----:B------:R-:W-:-:S06]  /*5430*/  IMAD.MOV R11, RZ, RZ, -R11 ;  /* 0x000000ffff0b7224 */ /* 0x000fcc00078e0a0b */
[----:B------:R-:W-:Y:S02]  /*5440*/  @!P3 IMAD.IADD R4, R4, 0x1, -R0 ;  /* 0x000000010404b824 */ /* 0x000fe400078e0a00 */
[----:B------:R-:W-:-:S03]  /*5450*/  IMAD.MOV.U32 R19, RZ, RZ, R21 ;  /* 0x000000ffff137224 */ /* 0x000fc600078e0015 */
[C---:B------:R-:W-:Y:S01]  /*5460*/  ISETP.GT.U32.AND P3, PT, R0.reuse, R4, PT ;  /* 0x000000040000720c */ /* 0x040fe20003f64070 */
[----:B------:R-:W-:Y:S02]  /*5470*/  IMAD.MOV.U32 R21, RZ, RZ, R13 ;  /* 0x000000ffff157224 */ /* 0x000fe400078e000d */
[----:B------:R-:W-:Y:S02]  /*5480*/  IMAD R9, R0, R11, R9 ;  /* 0x0000000b00097224 */ /* 0x000fe400078e0209 */
[----:B------:R-:W-:-:S08]  /*5490*/  @!P2 IMAD.MOV R2, RZ, RZ, -R2 ;  /* 0x000000ffff02a224 */ /* 0x000fd000078e0a02 */
[----:B------:R-:W-:Y:S01]  /*54a0*/  @!P3 IMAD.IADD R4, R4, 0x1, -R0 ;  /* 0x000000010404b824 */ /* 0x000fe200078e0a00 */
[----:B---3--:R-:W-:Y:S01]  /*54b0*/  IABS R11, R18 ;  /* 0x00000012000b7213 */ /* 0x008fe20000000000 */
[----:B------:R-:W-:Y:S02]  /*54c0*/  IMAD.MOV.U32 R18, RZ, RZ, R19 ;  /* 0x000000ffff127224 */ /* 0x000fe400078e0013 */
[----:B------:R-:W-:Y:S02]  /*54d0*/  IMAD.MOV.U32 R19, RZ, RZ, R14 ;  /* 0x000000ffff137224 */ /* 0x000fe400078e000e */
[----:B------:R-:W-:-:S04]  /*54e0*/  IMAD.HI.U32 R14, R3, R11, RZ ;  /* 0x0000000b030e7227 */ /* 0x000fc800078e00ff */
[----:B------:R-:W-:-:S04]  /*54f0*/  IMAD.MOV R14, RZ, RZ, -R14 ;  /* 0x000000ffff0e7224 */ /* 0x000fc800078e0a0e */
[----:B------:R-:W-:Y:S01]  /*5500*/  IMAD R11, R0, R14, R11 ;  /* 0x0000000e000b7224 */ /* 0x000fe200078e020b */
[----:B--2---:R-:W-:-:S05]  /*5510*/  IABS R13, R22 ;  /* 0x00000016000d7213 */ /* 0x004fca0000000000 */
[----:B------:R-:W-:-:S04]  /*5520*/  IMAD.HI.U32 R7, R3, R13, RZ ;  /* 0x0000000d03077227 */ /* 0x000fc800078e00ff */
[----:B------:R-:W-:Y:S02]  /*5530*/  IMAD.MOV R7, RZ, RZ, -R7 ;  /* 0x000000ffff077224 */ /* 0x000fe400078e0a07 */
[----:B----4-:R-:W-:Y:S01]  /*5540*/  @!P5 IMAD.MOV R12, RZ, RZ, -R12 ;  /* 0x000000ffff0cd224 */ /* 0x010fe200078e0a0c */
[----:B------:R-:W-:Y:S01]  /*5550*/  ISETP.GE.AND P2, PT, R22, RZ, PT ;  /* 0x000000ff1600720c */ /* 0x000fe20003f46270 */
[----:B------:R-:W-:-:S03]  /*5560*/  IMAD R7, R0, R7, R13 ;  /* 0x0000000700077224 */ /* 0x000fc600078e020d */
[----:B------:R0:W-:Y:S01]  /*5570*/  STL [R1+0x484], R12 ;  /* 0x0004840c01007387 */ /* 0x0001e20000100800 */
[----:B------:R-:W-:-:S03]  /*5580*/  IMAD.MOV.U32 R22, RZ, RZ, R4 ;  /* 0x000000ffff167224 */ /* 0x000fc600078e0004 */
[----:B------:R-:W-:Y:S04]  /*5590*/  STL [R1+0x480], R2 ;  /* 0x0004800201007387 */ /* 0x000fe80000100800 */
[----:B------:R-:W2:Y:S04]  /*55a0*/  LDL.LU R13, [R1+0x14] ;  /* 0x00001400010d7983 */ /* 0x000ea80000300800 */
[----:B------:R-:W3:Y:S04]  /*55b0*/  LDL R14, [R1+0x10] ;  /* 0x00001000010e7983 */ /* 0x000ee80000100800 */
[----:B------:R-:W4:Y:S01]  /*55c0*/  LDL.LU R4, [R1+0x4] ;  /* 0x0000040001047983 */ /* 0x000f220000300800 */
[----:B------:R-:W-:-:S04]  /*55d0*/  IMAD.HI.U32 R8, R3, R6, RZ ;  /* 0x0000000603087227 */ /* 0x000fc800078e00ff */
[----:B------:R-:W-:-:S04]  /*55e0*/  IMAD.MOV R8, RZ, RZ, -R8 ;  /* 0x000000ffff087224 */ /* 0x000fc800078e0a08 */
[----:B------:R-:W-:-:S05]  /*55f0*/  IMAD R6, R0, R8, R6 ;  /* 0x0000000800067224 */ /* 0x000fca00078e0206 */
[C---:B------:R-:W-:Y:S02]  /*5600*/  ISETP.GT.U32.AND P0, PT, R0.reuse, R6, PT ;  /* 0x000000060000720c */ /* 0x040fe40003f04070 */
[----:B------:R-:W-:Y:S02]  /*5610*/  IABS R10, R10 ;  /* 0x0000000a000a7213 */ /* 0x000fe40000000000 */
[----:B------:R-:W-:-:S03]  /*5620*/  ISETP.GT.U32.AND P3, PT, R0, R7, PT ;  /* 0x000000070000720c */ /* 0x000fc60003f64070 */
[----:B0-----:R-:W-:-:S06]  /*5630*/  IMAD.HI.U32 R12, R3, R10, RZ ;  /* 0x0000000a030c7227 */ /* 0x001fcc00078e00ff */
[----:B------:R-:W-:Y:S02]  /*5640*/  @!P0 IMAD.IADD R6, R6, 0x1, -R0 ;  /* 0x0000000106068824 */ /* 0x000fe400078e0a00 */
[----:B------:R-:W-:Y:S02]  /*5650*/  IMAD.MOV R12, RZ, RZ, -R12 ;  /* 0x000000ffff0c7224 */ /* 0x000fe400078e0a0c */
[----:B------:R-:W-:Y:S01]  /*5660*/  @!P6 IMAD.MOV R22, RZ, RZ, -R22 ;  /* 0x000000ffff16e224 */ /* 0x000fe200078e0a16 */
[C---:B------:R-:W-:Y:S01]  /*5670*/  ISETP.GT.U32.AND P0, PT, R0.reuse, R6, PT ;  /* 0x000000060000720c */ /* 0x040fe20003f04070 */
[C---:B------:R-:W-:Y:S02]  /*5680*/  IMAD R10, R0.reuse, R12, R10 ;  /* 0x0000000c000a7224 */ /* 0x040fe400078e020a */
[--C-:B------:R-:W-:Y:S01]  /*5690*/  @!P3 IMAD.IADD R7, R7, 0x1, -R0.reuse ;  /* 0x000000010707b824 */ /* 0x100fe200078e0a00 */
[----:B------:R0:W-:Y:S04]  /*56a0*/  STL [R1+0x474], R22 ;  /* 0x0004741601007387 */ /* 0x0001e80000100800 */
[----:B------:R-:W-:Y:S01]  /*56b0*/  ISETP.GT.U32.AND P3, PT, R0, R7, PT ;  /* 0x000000070000720c */ /* 0x000fe20003f64070 */
[----:B0-----:R-:W2:Y:S04]  /*56c0*/  LDL.LU R22, [R1+0x18] ;  /* 0x0000180001167983 */ /* 0x001ea80000300800 */
[----:B------:R-:W-:-:S04]  /*56d0*/  @!P0 IMAD.IADD R6, R6, 0x1, -R0 ;  /* 0x0000000106068824 */ /* 0x000fc800078e0a00 */
[----:B------:R-:W-:Y:S01]  /*56e0*/  @!P4 IMAD.MOV R6, RZ, RZ, -R6 ;  /* 0x000000ffff06c224 */ /* 0x000fe200078e0a06 */
[----:B------:R-:W-:-:S03]  /*56f0*/  IABS R8, R15 ;  /* 0x0000000f00087213 */ /* 0x000fc60000000000 */
[----:B------:R-:W-:Y:S01]  /*5700*/  @!P3 IMAD.IADD R7, R7, 0x1, -R0 ;  /* 0x000000010707b824 */ /* 0x000fe200078e0a00 */
[----:B------:R-:W-:Y:S01]  /*5710*/  ISETP.GE.AND P3, PT, R15, RZ, PT ;  /* 0x000000ff0f00720c */ /* 0x000fe20003f66270 */
[----:B----4-:R-:W-:Y:S01]  /*5720*/  IMAD.MOV.U32 R12, RZ, RZ, R4 ;  /* 0x000000ffff0c7224 */ /* 0x010fe200078e0004 */
[----:B---3--:R-:W-:Y:S02]  /*5730*/  IABS R4, R14 ;  /* 0x0000000e00047213 */ /* 0x008fe40000000000 */
[----:B------:R-:W3:Y:S04]  /*5740*/  LDL.LU R14, [R1+0xc] ;  /* 0x00000c00010e7983 */ /* 0x000ee80000300800 */
[----:B------:R0:W-:Y:S04]  /*5750*/  STL [R1+0x464], R6 ;  /* 0x0004640601007387 */ /* 0x0001e80000100800 */
[----:B------:R-:W4:Y:S01]  /*5760*/  LDL.LU R15, [R1+0x1c] ;  /* 0x00001c00010f7983 */ /* 0x000f220000300800 */
[C---:B------:R-:W-:Y:S01]  /*5770*/  ISETP.GT.U32.AND P5, PT, R0.reuse, R9, PT ;  /* 0x000000090000720c */ /* 0x040fe20003fa4070 */
[----:B------:R-:W-:Y:S01]  /*5780*/  IMAD.HI.U32 R2, R3, R8, RZ ;  /* 0x0000000803027227 */ /* 0x000fe200078e00ff */
[----:B------:R-:W-:-:S03]  /*5790*/  ISETP.GT.U32.AND P6, PT, R0, R11, PT ;  /* 0x0000000b0000720c */ /* 0x000fc60003fc4070 */
[----:B------:R-:W-:-:S08]  /*57a0*/  IMAD.MOV R2, RZ, RZ, -R2 ;  /* 0x000000ffff027224 */ /* 0x000fd000078e0a02 */
[----:B------:R-:W-:Y:S02]  /*57b0*/  @!P5 IMAD.IADD R9, R9, 0x1, -R0 ;  /* 0x000000010909d824 */ /* 0x000fe400078e0a00 */
[----:B------:R-:W-:-:S03]  /*57c0*/  IMAD R2, R0, R2, R8 ;  /* 0x0000000200027224 */ /* 0x000fc600078e0208 */
[C---:B------:R-:W-:Y:S01]  /*57d0*/  ISETP.GT.U32.AND P5, PT, R0.reuse, R9, PT ;  /* 0x000000090000720c */ /* 0x040fe20003fa4070 */
[----:B------:R-:W-:Y:S01]  /*57e0*/  @!P6 IMAD.IADD R11, R11, 0x1, -R0 ;  /* 0x000000010b0be824 */ /* 0x000fe200078e0a00 */
[C---:B------:R-:W-:Y:S02]  /*57f0*/  ISETP.GT.U32.AND P0, PT, R0.reuse, R2, PT ;  /* 0x000000020000720c */ /* 0x040fe40003f04070 */
[----:B--2---:R-:W-:Y:S02]  /*5800*/  IABS R8, R13 ;  /* 0x0000000d00087213 */ /* 0x004fe40000000000 */
[----:B------:R-:W-:Y:S02]  /*5810*/  ISETP.GT.U32.AND P4, PT, R0, R11, PT ;  /* 0x0000000b0000720c */ /* 0x000fe40003f84070 */
[----:B------:R-:W-:-:S05]  /*5820*/  ISETP.GE.AND P6, PT, R12, RZ, PT ;  /* 0x000000ff0c00720c */ /* 0x000fca0003fc6270 */
[----:B------:R-:W-:Y:S01]  /*5830*/  @!P5 IMAD.IADD R9, R9, 0x1, -R0 ;  /* 0x000000010909d824 */ /* 0x000fe200078e0a00 */
[----:B------:R-:W-:Y:S01]  /*5840*/  ISETP.GT.U32.AND P5, PT, R0, R10, PT ;  /* 0x0000000a0000720c */ /* 0x000fe20003fa4070 */
[----:B------:R-:W-:-:S04]  /*5850*/  IMAD.HI.U32 R12, R3, R8, RZ ;  /* 0x00000008030c7227 */ /* 0x000fc800078e00ff */
[----:B------:R-:W-:Y:S02]  /*5860*/  @!P0 IMAD.IADD R2, R2, 0x1, -R0 ;  /* 0x0000000102028824 */ /* 0x000fe400078e0a00 */
[----:B0-----:R-:W-:-:S04]  /*5870*/  IMAD.HI.U32 R6, R3, R4, RZ ;  /* 0x0000000403067227 */ /* 0x001fc800078e00ff */
[----:B------:R-:W-:Y:S02]  /*5880*/  IMAD.MOV R12, RZ, RZ, -R12 ;  /* 0x000000ffff0c7224 */ /* 0x000fe400078e0a0c */
[----:B------:R-:W-:Y:S01]  /*5890*/  @!P1 IMAD.MOV R9, RZ, RZ, -R9 ;  /* 0x000000ffff099224 */ /* 0x000fe200078e0a09 */
[----:B------:R-:W-:Y:S01]  /*58a0*/  ISETP.GT.U32.AND P1, PT, R0, R2, PT ;  /* 0x000000020000720c */ /* 0x000fe20003f24070 */
[----:B------:R-:W-:Y:S02]  /*58b0*/  IMAD.MOV R6, RZ, RZ, -R6 ;  /* 0x000000ffff067224 */ /* 0x000fe400078e0a06 */
[--C-:B------:R-:W-:Y:S02]  /*58c0*/  @!P5 IMAD.IADD R10, R10, 0x1, -R0.reuse ;  /* 0x000000010a0ad824 */ /* 0x100fe400078e0a00 */
[----:B------:R-:W-:Y:S02]  /*58d0*/  @!P4 IMAD.IADD R11, R11, 0x1, -R0 ;  /* 0x000000010b0bc824 */ /* 0x000fe400078e0a00 */
[----:B------:R-:W-:-:S02]  /*58e0*/  @!P2 IMAD.MOV R7, RZ, RZ, -R7 ;  /* 0x000000ffff07a224 */ /* 0x000fc400078e0a07 */
[C---:B------:R-:W-:Y:S02]  /*58f0*/  IMAD R8, R0.reuse, R12, R8 ;  /* 0x0000000c00087224 */ /* 0x040fe400078e0208 */
[----:B------:R-:W2:Y:S01]  /*5900*/  LDL.LU R12, [R1+0x10] ;  /* 0x00001000010c7983 */ /* 0x000ea20000300800 */
[C---:B------:R-:W-:Y:S01]  /*5910*/  IMAD R4, R0.reuse, R6, R4 ;  /* 0x0000000600047224 */ /* 0x040fe200078e0204 */
[C---:B------:R-:W-:Y:S02]  /*5920*/  ISETP.GT.U32.AND P5, PT, R0.reuse, R10, PT ;  /* 0x0000000a0000720c */ /* 0x040fe40003fa4070 */
[----:B------:R0:W-:Y:S04]  /*5930*/  STL [R1+0x460], R9 ;  /* 0x0004600901007387 */ /* 0x0001e80000100800 */
[----:B------:R4:W-:Y:S01]  /*5940*/  STL [R1+0xc], R7 ;  /* 0x00000c0701007387 */ /* 0x0009e20000100800 */
[----:B------:R-:W-:Y:S01]  /*5950*/  ISETP.GT.U32.AND P4, PT, R0, R4, PT ;  /* 0x000000040000720c */ /* 0x000fe20003f84070 */
[----:B0-----:R-:W-:-:S04]  /*5960*/  IMAD.MOV.U32 R9, RZ, RZ, R11 ;  /* 0x000000ffff097224 */ /* 0x001fc800078e000b */
[----:B------:R-:W-:Y:S02]  /*5970*/  @!P6 IMAD.MOV R9, RZ, RZ, -R9 ;  /* 0x000000ffff09e224 */ /* 0x000fe400078e0a09 */
[--C-:B------:R-:W-:Y:S01]  /*5980*/  @!P1 IMAD.IADD R2, R2, 0x1, -R0.reuse ;  /* 0x0000000102029824 */ /* 0x100fe200078e0a00 */
[----:B------:R-:W-:Y:S01]  /*5990*/  ISETP.GE.AND P1, PT, R13, RZ, PT ;  /* 0x000000ff0d00720c */ /* 0x000fe20003f26270 */
[--C-:B------:R-:W-:Y:S01]  /*59a0*/  @!P5 IMAD.IADD R10, R10, 0x1, -R0.reuse ;  /* 0x000000010a0ad824 */ /* 0x100fe200078e0a00 */
[----:B------:R-:W-:Y:S02]  /*59b0*/  IABS R6, R22 ;  /* 0x0000001600067213 */ /* 0x000fe40000000000 */
[----:B------:R-:W-:Y:S01]  /*59c0*/  ISETP.GE.AND P5, PT, R22, RZ, PT ;  /* 0x000000ff1600720c */ /* 0x000fe20003fa6270 */
[----:B------:R-:W-:Y:S01]  /*59d0*/  @!P4 IMAD.IADD R4, R4, 0x1, -R0 ;  /* 0x000000010404c824 */ /* 0x000fe200078e0a00 */
[----:B---3--:R-:W-:Y:S02]  /*59e0*/  ISETP.GE.AND P0, PT, R14, RZ, PT ;  /* 0x000000ff0e00720c */ /* 0x008fe40003f06270 */
[----:B------:R-:W3:Y:S04]  /*59f0*/  LDL.LU R14, [R1+0x40] ;  /* 0x00004000010e7983 */ /* 0x000ee80000300800 */
[----:B------:R0:W-:Y:S04]  /*5a00*/  STL [R1+0x45c], R9 ;  /* 0x00045c0901007387 */ /* 0x0001e80000100800 */
[----:B------:R-:W3:Y:S01]  /*5a10*/  LDL R13, [R1+0x20] ;  /* 0x00002000010d7983 */ /* 0x000ee20000100800 */
[----:B----4-:R-:W-:-:S03]  /*5a20*/  IABS R7, R15 ;  /* 0x0000000f00077213 */ /* 0x010fc60000000000 */
[----:B------:R-:W4:Y:S01]  /*5a30*/  LDL R22, [R1+0x24] ;  /* 0x0000240001167983 */ /* 0x000f220000100800 */
[----:B------:R-:W-:-:S03]  /*5a40*/  ISETP.GE.AND P4, PT, R15, RZ, PT ;  /* 0x000000ff0f00720c */ /* 0x000fc60003f86270 */
[----:B------:R-:W4:Y:S01]  /*5a50*/  LDL R15, [R1+0x28] ;  /* 0x00002800010f7983 */ /* 0x000f220000100800 */
[----:B------:R-:W-:Y:S01]  /*5a60*/  ISETP.GT.U32.AND P6, PT, R0, R8, PT ;  /* 0x000000080000720c */ /* 0x000fe20003fc4070 */
[----:B0-----:R-:W-:Y:S02]  /*5a70*/  IMAD.MOV.U32 R9, RZ, RZ, R7 ;  /* 0x000000ffff097224 */ /* 0x001fe400078e0007 */
[----:B------:R-:W-:-:S04]  /*5a80*/  IMAD.HI.U32 R7, R3, R6, RZ ;  /* 0x0000000603077227 */ /* 0x000fc800078e00ff */
[----:B------:R-:W-:-:S06]  /*5a90*/  @!P3 IMAD.MOV R2, RZ, RZ, -R2 ;  /* 0x000000ffff02b224 */ /* 0x000fcc00078e0a02 */
[----:B------:R-:W-:Y:S01]  /*5aa0*/  @!P6 IMAD.IADD R8, R8, 0x1, -R0 ;  /* 0x000000010808e824 */ /* 0x000fe200078e0a00 */
[C---:B------:R-:W-:Y:S01]  /*5ab0*/  ISETP.GT.U32.AND P6, PT, R0.reuse, R4, PT ;  /* 0x000000040000720c */ /* 0x040fe20003fc4070 */
[----:B------:R-:W-:Y:S01]  /*5ac0*/  IMAD.MOV R7, RZ, RZ, -R7 ;  /* 0x000000ffff077224 */ /* 0x000fe200078e0a07 */
[----:B------:R0:W-:Y:S03]  /*5ad0*/  STL [R1+0x44c], R2 ;  /* 0x00044c0201007387 */ /* 0x0001e60000100800 */
[----:B0-----:R-:W-:-:S08]  /*5ae0*/  IMAD R2, R0, R7, R6 ;  /* 0x0000000700027224 */ /* 0x001fd000078e0206 */
[----:B------:R-:W-:Y:S01]  /*5af0*/  @!P6 IMAD.IADD R4, R4, 0x1, -R0 ;  /* 0x000000010404e824 */ /* 0x000fe200078e0a00 */
[C---:B------:R-:W-:Y:S01]  /*5b00*/  ISETP.GT.U32.AND P6, PT, R0.reuse, R2, PT ;  /* 0x000000020000720c */ /* 0x040fe20003fc4070 */
[----:B------:R-:W-:Y:S01]  /*5b10*/  @!P0 IMAD.MOV R10, RZ, RZ, -R10 ;  /* 0x000000ffff0a8224 */ /* 0x000fe200078e0a0a */
[----:B------:R-:W-:-:S04]  /*5b20*/  ISETP.GT.U32.AND P3, PT, R0, R8, PT ;  /* 0x000000080000720c */ /* 0x000fc80003f64070 */
[----:B------:R-:W-:Y:S01]  /*5b30*/  STL [R1+0x448], R10 ;  /* 0x0004480a01007387 */ /* 0x000fe20000100800 */
[----:B--2---:R-:W-:Y:S01]  /*5b40*/  ISETP.GE.AND P2, PT, R12, RZ, PT ;  /* 0x000000ff0c00720c */ /* 0x004fe20003f46270 */
[----:B------:R-:W-:-:S04]  /*5b50*/  IMAD.HI.U32 R12, R3, R9, RZ ;  /* 0x00000009030c7227 */ /* 0x000fc800078e00ff */
[----:B------:R-:W-:Y:S01]  /*5b60*/  IMAD.MOV R12, RZ, RZ, -R12 ;  /* 0x000000ffff0c7224 */ /* 0x000fe200078e0a0c */
[----:B------:R0:W-:Y:S01]  /*5b70*/  STL [R1+0x2be0], R21 ;  /* 0x002be01501007387 */ /* 0x0001e20000100800 */
[----:B------:R-:W-:Y:S02]  /*5b80*/  @!P6 IMAD.IADD R2, R2, 0x1, -R0 ;  /* 0x000000010202e824 */ /* 0x000fe400078e0a00 */
[----:B------:R-:W-:Y:S02]  /*5b90*/  IMAD R6, R0, R12, R9 ;  /* 0x0000000c00067224 */ /* 0x000fe400078e0209 */
[----:B0-----:R-:W-:Y:S01]  /*5ba0*/  IMAD.MOV.U32 R21, RZ, RZ, R4 ;  /* 0x000000ffff157224 */ /* 0x001fe200078e0004 */
[----:B------:R-:W-:Y:S01]  /*5bb0*/  IABS R12, R18 ;  /* 0x00000012000c7213 */ /* 0x000fe20000000000 */
[----:B------:R-:W-:Y:S01]  /*5bc0*/  @!P3 IMAD.IADD R8, R8, 0x1, -R0 ;  /* 0x000000010808b824 */ /* 0x000fe200078e0a00 */
[----:B------:R-:W2:Y:S01]  /*5bd0*/  LDL.LU R4, [R1+0x20] ;  /* 0x0000200001047983 */ /* 0x000ea20000300800 */
[----:B------:R-:W-:Y:S01]  /*5be0*/  @!P2 IMAD.MOV R21, RZ, RZ, -R21 ;  /* 0x000000ffff15a224 */ /* 0x000fe200078e0a15 */
[----:B------:R-:W-:Y:S01]  /*5bf0*/  ISETP.GT.U32.AND P2, PT, R0, R2, PT ;  /* 0x000000020000720c */ /* 0x000fe20003f44070 */
[----:B------:R-:W-:-:S03]  /*5c00*/  @!P1 IMAD.MOV R8, RZ, RZ, -R8 ;  /* 0x000000ffff089224 */ /* 0x000fc600078e0a08 */
[----:B------:R0:W-:Y:S04]  /*5c10*/  STL [R1+0x440], R21 ;  /* 0x0004401501007387 */ /* 0x0001e80000100800 */
[----:B0-----:R-:W2:Y:S05]  /*5c20*/  LDL.LU R21, [R1+0x2be0] ;  /* 0x002be00001157983 */ /* 0x001eaa0000300800 */
[----:B------:R-:W-:Y:S01]  /*5c30*/  @!P2 IMAD.IADD R2, R2, 0x1, -R0 ;  /* 0x000000010202a824 */ /* 0x000fe200078e0a00 */
[----:B------:R0:W-:Y:S02]  /*5c40*/  STL [R1+0x43c], R8 ;  /* 0x00043c0801007387 */ /* 0x0001e40000100800 */
[----:B0-----:R-:W-:-:S02]  /*5c50*/  IMAD.MOV.U32 R8, RZ, RZ, R18 ;  /* 0x000000ffff087224 */ /* 0x001fc400078e0012 */
[----:B------:R-:W2:Y:S01]  /*5c60*/  LDL.LU R18, [R1+0x38] ;  /* 0x0000380001127983 */ /* 0x000ea20000300800 */
[----:B---3--:R-:W-:-:S05]  /*5c70*/  IABS R11, R14 ;  /* 0x0000000e000b7213 */ /* 0x008fca0000000000 */
[----:B------:R-:W-:Y:S01]  /*5c80*/  IMAD.MOV.U32 R7, RZ, RZ, R11 ;  /* 0x000000ffff077224 */ /* 0x000fe200078e000b */
[----:B------:R-:W-:-:S03]  /*5c90*/  IABS R9, R13 ;  /* 0x0000000d00097213 */ /* 0x000fc60000000000 */
[----:B------:R-:W-:Y:S01]  /*5ca0*/  IMAD.HI.U32 R13, R3, R7, RZ ;  /* 0x00000007030d7227 */ /* 0x000fe200078e00ff */
[----:B----4-:R-:W-:-:S03]  /*5cb0*/  IABS R10, R22 ;  /* 0x00000016000a7213 */ /* 0x010fc60000000000 */
[----:B------:R-:W-:Y:S01]  /*5cc0*/  IMAD.MOV R13, RZ, RZ, -R13 ;  /* 0x000000ffff0d7224 */ /* 0x000fe200078e0a0d */
[----:B------:R-:W-:Y:S01]  /*5cd0*/  ISETP.GE.AND P0, PT, R14, RZ, PT ;  /* 0x000000ff0e00720c */ /* 0x000fe20003f06270 */
[----:B------:R-:W-:Y:S01]  /*5ce0*/  IMAD.MOV.U32 R22, RZ, RZ, R19 ;  /* 0x000000ffff167224 */ /* 0x000fe200078e0013 */
[----:B------:R-:W-:Y:S01]  /*5cf0*/  IABS R11, R15 ;  /* 0x0000000f000b7213 */ /* 0x000fe20000000000 */
[----:B------:R-:W-:Y:S02]  /*5d00*/  IMAD R7, R0, R13, R7 ;  /* 0x0000000d00077224 */ /* 0x000fe400078e0207 */
[----:B------:R-:W-:-:S04]  /*5d10*/  IMAD.HI.U32 R13, R3, R9, RZ ;  /* 0x00000009030d7227 */ /* 0x000fc800078e00ff */
[----:B------:R-:W-:-:S04]  /*5d20*/  IMAD.HI.U32 R14, R3, R10, RZ ;  /* 0x0000000a030e7227 */ /* 0x000fc800078e00ff */
[----:B------:R-:W-:Y:S02]  /*5d30*/  IMAD.MOV.U32 R19, RZ, RZ, R17 ;  /* 0x000000ffff137224 */ /* 0x000fe400078e0011 */
[----:B------:R-:W-:Y:S02]  /*5d40*/  IMAD.MOV.U32 R17, RZ, RZ, R16 ;  /* 0x000000ffff117224 */ /* 0x000fe400078e0010 */
[----:B------:R-:W-:-:S04]  /*5d50*/  IMAD.HI.U32 R16, R3, R12, RZ ;  /* 0x0000000c03107227 */ /* 0x000fc800078e00ff */
[----:B------:R-:W-:Y:S02]  /*5d60*/  IMAD.MOV R13, RZ, RZ, -R13 ;  /* 0x000000ffff0d7224 */ /* 0x000fe400078e0a0d */
[----:B------:R-:W-:-:S04]  /*5d70*/  IMAD.HI.U32 R15, R3, R11, RZ ;  /* 0x0000000b030f7227 */ /* 0x000fc800078e00ff */
[----:B------:R-:W-:Y:S02]  /*5d80*/  IMAD.MOV R14, RZ, RZ, -R14 ;  /* 0x000000ffff0e7224 */ /* 0x000fe400078e0a0e */
[----:B------:R-:W-:Y:S02]  /*5d90*/  IMAD.MOV R16, RZ, RZ, -R16 ;  /* 0x000000ffff107224 */ /* 0x000fe400078e0a10 */
[----:B------:R-:W-:Y:S02]  /*5da0*/  IMAD.MOV R15, RZ, RZ, -R15 ;  /* 0x000000ffff0f7224 */ /* 0x000fe400078e0a0f */
[C---:B------:R-:W-:Y:S02]  /*5db0*/  IMAD R9, R0.reuse, R13, R9 ;  /* 0x0000000d00097224 */ /* 0x040fe400078e0209 */
[----:B------:R-:W3:Y:S01]  /*5dc0*/  LDL.LU R13, [R1+0x28] ;  /* 0x00002800010d7983 */ /* 0x000ee20000300800 */
[----:B------:R-:W-:-:S03]  /*5dd0*/  IMAD R10, R0, R14, R10 ;  /* 0x0000000e000a7224 */ /* 0x000fc600078e020a */
[----:B------:R-:W4:Y:S01]  /*5de0*/  LDL.LU R14, [R1+0x30] ;  /* 0x00003000010e7983 */ /* 0x000f220000300800 */
[C---:B------:R-:W-:Y:S02]  /*5df0*/  IMAD R11, R0.reuse, R15, R11 ;  /* 0x0000000f000b7224 */ /* 0x040fe400078e020b */
[----:B------:R-:W-:Y:S02]  /*5e00*/  IMAD R12, R0, R16, R12 ;  /* 0x00000010000c7224 */ /* 0x000fe400078e020c */
[----:B------:R-:W3:Y:S01]  /*5e10*/  LDL.LU R16, [R1+0x34] ;  /* 0x0000340001107983 */ /* 0x000ee20000300800 */
[----:B------:R-:W-:-:S03]  /*5e20*/  IMAD.MOV.U32 R15, RZ, RZ, R2 ;  /* 0x000000ffff0f7224 */ /* 0x000fc600078e0002 */
[----:B------:R-:W3:Y:S01]  /*5e30*/  LDL.LU R2, [R1+0x24] ;  /* 0x0000240001027983 */ /* 0x000ee20000300800 */
[C---:B------:R-:W-:Y:S02]  /*5e40*/  ISETP.GT.U32.AND P3, PT, R0.reuse, R6, PT ;  /* 0x000000060000720c */ /* 0x040fe40003f64070 */
[----:B------:R-:W-:-:S11]  /*5e50*/  ISETP.GT.U32.AND P6, PT, R0, R7, PT ;  /* 0x000000070000720c */ /* 0x000fd60003fc4070 */
[----:B------:R-:W-:-:S05]  /*5e60*/  @!P3 IMAD.IADD R6, R6, 0x1, -R0 ;  /* 0x000000010606b824 */ /* 0x000fca00078e0a00 */
[C---:B------:R-:W-:Y:S01]  /*5e70*/  ISETP.GT.U32.AND P3, PT, R0.reuse, R6, PT ;  /* 0x000000060000720c */ /* 0x040fe20003f64070 */
[----:B------:R-:W-:Y:S01]  /*5e80*/  @!P6 IMAD.IADD R7, R7, 0x1, -R0 ;  /* 0x000000010707e824 */ /* 0x000fe200078e0a00 */
[----:B------:R-:W-:Y:S01]  /*5e90*/  ISETP.GT.U32.AND P2, PT, R0, R9, PT ;  /* 0x000000090000720c */ /* 0x000fe20003f44070 */
[----:B------:R-:W-:-:S03]  /*5ea0*/  @!P5 IMAD.MOV R15, RZ, RZ, -R15 ;  /* 0x000000ffff0fd224 */ /* 0x000fc600078e0a0f */
[----:B------:R-:W-:Y:S02]  /*5eb0*/  ISETP.GT.U32.AND P6, PT, R0, R7, PT ;  /* 0x000000070000720c */ /* 0x000fe40003fc4070 */
[----:B--2---:R-:W-:-:S05]  /*5ec0*/  ISETP.GE.AND P1, PT, R4, RZ, PT ;  /* 0x000000ff0400720c */ /* 0x004fca0003f26270 */
[----:B------:R-:W-:Y:S01]  /*5ed0*/  @!P3 IMAD.IADD R6, R6, 0x1, -R0 ;  /* 0x000000010606b824 */ /* 0x000fe200078e0a00 */
[----:B------:R0:W-:Y:S03]  /*5ee0*/  STL [R1+0x438], R15 ;  /* 0x0004380f01007387 */ /* 0x0001e60000100800 */
[----:B------:R-:W-:Y:S02]  /*5ef0*/  @!P4 IMAD.MOV R6, RZ, RZ, -R6 ;  /* 0x000000ffff06c224 */ /* 0x000fe400078e0a06 */
[--C-:B------:R-:W-:Y:S01]  /*5f00*/  @!P2 IMAD.IADD R9, R9, 0x1, -R0.reuse ;  /* 0x000000010909a824 */ /* 0x100fe200078e0a00 */
[----:B0-----:R-:W2:Y:S01]  /*5f10*/  LDL.LU R15, [R1+0x44] ;  /* 0x00004400010f7983 */ /* 0x001ea20000300800 */
[----:B------:R-:W-:-:S03]  /*5f20*/  @!P6 IMAD.IADD R7, R7, 0x1, -R0 ;  /* 0x000000010707e824 */ /* 0x000fc600078e0a00 */
[----:B------:R0:W-:Y:S01]  /*5f30*/  STL [R1+0x434], R6 ;  /* 0x0004340601007387 */ /* 0x0001e20000100800 */
[----:B----4-:R-:W-:Y:S02]  /*5f40*/  IABS R4, R14 ;  /* 0x0000000e00047213 */ /* 0x010fe40000000000 */
[----:B---3--:R-:W-:Y:S02]  /*5f50*/  ISETP.GE.AND P2, PT, R13, RZ, PT ;  /* 0x000000ff0d00720c */ /* 0x008fe40003f46270 */
[----:B0-----:R-:W-:Y:S02]  /*5f60*/  IABS R6, R16 ;  /* 0x0000001000067213 */ /* 0x001fe40000000000 */
[----:B------:R-:W-:Y:S01]  /*5f70*/  ISETP.GE.AND P4, PT, R2, RZ, PT ;  /* 0x000000ff0200720c */ /* 0x000fe20003f86270 */
[----:B------:R-:W-:-:S04]  /*5f80*/  IMAD.HI.U32 R2, R3, R4, RZ ;  /* 0x0000000403027227 */ /* 0x000fc800078e00ff */
[----:B------:R-:W-:Y:S02]  /*5f90*/  IMAD.MOV.U32 R13, RZ, RZ, R8 ;  /* 0x000000ffff0d7224 */ /* 0x000fe400078e0008 */
[----:B------:R-:W-:Y:S02]  /*5fa0*/  IMAD.MOV R8, RZ, RZ, -R2 ;  /* 0x000000ffff087224 */ /* 0x000fe400078e0a02 */
[----:B------:R-:W-:Y:S02]  /*5fb0*/  IMAD.MOV.U32 R2, RZ, RZ, R6 ;  /* 0x000000ffff027224 */ /* 0x000fe400078e0006 */
[----:B------:R-:W-:-:S04]  /*5fc0*/  IMAD.MOV.U32 R6, RZ, RZ, R7 ;  /* 0x000000ffff067224 */ /* 0x000fc800078e0007 */
[----:B------:R-:W-:-:S05]  /*5fd0*/  @!P0 IMAD.MOV R6, RZ, RZ, -R6 ;  /* 0x000000ffff068224 */ /* 0x000fca00078e0a06 */
[----:B------:R0:W-:Y:S04]  /*5fe0*/  STL [R1+0x430], R6 ;  /* 0x0004300601007387 */ /* 0x0001e80000100800 */
[----:B------:R1:W-:Y:S01]  /*5ff0*/  STL [R1+0x2bdc], R18 ;  /* 0x002bdc1201007387 */ /* 0x0003e20000100800 */
[----:B0-----:R-:W-:-:S03]  /*6000*/  IABS R6, R18 ;  /* 0x0000001200067213 */ /* 0x001fc60000000000 */
[----:B-1----:R-:W3:Y:S01]  /*6010*/  LDL.LU R18, [R1+0x3c] ;  /* 0x00003c0001127983 */ /* 0x002ee20000300800 */
[C---:B------:R-:W-:Y:S02]  /*6020*/  ISETP.GT.U32.AND P3, PT, R0.reuse, R10, PT ;  /* 0x0000000a0000720c */ /* 0x040fe40003f64070 */
[----:B------:R-:W-:-:S11]  /*6030*/  ISETP.GT.U32.AND P5, PT, R0, R11, PT ;  /* 0x0000000b0000720c */ /* 0x000fd60003fa4070 */
[--C-:B------:R-:W-:Y:S02]  /*6040*/  @!P3 IMAD.IADD R10, R10, 0x1, -R0.reuse ;  /* 0x000000010a0ab824 */ /* 0x100fe400078e0a00 */
[----:B------:R-:W-:-:S03]  /*6050*/  @!P5 IMAD.IADD R11, R11, 0x1, -R0 ;  /* 0x000000010b0bd824 */ /* 0x000fc600078e0a00 */
[C---:B------:R-:W-:Y:S01]  /*6060*/  ISETP.GT.U32.AND P5, PT, R0.reuse, R10, PT ;  /* 0x0000000a0000720c */ /* 0x040fe20003fa4070 */
[C---:B------:R-:W-:Y:S01]  /*6070*/  IMAD R4, R0.reuse, R8, R4 ;  /* 0x0000000800047224 */ /* 0x040fe200078e0204 */
[----:B------:R-:W-:-:S11]  /*6080*/  ISETP.GT.U32.AND P3, PT, R0, R9, PT ;  /* 0x000000090000720c */ /* 0x000fd60003f64070 */
[--C-:B------:R-:W-:Y:S01]  /*6090*/  @!P5 IMAD.IADD R10, R10, 0x1, -R0.reuse ;  /* 0x000000010a0ad824 */ /* 0x100fe200078e0a00 */
[----:B------:R-:W-:Y:S01]  /*60a0*/  ISETP.GT.U32.AND P5, PT, R0, R4, PT ;  /* 0x000000040000720c */ /* 0x000fe20003fa4070 */
[----:B------:R-:W-:Y:S01]  /*60b0*/  @!P3 IMAD.IADD R9, R9, 0x1, -R0 ;  /* 0x000000010909b824 */ /* 0x000fe200078e0a00 */
[----:B------:R-:W-:-:S11]  /*60c0*/  ISETP.GE.AND P3, PT, R13, RZ, PT ;  /* 0x000000ff0d00720c */ /* 0x000fd60003f66270 */
[----:B------:R-:W-:Y:S01]  /*60d0*/  @!P5 IMAD.IADD R4, R4, 0x1, -R0 ;  /* 0x000000010404d824 */ /* 0x000fe200078e0a00 */
[----:B------:R-:W-:Y:S01]  /*60e0*/  ISETP.GE.AND P5, PT, R16, RZ, PT ;  /* 0x000000ff1000720c */ /* 0x000fe20003fa6270 */
[----:B------:R-:W-:Y:S01]  /*60f0*/  IMAD.MOV.U32 R16, RZ, RZ, R9 ;  /* 0x000000ffff107224 */ /* 0x000fe200078e0009 */
[----:B---3--:R-:W-:Y:S01]  /*6100*/  IABS R13, R18 ;  /* 0x00000012000d7213 */ /* 0x008fe20000000000 */
[----:B------:R-:W-:Y:S02]  /*6110*/  IMAD.MOV.U32 R9, RZ, RZ, R18 ;  /* 0x000000ffff097224 */ /* 0x000fe400078e0012 */
[----:B------:R-:W3:Y:S01]  /*6120*/  LDL.LU R18, [R1+0x2bdc] ;  /* 0x002bdc0001127983 */ /* 0x000ee20000300800 */
[----:B------:R-:W-:Y:S01]  /*6130*/  ISETP.GT.U32.AND P6, PT, R0, R12, PT ;  /* 0x0000000c0000720c */ /* 0x000fe20003fc4070 */
[----:B------:R-:W-:-:S12]  /*6140*/  @!P1 IMAD.MOV R16, RZ, RZ, -R16 ;  /* 0x000000ffff109224 */ /* 0x000fd800078e0a10 */
[----:B------:R-:W-:Y:S01]  /*6150*/  @!P6 IMAD.IADD R12, R12, 0x1, -R0 ;  /* 0x000000010c0ce824 */ /* 0x000fe200078e0a00 */
[----:B------:R-:W-:Y:S01]  /*6160*/  ISETP.GT.U32.AND P6, PT, R0, R11, PT ;  /* 0x0000000b0000720c */ /* 0x000fe20003fc4070 */
[----:B------:R-:W-:Y:S01]  /*6170*/  @!P4 IMAD.MOV R10, RZ, RZ, -R10 ;  /* 0x000000ffff0ac224 */ /* 0x000fe200078e0a0a */
[----:B------:R0:W-:Y:S04]  /*6180*/  STL [R1+0x420], R16 ;  /* 0x0004201001007387 */ /* 0x0001e80000100800 */
[----:B0-----:R-:W4:Y:S07]  /*6190*/  LDL.LU R16, [R1+0x6c] ;  /* 0x00006c0001107983 */ /* 0x001f2e0000300800 */
[----:B------:R-:W-:Y:S01]  /*61a0*/  @!P6 IMAD.IADD R11, R11, 0x1, -R0 ;  /* 0x000000010b0be824 */ /* 0x000fe200078e0a00 */
[----:B------:R0:W-:Y:S03]  /*61b0*/  STL [R1+0x41c], R10 ;  /* 0x00041c0a01007387 */ /* 0x0001e60000100800 */
[----:B------:R-:W-:-:S02]  /*61c0*/  @!P2 IMAD.MOV R11, RZ, RZ, -R11 ;  /* 0x000000ffff0ba224 */ /* 0x000fc400078e0a0b */
[----:B------:R-:W-:-:S04]  /*61d0*/  IMAD.HI.U32 R7, R3, R2, RZ ;  /* 0x0000000203077227 */ /* 0x000fc800078e00ff */
[----:B------:R-:W-:-:S04]  /*61e0*/  IMAD.MOV R7, RZ, RZ, -R7 ;  /* 0x000000ffff077224 */ /* 0x000fc800078e0a07 */
[----:B------:R-:W-:Y:S01]  /*61f0*/  IMAD R2, R0, R7, R2 ;  /* 0x0000000700027224 */ /* 0x000fe200078e0202 */
[----:B---3--:R-:W-:Y:S02]  /*6200*/  ISETP.GE.AND P2, PT, R18, RZ, PT ;  /* 0x000000ff1200720c */ /* 0x008fe40003f46270 */
[----:B------:R-:W3:Y:S02]  /*6210*/  LDL.LU R18, [R1+0x70] ;  /* 0x0000700001127983 */ /* 0x000ee40000300800 */
[C---:B------:R-:W-:Y:S02]  /*6220*/  ISETP.GT.U32.AND P6, PT, R0.reuse, R2, PT ;  /* 0x000000020000720c */ /* 0x040fe40003fc4070 */
[C---:B------:R-:W-:Y:S02]  /*6230*/  ISETP.GT.U32.AND P0, PT, R0.reuse, R12, PT ;  /* 0x0000000c0000720c */ /* 0x040fe40003f04070 */
[----:B------:R-:W-:-:S09]  /*6240*/  ISETP.GT.U32.AND P1, PT, R0, R4, PT ;  /* 0x000000040000720c */ /* 0x000fd20003f24070 */
[----:B------:R-:W-:-:S05]  /*6250*/  @!P6 IMAD.IADD R2, R2, 0x1, -R0 ;  /* 0x000000010202e824 */ /* 0x000fca00078e0a00 */
[----:B------:R-:W-:Y:S01]  /*6260*/  ISETP.GT.U32.AND P6, PT, R0, R2, PT ;  /* 0x000000020000720c */ /* 0x000fe20003fc4070 */
[--C-:B------:R-:W-:Y:S01]  /*6270*/  @!P0 IMAD.IADD R12, R12, 0x1, -R0.reuse ;  /* 0x000000010c0c8824 */ /* 0x100fe200078e0a00 */
[----:B------:R-:W-:Y:S01]  /*6280*/  ISETP.GE.AND P0, PT, R14, RZ, PT ;  /* 0x000000ff0e00720c */ /* 0x000fe20003f06270 */
[----:B------:R-:W-:Y:S02]  /*6290*/  @!P1 IMAD.IADD R4, R4, 0x1, -R0 ;  /* 0x0000000104049824 */ /* 0x000fe400078e0a00 */
[----:B------:R-:W-:Y:S01]  /*62a0*/  @!P3 IMAD.MOV R12, RZ, RZ, -R12 ;  /* 0x000000ffff0cb224 */ /* 0x000fe200078e0a0c */
[----:B------:R-:W-:-:S07]  /*62b0*/  ISETP.GE.AND P3, PT, R9, RZ, PT ;  /* 0x000000ff0900720c */ /* 0x000fce0003f66270 */
[----:B------:R-:W-:-:S04]  /*62c0*/  @!P6 IMAD.IADD R2, R2, 0x1, -R0 ;  /* 0x000000010202e824 */ /* 0x000fc800078e0a00 */
[----:B------:R-:W-:Y:S02]  /*62d0*/  IMAD.MOV.U32 R9, RZ, RZ, R2 ;  /* 0x000000ffff097224 */ /* 0x000fe400078e0002 */
[----:B------:R-:W-:Y:S01]  /*62e0*/  @!P0 IMAD.MOV R4, RZ, RZ, -R4 ;  /* 0x000000ffff048224 */ /* 0x000fe200078e0a04 */
[----:B------:R-:W-:Y:S01]  /*62f0*/  STL [R1+0x418], R11 ;  /* 0x0004180b01007387 */ /* 0x000fe20000100800 */
[----:B------:R-:W-:Y:S01]  /*6300*/  @!P5 IMAD.MOV R9, RZ, RZ, -R9 ;  /* 0x000000ffff09d224 */ /* 0x000fe200078e0a09 */
[----:B--2---:R-:W-:Y:S02]  /*6310*/  IABS R7, R15 ;  /* 0x0000000f00077213 */ /* 0x004fe40000000000 */
[----:B------:R-:W-:Y:S01]  /*6320*/  STL [R1+0x414], R12 ;  /* 0x0004140c01007387 */ /* 0x000fe20000100800 */
[----:B------:R-:W-:-:S03]  /*6330*/  ISETP.GE.AND P1, PT, R15, RZ, PT ;  /* 0x000000ff0f00720c */ /* 0x000fc60003f26270 */
[----:B------:R-:W2:Y:S04]  /*6340*/  LDL R15, [R1+0x4c] ;  /* 0x00004c00010f7983 */ /* 0x000ea80000100800 */
[----:B------:R-:W-:Y:S04]  /*6350*/  STL [R1+0x410], R4 ;  /* 0x0004100401007387 */ /* 0x000fe80000100800 */
[----:B------:R-:W-:Y:S01]  /*6360*/  STL [R1+0x40c], R9 ;  /* 0x00040c0901007387 */ /* 0x000fe20000100800 */
[----:B---3--:R-:W-:Y:S02]  /*6370*/  ISETP.GE.AND P5, PT, R18, RZ, PT ;  /* 0x000000ff1200720c */ /* 0x008fe40003fa6270 */
[----:B0-----:R-:W-:-:S02]  /*6380*/  IABS R10, R18 ;  /* 0x00000012000a7213 */ /* 0x001fc40000000000 */
[----:B------:R-:W3:Y:S01]  /*6390*/  LDL.LU R18, [R1+0x60] ;  /* 0x0000600001127983 */ /* 0x000ee20000300800 */
[----:B------:R-:W-:-:S04]  /*63a0*/  IMAD.HI.U32 R8, R3, R6, RZ ;  /* 0x0000000603087227 */ /* 0x000fc800078e00ff */
[----:B------:R-:W-:-:S04]  /*63b0*/  IMAD.MOV R8, RZ, RZ, -R8 ;  /* 0x000000ffff087224 */ /* 0x000fc800078e0a08 */
[----:B------:R-:W-:-:S05]  /*63c0*/  IMAD R6, R0, R8, R6 ;  /* 0x0000000800067224 */ /* 0x000fca00078e0206 */
[----:B------:R-:W-:Y:S01]  /*63d0*/  ISETP.GT.U32.AND P4, PT, R0, R6, PT ;  /* 0x000000060000720c */ /* 0x000fe20003f84070 */
[----:B------:R-:W-:-:S12]  /*63e0*/  IMAD.HI.U32 R8, R3, R7, RZ ;  /* 0x0000000703087227 */ /* 0x000fd800078e00ff */
[----:B------:R-:W-:Y:S01]  /*63f0*/  @!P4 IMAD.IADD R6, R6, 0x1, -R0 ;  /* 0x000000010606c824 */ /* 0x000fe200078e0a00 */
[----:B---3--:R0:W-:Y:S04]  /*6400*/  STL [R1+0x2bd8], R18 ;  /* 0x002bd81201007387 */ /* 0x0081e80000100800 */
[----:B0-----:R-:W3:Y:S01]  /*6410*/  LDL.LU R18, [R1+0x48] ;  /* 0x0000480001127983 */ /* 0x001ee20000300800 */
[----:B------:R-:W-:Y:S01]  /*6420*/  ISETP.GT.U32.AND P4, PT, R0, R6, PT ;  /* 0x000000060000720c */ /* 0x000fe20003f84070 */
[----:B------:R-:W-:-:S04]  /*6430*/  IMAD.MOV R8, RZ, RZ, -R8 ;  /* 0x000000ffff087224 */ /* 0x000fc800078e0a08 */
[----:B------:R-:W-:-:S08]  /*6440*/  IMAD R7, R0, R8, R7 ;  /* 0x0000000800077224 */ /* 0x000fd000078e0207 */
[----:B------:R-:W-:Y:S01]  /*6450*/  @!P4 IMAD.IADD R6, R6, 0x1, -R0 ;  /* 0x000000010606c824 */ /* 0x000fe200078e0a00 */
[----:B------:R-:W-:Y:S01]  /*6460*/  ISETP.GT.U32.AND P4, PT, R0, R7, PT ;  /* 0x000000070000720c */ /* 0x000fe20003f84070 */
[----:B------:R-:W-:Y:S01]  /*6470*/  IMAD.HI.U32 R12, R3, R10, RZ ;  /* 0x0000000a030c7227 */ /* 0x000fe200078e00ff */
[----:B----4-:R-:W-:-:S03]  /*6480*/  ISETP.GE.AND P0, PT, R16, RZ, PT ;  /* 0x000000ff1000720c */ /* 0x010fc60003f06270 */
[----:B------:R-:W-:Y:S01]  /*6490*/  IMAD.MOV R12, RZ, RZ, -R12 ;  /* 0x000000ffff0c7224 */ /* 0x000fe200078e0a0c */
[----:B------:R-:W-:Y:S02]  /*64a0*/  IABS R8, R16 ;  /* 0x0000001000087213 */ /* 0x000fe40000000000 */
[----:B------:R-:W4:Y:S01]  /*64b0*/  LDL R16, [R1+0x5c] ;  /* 0x00005c0001107983 */ /* 0x000f220000100800 */
[----:B------:R-:W-:-:S04]  /*64c0*/  IMAD R10, R0, R12, R10 ;  /* 0x0000000c000a7224 */ /* 0x000fc800078e020a */
[----:B------:R-:W-:Y:S02]  /*64d0*/  @!P4 IMAD.IADD R7, R7, 0x1, -R0 ;  /* 0x000000010707c824 */ /* 0x000fe400078e0a00 */
[----:B------:R-:W-:-:S04]  /*64e0*/  IMAD.HI.U32 R14, R3, R13, RZ ;  /* 0x0000000d030e7227 */ /* 0x000fc800078e00ff */
[----:B------:R-:W-:-:S04]  /*64f0*/  IMAD.MOV R14, RZ, RZ, -R14 ;  /* 0x000000ffff0e7224 */ /* 0x000fc800078e0a0e */
[----:B------:R-:W-:Y:S01]  /*6500*/  IMAD R13, R0, R14, R13 ;  /* 0x0000000e000d7224 */ /* 0x000fe200078e020d */
[----:B---3--:R-:W-:Y:S02]  /*6510*/  IABS R9, R18 ;  /* 0x0000001200097213 */ /* 0x008fe40000000000 */
[----:B------:R-:W-:Y:S02]  /*6520*/  ISETP.GE.AND P4, PT, R18, RZ, PT ;  /* 0x000000ff1200720c */ /* 0x000fe40003f86270 */
[----:B------:R-:W3:Y:S04]  /*6530*/  LDL.LU R18, [R1+0x2bd8] ;  /* 0x002bd80001127983 */ /* 0x000ee80000300800 */
[----:B------:R-:W2:Y:S01]  /*6540*/  LDL R12, [R1+0x58] ;  /* 0x00005800010c7983 */ /* 0x000ea20000100800 */
[----:B------:R-:W-:Y:S01]  /*6550*/  ISETP.GT.U32.AND P6, PT, R0, R13, PT ;  /* 0x0000000d0000720c */ /* 0x000fe20003fc4070 */
[----:B------:R-:W-:-:S04]  /*6560*/  IMAD.HI.U32 R11, R3, R8, RZ ;  /* 0x00000008030b7227 */ /* 0x000fc800078e00ff */
[----:B------:R-:W-:-:S04]  /*6570*/  IMAD.MOV R11, RZ, RZ, -R11 ;  /* 0x000000ffff0b7224 */ /* 0x000fc800078e0a0b */
[----:B------:R-:W-:Y:S02]  /*6580*/  IMAD R8, R0, R11, R8 ;  /* 0x0000000b00087224 */ /* 0x000fe400078e0208 */
[----:B------:R-:W-:-:S04]  /*6590*/  IMAD.HI.U32 R11, R3, R9, RZ ;  /* 0x00000009030b7227 */ /* 0x000fc800078e00ff */
[----:B------:R-:W-:Y:S02]  /*65a0*/  @!P6 IMAD.IADD R13, R13, 0x1, -R0 ;  /* 0x000000010d0de824 */ /* 0x000fe400078e0a00 */
[----:B------:R-:W-:-:S03]  /*65b0*/  IMAD.MOV R11, RZ, RZ, -R11 ;  /* 0x000000ffff0b7224 */ /* 0x000fc600078e0a0b */
[C---:B------:R-:W-:Y:S01]  /*65c0*/  ISETP.GT.U32.AND P6, PT, R0.reuse, R13, PT ;  /* 0x0000000d0000720c */ /* 0x040fe20003fc4070 */
[----:B------:R-:W-:Y:S02]  /*65d0*/  IMAD R9, R0, R11, R9 ;  /* 0x0000000b00097224 */ /* 0x000fe400078e0209 */
[----:B------:R-:W4:Y:S01]  /*65e0*/  LDL R11, [R1+0x54] ;  /* 0x00005400010b7983 */ /* 0x000f220000100800 */
[----:B------:R-:W-:-:S09]  /*65f0*/  @!P2 IMAD.MOV R6, RZ, RZ, -R6 ;  /* 0x000000ffff06a224 */ /* 0x000fd200078e0a06 */
[----:B------:R-:W-:Y:S01]  /*6600*/  @!P6 IMAD.IADD R13, R13, 0x1, -R0 ;  /* 0x000000010d0de824 */ /* 0x000fe200078e0a00 */
[----:B------:R2:W-:Y:S03]  /*6610*/  STL [R1+0x408], R6 ;  /* 0x0004080601007387 */ /* 0x0005e60000100800 */
[----:B------:R-:W-:Y:S01]  /*6620*/  @!P3 IMAD.MOV R13, RZ, RZ, -R13 ;  /* 0x000000ffff0db224 */ /* 0x000fe200078e0a0d */
[----:B------:R-:W-:Y:S01]  /*6630*/  IABS R2, R22 ;  /* 0x0000001600027213 */ /* 0x000fe20000000000 */
[----:B---3--:R0:W-:Y:S01]  /*6640*/  STL [R1+0x2bcc], R18 ;  /* 0x002bcc1201007387 */ /* 0x0081e20000100800 */
[----:B--2---:R-:W-:-:S03]  /*6650*/  IABS R6, R12 ;  /* 0x0000000c00067213 */ /* 0x004fc60000000000 */
[----:B------:R1:W-:Y:S01]  /*6660*/  STL [R1+0x400], R13 ;  /* 0x0004000d01007387 */ /* 0x0003e20000100800 */
[----:B------:R-:W-:Y:S01]  /*6670*/  IABS R12, R18 ;  /* 0x00000012000c7213 */ /* 0x000fe20000000000 */
[----:B0-----:R-:W-:Y:S02]  /*6680*/  IMAD.MOV.U32 R18, RZ, RZ, R22 ;  /* 0x000000ffff127224 */ /* 0x001fe400078e0016 */
[----:B------:R-:W2:Y:S01]  /*6690*/  LDL.LU R22, [R1+0x64] ;  /* 0x0000640001167983 */ /* 0x000ea20000300800 */
[----:B------:R-:W-:Y:S02]  /*66a0*/  ISETP.GT.U32.AND P6, PT, R0, R8, PT ;  /* 0x000000080000720c */ /* 0x000fe40003fc4070 */
[----:B------:R-:W-:-:S05]  /*66b0*/  IABS R4, R15 ;  /* 0x0000000f00047213 */ /* 0x000fca0000000000 */
[----:B------:R-:W-:-:S06]  /*66c0*/  IMAD.HI.U32 R15, R3, R4, RZ ;  /* 0x00000004030f7227 */ /* 0x000fcc00078e00ff */
[----:B------:R-:W-:Y:S01]  /*66d0*/  @!P6 IMAD.IADD R8, R8, 0x1, -R0 ;  /* 0x000000010808e824 */ /* 0x000fe200078e0a00 */
[C---:B------:R-:W-:Y:S01]  /*66e0*/  ISETP.GT.U32.AND P6, PT, R0.reuse, R7, PT ;  /* 0x000000070000720c */ /* 0x040fe20003fc4070 */
[----:B------:R-:W-:Y:S02]  /*66f0*/  IMAD.MOV R15, RZ, RZ, -R15 ;  /* 0x000000ffff0f7224 */ /* 0x000fe400078e0a0f */
[----:B------:R-:W-:Y:S01]  /*6700*/  IMAD.HI.U32 R14, R3, R2, RZ ;  /* 0x00000002030e7227 */ /* 0x000fe200078e00ff */
[----:B------:R-:W-:-:S03]  /*6710*/  ISETP.GT.U32.AND P2, PT, R0, R8, PT ;  /* 0x000000080000720c */ /* 0x000fc60003f44070 */
[----:B------:R-:W-:Y:S01]  /*6720*/  IMAD R4, R0, R15, R4 ;  /* 0x0000000f00047224 */ /* 0x000fe200078e0204 */
[----:B----4-:R-:W-:Y:S01]  /*6730*/  IABS R15, R11 ;  /* 0x0000000b000f7213 */ /* 0x010fe20000000000 */
[----:B------:R-:W-:Y:S01]  /*6740*/  IMAD.MOV R14, RZ, RZ, -R14 ;  /* 0x000000ffff0e7224 */ /* 0x000fe200078e0a0e */
[----:B------:R-:W-:-:S03]  /*6750*/  IABS R11, R16 ;  /* 0x00000010000b7213 */ /* 0x000fc60000000000 */
[----:B------:R-:W-:Y:S02]  /*6760*/  IMAD R2, R0, R14, R2 ;  /* 0x0000000e00027224 */ /* 0x000fe400078e0202 */
[----:B------:R-:W-:-:S04]  /*6770*/  IMAD.HI.U32 R14, R3, R6, RZ ;  /* 0x00000006030e7227 */ /* 0x000fc800078e00ff */
[----:B-1----:R-:W-:-:S04]  /*6780*/  IMAD.HI.U32 R13, R3, R11, RZ ;  /* 0x0000000b030d7227 */ /* 0x002fc800078e00ff */
[----:B------:R-:W-:Y:S02]  /*6790*/  @!P6 IMAD.IADD R7, R7, 0x1, -R0 ;  /* 0x000000010707e824 */ /* 0x000fe400078e0a00 */
[----:B------:R-:W-:Y:S02]  /*67a0*/  IMAD.MOV R14, RZ, RZ, -R14 ;  /* 0x000000ffff0e7224 */ /* 0x000fe400078e0a0e */
[----:B------:R-:W-:Y:S02]  /*67b0*/  @!P2 IMAD.IADD R8, R8, 0x1, -R0 ;  /* 0x000000010808a824 */ /* 0x000fe400078e0a00 */
[----:B------:R-:W-:Y:S02]  /*67c0*/  IMAD.MOV R13, RZ, RZ, -R13 ;  /* 0x000000ffff0d7224 */ /* 0x000fe400078e0a0d */
[----:B------:R-:W-:Y:S02]  /*67d0*/  @!P1 IMAD.MOV R7, RZ, RZ, -R7 ;  /* 0x000000ffff079224 */ /* 0x000fe400078e0a07 */
[----:B------:R-:W-:-:S02]  /*67e0*/  IMAD R6, R0, R14, R6 ;  /* 0x0000000e00067224 */ /* 0x000fc400078e0206 */
[----:B------:R-:W-:Y:S01]  /*67f0*/  @!P0 IMAD.MOV R8, RZ, RZ, -R8 ;  /* 0x000000ffff088224 */ /* 0x000fe200078e0a08 */
[----:B------:R-:W3:Y:S01]  /*6800*/  LDL.LU R14, [R1+0x4c] ;  /* 0x00004c00010e7983 */ /* 0x000ee20000300800 */
[----:B------:R-:W-:-:S03]  /*6810*/  IMAD R11, R0, R13, R11 ;  /* 0x0000000d000b7224 */ /* 0x000fc600078e020b */
[----:B------:R-:W4:Y:S04]  /*6820*/  LDL R13, [R1+0x68] ;  /* 0x00006800010d7983 */ /* 0x000f280000100800 */
[----:B------:R0:W-:Y:S04]  /*6830*/  STL [R1+0x3f0], R7 ;  /* 0x0003f00701007387 */ /* 0x0001e80000100800 */
[----:B--2---:R1:W-:Y:S01]  /*6840*/  STL [R1+0x2bd0], R22 ;  /* 0x002bd01601007387 */ /* 0x0043e20000100800 */
[----:B0-----:R-:W-:-:S03]  /*6850*/  IABS R7, R22 ;  /* 0x0000001600077213 */ /* 0x001fc60000000000 */
[----:B------:R-:W-:Y:S04]  /*6860*/  STL [R1+0x3ec], R8 ;  /* 0x0003ec0801007387 */ /* 0x000fe80000100800 */
[----:B-1----:R-:W2:Y:S01]  /*6870*/  LDL.LU R22, [R1+0x54] ;  /* 0x0000540001167983 */ /* 0x002ea20000300800 */
[----:B------:R-:W-:Y:S01]  /*6880*/  ISETP.GT.U32.AND P6, PT, R0, R9, PT ;  /* 0x000000090000720c */ /* 0x000fe20003fc4070 */
[----:B------:R-:W-:-:S04]  /*6890*/  IMAD.HI.U32 R16, R3, R15, RZ ;  /* 0x0000000f03107227 */ /* 0x000fc800078e00ff */
[----:B------:R-:W-:-:S04]  /*68a0*/  IMAD.MOV R16, RZ, RZ, -R16 ;  /* 0x000000ffff107224 */ /* 0x000fc800078e0a10 */
[----:B------:R-:W-:-:S04]  /*68b0*/  IMAD R15, R0, R16, R15 ;  /* 0x00000010000f7224 */ /* 0x000fc800078e020f */
[----:B------:R-:W-:Y:S01]  /*68c0*/  @!P6 IMAD.IADD R9, R9, 0x1, -R0 ;  /* 0x000000010909e824 */ /* 0x000fe200078e0a00 */
[----:B------:R-:W-:Y:S01]  /*68d0*/  ISETP.GT.U32.AND P6, PT, R0, R15, PT ;  /* 0x0000000f0000720c */ /* 0x000fe20003fc4070 */
[----:B------:R-:W-:-:S12]  /*68e0*/  IMAD.HI.U32 R16, R3, R12, RZ ;  /* 0x0000000c03107227 */ /* 0x000fd800078e00ff */
[----:B------:R-:W-:-:S05]  /*68f0*/  @!P6 IMAD.IADD R15, R15, 0x1, -R0 ;  /* 0x000000010f0fe824 */ /* 0x000fca00078e0a00 */
[----:B------:R-:W-:Y:S01]  /*6900*/  ISETP.GT.U32.AND P0, PT, R0, R15, PT ;  /* 0x0000000f0000720c */ /* 0x000fe20003f04070 */
[----:B------:R-:W-:-:S04]  /*6910*/  IMAD.MOV R16, RZ, RZ, -R16 ;  /* 0x000000ffff107224 */ /* 0x000fc800078e0a10 */
[----:B------:R-:W-:-:S08]  /*6920*/  IMAD R12, R0, R16, R12 ;  /* 0x00000010000c7224 */ /* 0x000fd000078e020c */
[----:B------:R-:W-:Y:S01]  /*6930*/  @!P0 IMAD.IADD R15, R15, 0x1, -R0 ;  /* 0x000000010f0f8824 */ /* 0x000fe200078e0a00 */
[----:B--2---:R0:W-:Y:S04]  /*6940*/  STL [R1+0x2bd4], R22 ;  /* 0x002bd41601007387 */ /* 0x0041e80000100800 */
[----:B------:R-:W2:Y:S01]  /*6950*/  LDL.LU R16, [R1+0x58] ;  /* 0x0000580001107983 */ /* 0x000ea20000300800 */
[----:B0-----:R-:W-:-:S03]  /*6960*/  IMAD.MOV.U32 R22, RZ, RZ, R18 ;  /* 0x000000ffff167224 */ /* 0x001fc600078e0012 */
[----:B------:R-:W2:Y:S02]  /*6970*/  LDL.LU R18, [R1+0x74] ;  /* 0x0000740001127983 */ /* 0x000ea40000300800 */
[----:B------:R-:W-:Y:S02]  /*6980*/  ISETP.GE.AND P0, PT, R22, RZ, PT ;  /* 0x000000ff1600720c */ /* 0x000fe40003f06270 */
[----:B------:R-:W2:Y:S01]  /*6990*/  LDL.LU R22, [R1+0x2bd4] ;  /* 0x002bd40001167983 */ /* 0x000ea20000300800 */
[C---:B------:R-:W-:Y:S02]  /*69a0*/  ISETP.GT.U32.AND P3, PT, R0.reuse, R10, PT ;  /* 0x0000000a0000720c */ /* 0x040fe40003f64070 */
[----:B------:R-:W-:-:S11]  /*69b0*/  ISETP.GT.U32.AND P2, PT, R0, R4, PT ;  /* 0x000000040000720c */ /* 0x000fd60003f44070 */
[--C-:B------:R-:W-:Y:S01]  /*69c0*/  @!P3 IMAD.IADD R10, R10, 0x1, -R0.reuse ;  /* 0x000000010a0ab824 */ /* 0x100fe200078e0a00 */
[----:B------:R-:W-:Y:S01]  /*69d0*/  ISETP.GT.U32.AND P3, PT, R0, R2, PT ;  /* 0x000000020000720c */ /* 0x000fe20003f64070 */
[----:B------:R-:W-:Y:S01]  /*69e0*/  @!P2 IMAD.IADD R4, R4, 0x1, -R0 ;  /* 0x000000010404a824 */ /* 0x000fe200078e0a00 */
[C---:B------:R-:W-:Y:S02]  /*69f0*/  ISETP.GT.U32.AND P1, PT, R0.reuse, R9, PT ;  /* 0x000000090000720c */ /* 0x040fe40003f24070 */
[----:B------:R-:W-:-:S09]  /*6a00*/  ISETP.GT.U32.AND P2, PT, R0, R10, PT ;  /* 0x0000000a0000720c */ /* 0x000fd20003f44070 */
[--C-:B------:R-:W-:Y:S01]  /*6a10*/  @!P3 IMAD.IADD R2, R2, 0x1, -R0.reuse ;  /* 0x000000010202b824 */ /* 0x100fe200078e0a00 */
[----:B------:R-:W-:Y:S01]  /*6a20*/  ISETP.GT.U32.AND P3, PT, R0, R4, PT ;  /* 0x000000040000720c */ /* 0x000fe20003f64070 */
[--C-:B------:R-:W-:Y:S02]  /*6a30*/  @!P1 IMAD.IADD R9, R9, 0x1, -R0.reuse ;  /* 0x0000000109099824 */ /* 0x100fe400078e0a00 */
[----:B------:R-:W-:Y:S01]  /*6a40*/  @!P2 IMAD.IADD R10, R10, 0x1, -R0 ;  /* 0x000000010a0aa824 */ /* 0x000fe200078e0a00 */
[C---:B------:R-:W-:Y:S02]  /*6a50*/  ISETP.GT.U32.AND P2, PT, R0.reuse, R6, PT ;  /* 0x000000060000720c */ /* 0x040fe40003f44070 */
[----:B------:R-:W-:Y:S02]  /*6a60*/  ISETP.GT.U32.AND P1, PT, R0, R11, PT ;  /* 0x0000000b0000720c */ /* 0x000fe40003f24070 */
[----:B----4-:R-:W-:Y:S01]  /*6a70*/  IABS R8, R13 ;  /* 0x0000000d00087213 */ /* 0x010fe20000000000 */
[----:B------:R-:W-:-:S04]  /*6a80*/  IMAD.HI.U32 R13, R3, R7, RZ ;  /* 0x00000007030d7227 */ /* 0x000fc800078e00ff */
[----:B------:R-:W-:Y:S01]  /*6a90*/  @!P3 IMAD.IADD R4, R4, 0x1, -R0 ;  /* 0x000000010404b824 */ /* 0x000fe200078e0a00 */
[----:B---3--:R-:W-:Y:S01]  /*6aa0*/  ISETP.GE.AND P3, PT, R14, RZ, PT ;  /* 0x000000ff0e00720c */ /* 0x008fe20003f66270 */
[----:B------:R-:W-:-:S04]  /*6ab0*/  IMAD.HI.U32 R14, R3, R8, RZ ;  /* 0x00000008030e7227 */ /* 0x000fc800078e00ff */
[----:B------:R-:W-:Y:S02]  /*6ac0*/  IMAD.MOV R13, RZ, RZ, -R13 ;  /* 0x000000ffff0d7224 */ /* 0x000fe400078e0a0d */
[----:B------:R-:W-:Y:S02]  /*6ad0*/  IMAD.MOV R14, RZ, RZ, -R14 ;  /* 0x000000ffff0e7224 */ /* 0x000fe400078e0a0e */
[--C-:B------:R-:W-:Y:S02]  /*6ae0*/  @!P2 IMAD.IADD R6, R6, 0x1, -R0.reuse ;  /* 0x000000010606a824 */ /* 0x100fe400078e0a00 */
[----:B------:R-:W-:Y:S02]  /*6af0*/  @!P1 IMAD.IADD R11, R11, 0x1, -R0 ;  /* 0x000000010b0b9824 */ /* 0x000fe400078e0a00 */
[C---:B------:R-:W-:Y:S02]  /*6b00*/  IMAD R7, R0.reuse, R13, R7 ;  /* 0x0000000d00077224 */ /* 0x040fe400078e0207 */
[----:B------:R-:W-:Y:S01]  /*6b10*/  IMAD R8, R0, R14, R8 ;  /* 0x0000000e00087224 */ /* 0x000fe200078e0208 */
[----:B--2---:R-:W-:-:S02]  /*6b20*/  ISETP.GE.AND P1, PT, R16, RZ, PT ;  /* 0x000000ff1000720c */ /* 0x004fc40003f26270 */
[----:B------:R-:W-:Y:S01]  /*6b30*/  IABS R16, R18 ;  /* 0x0000001200107213 */ /* 0x000fe20000000000 */
[----:B------:R-:W-:Y:S01]  /*6b40*/  IMAD.MOV.U32 R14, RZ, RZ, R18 ;  /* 0x000000ffff0e7224 */ /* 0x000fe200078e0012 */
[----:B------:R-:W-:Y:S02]  /*6b50*/  ISETP.GE.AND P2, PT, R22, RZ, PT ;  /* 0x000000ff1600720c */ /* 0x000fe40003f46270 */
[----:B------:R-:W2:Y:S04]  /*6b60*/  LDL.LU R22, [R1+0x2bd0] ;  /* 0x002bd00001167983 */ /* 0x000ea80000300800 */
[----:B------:R-:W3:Y:S04]  /*6b70*/  LDL.LU R13, [R1+0x5c] ;  /* 0x00005c00010d7983 */ /* 0x000ee80000300800 */
[----:B------:R-:W4:Y:S01]  /*6b80*/  LDL.LU R18, [R1+0x2bcc] ;  /* 0x002bcc0001127983 */ /* 0x000f220000300800 */
[----:B------:R-:W-:Y:S01]  /*6b90*/  ISETP.GT.U32.AND P6, PT, R0, R2, PT ;  /* 0x000000020000720c */ /* 0x000fe20003fc4070 */
[----:B------:R-:W-:-:S12]  /*6ba0*/  @!P5 IMAD.MOV R10, RZ, RZ, -R10 ;  /* 0x000000ffff0ad224 */ /* 0x000fd800078e0a0a */
[----:B------:R-:W-:Y:S01]  /*6bb0*/  @!P6 IMAD.IADD R2, R2, 0x1, -R0 ;  /* 0x000000010202e824 */ /* 0x000fe200078e0a00 */
[----:B------:R-:W-:Y:S01]  /*6bc0*/  ISETP.GT.U32.AND P6, PT, R0, R12, PT ;  /* 0x0000000c0000720c */ /* 0x000fe20003fc4070 */
[----:B------:R-:W-:Y:S02]  /*6bd0*/  @!P4 IMAD.MOV R9, RZ, RZ, -R9 ;  /* 0x000000ffff09c224 */ /* 0x000fe400078e0a09 */
[----:B------:R-:W-:Y:S01]  /*6be0*/  @!P3 IMAD.MOV R4, RZ, RZ, -R4 ;  /* 0x000000ffff04b224 */ /* 0x000fe200078e0a04 */
[----:B------:R-:W-:Y:S04]  /*6bf0*/  STL [R1+0x3e0], R10 ;  /* 0x0003e00a01007387 */ /* 0x000fe80000100800 */
[----:B------:R0:W-:Y:S05]  /*6c00*/  STL [R1+0x3dc], R9 ;  /* 0x0003dc0901007387 */ /* 0x0001ea0000100800 */
[----:B------:R-:W-:Y:S01]  /*6c10*/  @!P6 IMAD.IADD R12, R12, 0x1, -R0 ;  /* 0x000000010c0ce824 */ /* 0x000fe200078e0a00 */
[----:B------:R-:W-:Y:S01]  /*6c20*/  ISETP.GT.U32.AND P6, PT, R0, R6, PT ;  /* 0x000000060000720c */ /* 0x000fe20003fc4070 */
[----:B0-----:R-:W2:Y:S04]  /*6c30*/  LDL.LU R9, [R1+0x68] ;  /* 0x0000680001097983 */ /* 0x001ea80000300800 */
[----:B------:R0:W-:Y:S01]  /*6c40*/  STL [R1+0x3d8], R4 ;  /* 0x0003d80401007387 */ /* 0x0001e20000100800 */
[----:B------:R-:W-:-:S02]  /*6c50*/  @!P0 IMAD.MOV R2, RZ, RZ, -R2 ;  /* 0x000000ffff028224 */ /* 0x000fc400078e0a02 */
[----:B0-----:R-:W-:-:S04]  /*6c60*/  IMAD.MOV.U32 R4, RZ, RZ, R15 ;  /* 0x000000ffff047224 */ /* 0x001fc800078e000f */
[----:B------:R-:W-:Y:S01]  /*6c70*/  @!P2 IMAD.MOV R4, RZ, RZ, -R4 ;  /* 0x000000ffff04a224 */ /* 0x000fe200078e0a04 */
[----:B------:R-:W-:Y:S01]  /*6c80*/  STL [R1+0x3d4], R2 ;  /* 0x0003d40201007387 */ /* 0x000fe20000100800 */
[----:B------:R-:W-:-:S03]  /*6c90*/  @!P6 IMAD.IADD R6, R6, 0x1, -R0 ;  /* 0x000000010606e824 */ /* 0x000fc600078e0a00 */
[----:B------:R0:W-:Y:S01]  /*6ca0*/  STL [R1+0x3d0], R4 ;  /* 0x0003d00401007387 */ /* 0x0001e20000100800 */
[----:B---3--:R-:W-:-:S03]  /*6cb0*/  ISETP.GE.AND P0, PT, R13, RZ, PT ;  /* 0x000000ff0d00720c */ /* 0x008fc60003f06270 */
[----:B------:R-:W3:Y:S01]  /*6cc0*/  LDL.LU R13, [R1+0xac] ;  /* 0x0000ac00010d7983 */ /* 0x000ee20000300800 */
[----:B----4-:R-:W-:-:S03]  /*6cd0*/  ISETP.GE.AND P6, PT, R18, RZ, PT ;  /* 0x000000ff1200720c */ /* 0x010fc60003fc6270 */
[----:B------:R-:W4:Y:S01]  /*6ce0*/  LDL.LU R18, [R1+0x78] ;  /* 0x0000780001127983 */ /* 0x000f220000300800 */
[C---:B------:R-:W-:Y:S02]  /*6cf0*/  ISETP.GT.U32.AND P5, PT, R0.reuse, R11, PT ;  /* 0x0000000b0000720c */ /* 0x040fe40003fa4070 */
[C---:B------:R-:W-:Y:S02]  /*6d00*/  ISETP.GT.U32.AND P3, PT, R0.reuse, R7, PT ;  /* 0x000000070000720c */ /* 0x040fe40003f64070 */
[C---:B------:R-:W-:Y:S02]  /*6d10*/  ISETP.GT.U32.AND P2, PT, R0.reuse, R8, PT ;  /* 0x000000080000720c */ /* 0x040fe40003f44070 */
[----:B------:R-:W-:-:S07]  /*6d20*/  ISETP.GT.U32.AND P4, PT, R0, R12, PT ;  /* 0x0000000c0000720c */ /* 0x000fce0003f84070 */
[--C-:B------:R-:W-:Y:S02]  /*6d30*/  @!P5 IMAD.IADD R11, R11, 0x1, -R0.reuse ;  /* 0x000000010b0bd824 */ /* 0x100fe400078e0a00 */
[----:B------:R-:W-:Y:S02]  /*6d40*/  @!P3 IMAD.IADD R7, R7, 0x1, -R0 ;  /* 0x000000010707b824 */ /* 0x000fe400078e0a00 */
[----:B0-----:R-:W-:Y:S02]  /*6d50*/  IMAD.MOV.U32 R4, RZ, RZ, R11 ;  /* 0x000000ffff047224 */ /* 0x001fe400078e000b */
[----:B------:R-:W-:Y:S01]  /*6d60*/  @!P1 IMAD.MOV R6, RZ, RZ, -R6 ;  /* 0x000000ffff069224 */ /* 0x000fe200078e0a06 */
[----:B--2---:R-:W-:Y:S01]  /*6d70*/  ISETP.GE.AND P5, PT, R22, RZ, PT ;  /* 0x000000ff1600720c */ /* 0x004fe20003fa6270 */
[----:B------:R-:W-:Y:S01]  /*6d80*/  @!P0 IMAD.MOV R4, RZ, RZ, -R4 ;  /* 0x000000ffff048224 */ /* 0x000fe200078e0a04 */
[----:B------:R-:W2:Y:S01]  /*6d90*/  LDL.LU R22, [R1+0x7c] ;  /* 0x00007c0001167983 */ /* 0x000ea20000300800 */
[----:B------:R-:W-:-:S02]  /*6da0*/  IMAD.MOV.U32 R10, RZ, RZ, R14 ;  /* 0x000000ffff0a7224 */ /* 0x000fc400078e000e */
[--C-:B------:R-:W-:Y:S01]  /*6db0*/  @!P2 IMAD.IADD R8, R8, 0x1, -R0.reuse ;  /* 0x000000010808a824 */ /* 0x100fe200078e0a00 */
[----:B------:R-:W-:Y:S01]  /*6dc0*/  ISETP.GT.U32.AND P2, PT, R0, R7, PT ;  /* 0x000000070000720c */ /* 0x000fe20003f44070 */
[----:B------:R-:W3:Y:S01]  /*6dd0*/  LDL.LU R14, [R1+0x80] ;  /* 0x00008000010e7983 */ /* 0x000ee20000300800 */
[----:B------:R-:W-:Y:S01]  /*6de0*/  @!P4 IMAD.IADD R12, R12, 0x1, -R0 ;  /* 0x000000010c0cc824 */ /* 0x000fe200078e0a00 */
[----:B------:R-:W-:Y:S02]  /*6df0*/  ISETP.GE.AND P3, PT, R10, RZ, PT ;  /* 0x000000ff0a00720c */ /* 0x000fe40003f66270 */
[----:B------:R-:W-:Y:S01]  /*6e00*/  STL [R1+0x3cc], R6 ;  /* 0x0003cc0601007387 */ /* 0x000fe20000100800 */
[----:B------:R-:W-:-:S03]  /*6e10*/  IMAD.HI.U32 R2, R3, R16, RZ ;  /* 0x0000001003027227 */ /* 0x000fc600078e00ff */
[----:B------:R4:W-:Y:S01]  /*6e20*/  STL [R1+0x3c8], R4 ;  /* 0x0003c80401007387 */ /* 0x0009e20000100800 */
[----:B------:R-:W-:Y:S02]  /*6e30*/  IMAD.MOV.U32 R10, RZ, RZ, R12 ;  /* 0x000000ffff0a7224 */ /* 0x000fe400078e000c */
[----:B------:R-:W-:Y:S02]  /*6e40*/  IMAD.MOV R2, RZ, RZ, -R2 ;  /* 0x000000ffff027224 */ /* 0x000fe400078e0a02 */
[----:B------:R-:W-:Y:S02]  /*6e50*/  @!P6 IMAD.MOV R10, RZ, RZ, -R10 ;  /* 0x000000ffff0ae224 */ /* 0x000fe400078e0a0a */
[----:B------:R-:W-:Y:S02]  /*6e60*/  IMAD R2, R0, R2, R16 ;  /* 0x0000000200027224 */ /* 0x000fe400078e0210 */
[----:B------:R-:W3:Y:S01]  /*6e70*/  LDL.LU R16, [R1+0x88] ;  /* 0x0000880001107983 */ /* 0x000ee20000300800 */
[----:B------:R-:W-:-:S03]  /*6e80*/  @!P2 IMAD.IADD R7, R7, 0x1, -R0 ;  /* 0x000000010707a824 */ /* 0x000fc600078e0a00 */
[----:B------:R-:W-:Y:S01]  /*6e90*/  STL [R1+0x3c4], R10 ;  /* 0x0003c40a01007387 */ /* 0x000fe20000100800 */
[----:B----4-:R-:W-:-:S05]  /*6ea0*/  IABS R4, R18 ;  /* 0x0000001200047213 */ /* 0x010fca0000000000 */
[----:B------:R-:W-:Y:S01]  /*6eb0*/  IMAD.HI.U32 R11, R3, R4, RZ ;  /* 0x00000004030b7227 */ /* 0x000fe200078e00ff */
[----:B------:R-:W-:Y:S02]  /*6ec0*/  ISETP.GE.AND P2, PT, R18, RZ, PT ;  /* 0x000000ff1200720c */ /* 0x000fe40003f46270 */
[----:B------:R-:W4:Y:S01]  /*6ed0*/  LDL R18, [R1+0x84] ;  /* 0x0000840001127983 */ /* 0x000f220000100800 */
[----:B------:R-:W-:-:S04]  /*6ee0*/  IMAD.MOV R11, RZ, RZ, -R11 ;  /* 0x000000ffff0b7224 */ /* 0x000fc800078e0a0b */
[C---:B------:R-:W-:Y:S02]  /*6ef0*/  IMAD R4, R0.reuse, R11, R4 ;  /* 0x0000000b00047224 */ /* 0x040fe400078e0204 */
[----:B------:R-:W4:Y:S04]  /*6f00*/  LDL R11, [R1+0x8c] ;  /* 0x00008c00010b7983 */ /* 0x000f280000100800 */
[----:B------:R-:W4:Y:S01]  /*6f10*/  LDL.LU R15, [R1+0x90] ;  /* 0x00009000010f7983 */ /* 0x000f220000300800 */
[C---:B------:R-:W-:Y:S02]  /*6f20*/  ISETP.GT.U32.AND P6, PT, R0.reuse, R2, PT ;  /* 0x000000020000720c */ /* 0x040fe40003fc4070 */
[----:B------:R-:W-:Y:S02]  /*6f30*/  ISETP.GT.U32.AND P1, PT, R0, R8, PT ;  /* 0x000000080000720c */ /* 0x000fe40003f24070 */
[----:B------:R-:W-:-:S09]  /*6f40*/  ISETP.GE.AND P4, PT, R9, RZ, PT ;  /* 0x000000ff0900720c */ /* 0x000fd20003f86270 */
[----:B------:R-:W-:-:S05]  /*6f50*/  @!P6 IMAD.IADD R2, R2, 0x1, -R0 ;  /* 0x000000010202e824 */ /* 0x000fca00078e0a00 */
[----:B------:R-:W-:Y:S01]  /*6f60*/  ISETP.GT.U32.AND P6, PT, R0, R2, PT ;  /* 0x000000020000720c */ /* 0x000fe20003fc4070 */
[----:B------:R-:W-:Y:S02]  /*6f70*/  @!P1 IMAD.IADD R8, R8, 0x1, -R0 ;  /* 0x0000000108089824 */ /* 0x000fe400078e0a00 */
[----:B------:R-:W-:Y:S02]  /*6f80*/  @!P5 IMAD.MOV R7, RZ, RZ, -R7 ;  /* 0x000000ffff07d224 */ /* 0x000fe400078e0a07 */
[----:B------:R-:W-:Y:S01]  /*6f90*/  @!P4 IMAD.MOV R8, RZ, RZ, -R8 ;  /* 0x000000ffff08c224 */ /* 0x000fe200078e0a08 */
[----:B--2---:R-:W-:Y:S02]  /*6fa0*/  IABS R9, R22 ;  /* 0x0000001600097213 */ /* 0x004fe40000000000 */
[----:B------:R4:W-:Y:S05]  /*6fb0*/  STL [R1+0x3b8], R7 ;  /* 0x0003b80701007387 */ /* 0x0009ea0000100800 */
[----:B------:R-:W-:Y:S01]  /*6fc0*/  @!P6 IMAD.IADD R2, R2, 0x1, -R0 ;  /* 0x000000010202e824 */ /* 0x000fe200078e0a00 */
[----:B------:R-:W-:Y:S01]  /*6fd0*/  ISETP.GE.AND P1, PT, R22, RZ, PT ;  /* 0x000000ff1600720c */ /* 0x000fe20003f26270 */
[----:B------:R-:W-:Y:S02]  /*6fe0*/  STL [R1+0x3b0], R8 ;  /* 0x0003b00801007387 */ /* 0x000fe40000100800 */
[----:B------:R-:W-:-:S02]  /*6ff0*/  @!P3 IMAD.MOV R2, RZ, RZ, -R2 ;  /* 0x000000ffff02b224 */ /* 0x000fc400078e0a02 */
[----:B------:R-:W2:Y:S01]  /*7000*/  LDL.LU R22, [R1+0x94] ;  /* 0x0000940001167983 */ /* 0x000ea20000300800 */
[----:B---3--:R-:W-:Y:S02]  /*7010*/  IABS R6, R13 ;  /* 0x0000000d00067213 */ /* 0x008fe40000000000 */
[----:B----4-:R-:W-:Y:S01]  /*7020*/  IABS R7, R18 ;  /* 0x0000001200077213 */ /* 0x010fe20000000000 */
[----:B------:R-:W-:Y:S02]  /*7030*/  IMAD.MOV.U32 R18, RZ, RZ, R19 ;  /* 0x000000ffff127224 */ /* 0x000fe400078e0013 */
[----:B------:R-:W-:Y:S02]  /*7040*/  IMAD.MOV.U32 R19, RZ, RZ, R21 ;  /* 0x000000ffff137224 */ /* 0x000fe400078e0015 */
[----:B------:R-:W3:Y:S04]  /*7050*/  LDL.LU R21, [R1+0x98] ;  /* 0x0000980001157983 */ /* 0x000ee80000300800 */
[----:B------:R0:W-:Y:S04]  /*7060*/  STL [R1+0x3a8], R2 ;  /* 0x0003a80201007387 */ /* 0x0001e80000100800 */
[----:B------:R1:W-:Y:S01]  /*7070*/  STL [R1+0x2bc8], R15 ;  /* 0x002bc80f01007387 */ /* 0x0003e20000100800 */
[----:B0-----:R-:W-:-:S03]  /*7080*/  IABS R2, R15 ;  /* 0x0000000f00027213 */ /* 0x001fc60000000000 */
[----:B-1----:R-:W4:Y:S01]  /*7090*/  LDL.LU R15, [R1+0x84] ;  /* 0x00008400010f7983 */ /* 0x002f220000300800 */
[----:B------:R-:W-:-:S04]  /*70a0*/  IMAD.HI.U32 R10, R3, R6, RZ ;  /* 0x00000006030a7227 */ /* 0x000fc800078e00ff */
[----:B------:R-:W-:-:S04]  /*70b0*/  IMAD.MOV R10, RZ, RZ, -R10 ;  /* 0x000000ffff0a7224 */ /* 0x000fc800078e0a0a */
[C---:B------:R-:W-:Y:S01]  /*70c0*/  IMAD R6, R0.reuse, R10, R6 ;  /* 0x0000000a00067224 */ /* 0x040fe200078e0206 */
[----:B------:R-:W-:-:S04]  /*70d0*/  ISETP.GT.U32.AND P4, PT, R0, R4, PT ;  /* 0x000000040000720c */ /* 0x000fc80003f84070 */
[----:B------:R-:W-:Y:S01]  /*70e0*/  ISETP.GT.U32.AND P5, PT, R0, R6, PT ;  /* 0x000000060000720c */ /* 0x000fe20003fa4070 */
[----:B------:R-:W-:Y:S01]  /*70f0*/  IMAD.HI.U32 R12, R3, R9, RZ ;  /* 0x00000009030c7227 */ /* 0x000fe200078e00ff */
[----:B------:R-:W-:Y:S02]  /*7100*/  ISETP.GE.AND P0, PT, R13, RZ, PT ;  /* 0x000000ff0d00720c */ /* 0x000fe40003f06270 */
[----:B------:R-:W-:Y:S01]  /*7110*/  IABS R13, R14 ;  /* 0x0000000e000d7213 */ /* 0x000fe20000000000 */
[----:B------:R-:W-:-:S04]  /*7120*/  IMAD.MOV R12, RZ, RZ, -R12 ;  /* 0x000000ffff0c7224 */ /* 0x000fc800078e0a0c */
[----:B------:R-:W-:-:S04]  /*7130*/  IMAD.HI.U32 R10, R3, R13, RZ ;  /* 0x0000000d030a7227 */ /* 0x000fc800078e00ff */
[--C-:B------:R-:W-:Y:S02]  /*7140*/  @!P5 IMAD.IADD R6, R6, 0x1, -R0.reuse ;  /* 0x000000010606d824 */ /* 0x100fe400078e0a00 */
[----:B------:R-:W-:Y:S02]  /*7150*/  IMAD R9, R0, R12, R9 ;  /* 0x0000000c00097224 */ /* 0x000fe400078e0209 */
[----:B------:R-:W-:Y:S01]  /*7160*/  @!P4 IMAD.IADD R4, R4, 0x1, -R0 ;  /* 0x000000010404c824 */ /* 0x000fe200078e0a00 */
[C---:B------:R-:W-:Y:S01]  /*7170*/  ISETP.GT.U32.AND P4, PT, R0.reuse, R6, PT ;  /* 0x000000060000720c */ /* 0x040fe20003f84070 */
[----:B------:R-:W-:Y:S02]  /*7180*/  IMAD.MOV R10, RZ, RZ, -R10 ;  /* 0x000000ffff0a7224 */ /* 0x000fe400078e0a0a */
[----:B------:R-:W-:Y:S01]  /*7190*/  IMAD.HI.U32 R12, R3, R7, RZ ;  /* 0x00000007030c7227 */ /* 0x000fe200078e00ff */
[----:B------:R-:W-:Y:S02]  /*71a0*/  IABS R8, R16 ;  /* 0x0000001000087213 */ /* 0x000fe40000000000 */
[C---:B------:R-:W-:Y:S01]  /*71b0*/  ISETP.GT.U32.AND P6, PT, R0.reuse, R9, PT ;  /* 0x000000090000720c */ /* 0x040fe20003fc4070 */
[----:B------:R-:W-:-:S02]  /*71c0*/  IMAD R13, R0, R10, R13 ;  /* 0x0000000a000d7224 */ /* 0x000fc400078e020d */
[----:B------:R-:W-:Y:S01]  /*71d0*/  IMAD.MOV R12, RZ, RZ, -R12 ;  /* 0x000000ffff0c7224 */ /* 0x000fe200078e0a0c */
[----:B------:R-:W-:Y:S01]  /*71e0*/  IABS R10, R11 ;  /* 0x0000000b000a7213 */ /* 0x000fe20000000000 */
[----:B------:R-:W-:Y:S01]  /*71f0*/  IMAD.HI.U32 R11, R3, R8, RZ ;  /* 0x00000008030b7227 */ /* 0x000fe200078e00ff */
[C---:B------:R-:W-:Y:S02]  /*7200*/  ISETP.GT.U32.AND P3, PT, R0.reuse, R4, PT ;  /* 0x000000040000720c */ /* 0x040fe40003f64070 */
[C---:B------:R-:W-:Y:S01]  /*7210*/  ISETP.GT.U32.AND P5, PT, R0.reuse, R13, PT ;  /* 0x0000000d0000720c */ /* 0x040fe20003fa4070 */
[----:B------:R-:W-:Y:S02]  /*7220*/  IMAD R7, R0, R12, R7 ;  /* 0x0000000c00077224 */ /* 0x000fe400078e0207 */
[----:B------:R-:W-:Y:S02]  /*7230*/  IMAD.MOV R11, RZ, RZ, -R11 ;  /* 0x000000ffff0b7224 */ /* 0x000fe400078e0a0b */
[--C-:B------:R-:W-:Y:S01]  /*7240*/  @!P4 IMAD.IADD R6, R6, 0x1, -R0.reuse ;  /* 0x000000010606c824 */ /* 0x100fe200078e0a00 */
[----:B------:R-:W-:Y:S01]  /*7250*/  ISETP.GT.U32.AND P4, PT, R0, R7, PT ;  /* 0x000000070000720c */ /* 0x000fe20003f84070 */
[----:B------:R-:W-:-:S02]  /*7260*/  @!P6 IMAD.IADD R9, R9, 0x1, -R0 ;  /* 0x000000010909e824 */ /* 0x000fc400078e0a00 */
[----:B------:R-:W-:Y:S02]  /*7270*/  IMAD R8, R0, R11, R8 ;  /* 0x0000000b00087224 */ /* 0x000fe400078e0208 */
[--C-:B------:R-:W-:Y:S01]  /*7280*/  @!P3 IMAD.IADD R4, R4, 0x1, -R0.reuse ;  /* 0x000000010404b824 */ /* 0x100fe200078e0a00 */
[C---:B------:R-:W-:Y:S01]  /*7290*/  ISETP.GT.U32.AND P6, PT, R0.reuse, R9, PT ;  /* 0x000000090000720c */ /* 0x040fe20003fc4070 */
[----:B------:R-:W-:Y:S01]  /*72a0*/  @!P5 IMAD.IADD R13, R13, 0x1, -R0 ;  /* 0x000000010d0dd824 */ /* 0x000fe200078e0a00 */
[----:B------:R-:W-:-:S04]  /*72b0*/  ISETP.GT.U32.AND P3, PT, R0, R8, PT ;  /* 0x000000080000720c */ /* 0x000fc80003f64070 */
[----:B------:R-:W-:Y:S01]  /*72c0*/  ISETP.GT.U32.AND P5, PT, R0, R13, PT ;  /* 0x0000000d0000720c */ /* 0x000fe20003fa4070 */
[----:B------:R-:W-:-:S06]  /*72d0*/  @!P4 IMAD.IADD R7, R7, 0x1, -R0 ;  /* 0x000000010707c824 */ /* 0x000fcc00078e0a00 */
[--C-:B------:R-:W-:Y:S02]  /*72e0*/  @!P6 IMAD.IADD R9, R9, 0x1, -R0.reuse ;  /* 0x000000010909e824 */ /* 0x100fe400078e0a00 */
[----:B------:R-:W-:Y:S01]  /*72f0*/  @!P3 IMAD.IADD R8, R8, 0x1, -R0 ;  /* 0x000000010808b824 */ /* 0x000fe200078e0a00 */
[----:B------:R-:W-:Y:S02]  /*7300*/  ISETP.GE.AND P3, PT, R16, RZ, PT ;  /* 0x000000ff1000720c */ /* 0x000fe40003f66270 */
[----:B------:R-:W2:Y:S01]  /*7310*/  LDL.LU R16, [R1+0xa4] ;  /* 0x0000a40001107983 */ /* 0x000ea20000300800 */
[----:B------:R-:W-:Y:S02]  /*7320*/  @!P2 IMAD.MOV R4, RZ, RZ, -R4 ;  /* 0x000000ffff04a224 */ /* 0x000fe400078e0a04 */
[----:B------:R-:W-:Y:S01]  /*7330*/  @!P5 IMAD.IADD R13, R13, 0x1, -R0 ;  /* 0x000000010d0dd824 */ /* 0x000fe200078e0a00 */
[----:B----4-:R-:W-:Y:S01]  /*7340*/  ISETP.GE.AND P4, PT, R15, RZ, PT ;  /* 0x000000ff0f00720c */ /* 0x010fe20003f86270 */
[----:B------:R-:W-:-:S04]  /*7350*/  IMAD.MOV.U32 R15, RZ, RZ, R6 ;  /* 0x000000ffff0f7224 */ /* 0x000fc800078e0006 */
[----:B------:R-:W-:-:S05]  /*7360*/  @!P0 IMAD.MOV R15, RZ, RZ, -R15 ;  /* 0x000000ffff0f8224 */ /* 0x000fca00078e0a0f */
[----:B------:R0:W-:Y:S04]  /*7370*/  STL [R1+0x3a4], R15 ;  /* 0x0003a40f01007387 */ /* 0x0001e80000100800 */
[----:B------:R1:W-:Y:S01]  /*7380*/  STL [R1+0x3a0], R4 ;  /* 0x0003a00401007387 */ /* 0x0003e20000100800 */
[----:B0-----:R-:W-:-:S03]  /*7390*/  IMAD.MOV.U32 R15, RZ, RZ, R9 ;  /* 0x000000ffff0f7224 */ /* 0x001fc600078e0009 */
[----:B------:R-:W4:Y:S01]  /*73a0*/  LDL.LU R9, [R1+0x8c] ;  /* 0x00008c0001097983 */ /* 0x000f220000300800 */
[----:B------:R-:W-:Y:S02]  /*73b0*/  @!P1 IMAD.MOV R15, RZ, RZ, -R15 ;  /* 0x000000ffff0f9224 */ /* 0x000fe400078e0a0f */
[----:B-1----:R-:W-:Y:S02]  /*73c0*/  IMAD.MOV.U32 R4, RZ, RZ, R13 ;  /* 0x000000ffff047224 */ /* 0x002fe400078e000d */
[----:B------:R-:W4:Y:S04]  /*73d0*/  LDL.LU R13, [R1+0xa0] ;  /* 0x0000a000010d7983 */ /* 0x000f280000300800 */
[----:B------:R0:W-:Y:S04]  /*73e0*/  STL [R1+0x39c], R15 ;  /* 0x00039c0f01007387 */ /* 0x0001e80000100800 */
[----:B0-----:R-:W4:Y:S01]  /*73f0*/  LDL.LU R15, [R1+0x2bc8] ;  /* 0x002bc800010f7983 */ /* 0x001f220000300800 */
[----:B------:R-:W-:-:S04]  /*7400*/  IMAD.HI.U32 R11, R3, R10, RZ ;  /* 0x0000000a030b7227 */ /* 0x000fc800078e00ff */
[----:B------:R-:W-:-:S04]  /*7410*/  IMAD.MOV R11, RZ, RZ, -R11 ;  /* 0x000000ffff0b7224 */ /* 0x000fc800078e0a0b */
[----:B------:R-:W-:-:S05]  /*7420*/  IMAD R10, R0, R11, R10 ;  /* 0x0000000b000a7224 */ /* 0x000fca00078e020a */
[C---:B------:R-:W-:Y:S02]  /*7430*/  ISETP.GT.U32.AND P5, PT, R0.reuse, R10, PT ;  /* 0x0000000a0000720c */ /* 0x040fe40003fa4070 */
[----:B------:R-:W-:Y:S02]  /*7440*/  ISETP.GT.U32.AND P0, PT, R0, R7, PT ;  /* 0x000000070000720c */ /* 0x000fe40003f04070 */
[----:B------:R-:W-:-:S09]  /*7450*/  ISETP.GE.AND P6, PT, R14, RZ, PT ;  /* 0x000000ff0e00720c */ /* 0x000fd20003fc6270 */
[----:B------:R-:W-:Y:S01]  /*7460*/  @!P5 IMAD.IADD R10, R10, 0x1, -R0 ;  /* 0x000000010a0ad824 */ /* 0x000fe200078e0a00 */
[----:B------:R-:W-:-:S04]  /*7470*/  ISETP.GT.U32.AND P5, PT, R0, R8, PT ;  /* 0x000000080000720c */ /* 0x000fc80003fa4070 */
[----:B------:R-:W-:Y:S01]  /*7480*/  ISETP.GT.U32.AND P2, PT, R0, R10, PT ;  /* 0x0000000a0000720c */ /* 0x000fe20003f44070 */
[----:B------:R-:W-:Y:S02]  /*7490*/  @!P0 IMAD.IADD R7, R7, 0x1, -R0 ;  /* 0x0000000107078824 */ /* 0x000fe400078e0a00 */
[----:B------:R-:W-:Y:S01]  /*74a0*/  @!P6 IMAD.MOV R4, RZ, RZ, -R4 ;  /* 0x000000ffff04e224 */ /* 0x000fe200078e0a04 */
[----:B---3--:R-:W-:Y:S02]  /*74b0*/  IABS R12, R21 ;  /* 0x00000015000c7213 */ /* 0x008fe40000000000 */
[----:B--2---:R-:W-:Y:S02]  /*74c0*/  IABS R11, R22 ;  /* 0x00000016000b7213 */ /* 0x004fe40000000000 */
[----:B------:R-:W-:Y:S01]  /*74d0*/  STL [R1+0x26c], R4 ;  /* 0x00026c0401007387 */ /* 0x000fe20000100800 */
[----:B------:R-:W-:-:S04]  /*74e0*/  @!P5 IMAD.IADD R8, R8, 0x1, -R0 ;  /* 0x000000010808d824 */ /* 0x000fc800078e0a00 */
[----:B------:R-:W-:Y:S01]  /*74f0*/  @!P2 IMAD.IADD R10, R10, 0x1, -R0 ;  /* 0x000000010a0aa824 */ /* 0x000fe200078e0a00 */
[----:B------:R-:W-:Y:S02]  /*7500*/  ISETP.GE.AND P2, PT, R22, RZ, PT ;  /* 0x000000ff1600720c */ /* 0x000fe40003f46270 */
[----:B------:R-:W2:Y:S01]  /*7510*/  LDL.LU R22, [R1+0xa8] ;  /* 0x0000a80001167983 */ /* 0x000ea20000300800 */
[----:B------:R-:W-:-:S04]  /*7520*/  IMAD.HI.U32 R6, R3, R12, RZ ;  /* 0x0000000c03067227 */ /* 0x000fc800078e00ff */
[----:B------:R-:W-:-:S04]  /*7530*/  IMAD.MOV R6, RZ, RZ, -R6 ;  /* 0x000000ffff067224 */ /* 0x000fc800078e0a06 */
[----:B------:R-:W-:Y:S01]  /*7540*/  IMAD R12, R0, R6, R12 ;  /* 0x00000006000c7224 */ /* 0x000fe200078e020c */
[----:B------:R-:W-:Y:S02]  /*7550*/  IABS R6, R18 ;  /* 0x0000001200067213 */ /* 0x000fe40000000000 */
[----:B----4-:R-:W-:Y:S01]  /*7560*/  ISETP.GE.AND P0, PT, R15, RZ, PT ;  /* 0x000000ff0f00720c */ /* 0x010fe20003f06270 */
[----:B------:R-:W-:-:S04]  /*7570*/  IMAD.MOV.U32 R15, RZ, RZ, R7 ;  /* 0x000000ffff0f7224 */ /* 0x000fc800078e0007 */
[----:B------:R-:W-:Y:S01]  /*7580*/  @!P4 IMAD.MOV R15, RZ, RZ, -R15 ;  /* 0x000000ffff0fc224 */ /* 0x000fe200078e0a0f */
[----:B------:R-:W-:Y:S02]  /*7590*/  ISETP.GE.AND P4, PT, R21, RZ, PT ;  /* 0x000000ff1500720c */ /* 0x000fe40003f86270 */
[----:B------:R-:W3:Y:S04]  /*75a0*/  LDL.LU R21, [R1+0xb0] ;  /* 0x0000b00001157983 */ /* 0x000ee80000300800 */
[----:B------:R0:W-:Y:S02]  /*75b0*/  STL [R1+0x274], R15 ;  /* 0x0002740f01007387 */ /* 0x0001e40000100800 */
[----:B0-----:R-:W-:-:S04]  /*75c0*/  IMAD.MOV.U32 R15, RZ, RZ, R8 ;  /* 0x000000ffff0f7224 */ /* 0x001fc800078e0008 */
[----:B------:R-:W-:Y:S02]  /*75d0*/  @!P3 IMAD.MOV R15, RZ, RZ, -R15 ;  /* 0x000000ffff0fb224 */ /* 0x000fe400078e0a0f */
[----:B------:R-:W-:Y:S02]  /*75e0*/  IMAD.MOV.U32 R8, RZ, RZ, R18 ;  /* 0x000000ffff087224 */ /* 0x000fe400078e0012 */
[----:B------:R-:W-:Y:S01]  /*75f0*/  IMAD.MOV.U32 R18, RZ, RZ, R17 ;  /* 0x000000ffff127224 */ /* 0x000fe200078e0011 */
[----:B------:R0:W-:Y:S04]  /*7600*/  STL [R1+0x278], R15 ;  /* 0x0002780f01007387 */ /* 0x0001e80000100800 */
[----:B------:R-:W4:Y:S01]  /*7610*/  LDL R17, [R1+0xb8] ;  /* 0x0000b80001117983 */ /* 0x000f220000100800 */
[----:B------:R-:W-:-:S04]  /*7620*/  IMAD.HI.U32 R14, R3, R2, RZ ;  /* 0x00000002030e7227 */ /* 0x000fc800078e00ff */
[----:B------:R-:W-:Y:S01]  /*7630*/  IMAD.MOV R14, RZ, RZ, -R14 ;  /* 0x000000ffff0e7224 */ /* 0x000fe200078e0a0e */
[----:B------:R-:W-:Y:S01]  /*7640*/  IABS R4, R13 ;  /* 0x0000000d00047213 */ /* 0x000fe20000000000 */
[----:B0-----:R-:W3:Y:S02]  /*7650*/  LDL R15, [R1+0xb4] ;  /* 0x0000b400010f7983 */ /* 0x001ee40000100800 */
[----:B------:R-:W-:Y:S02]  /*7660*/  IMAD R14, R0, R14, R2 ;  /* 0x0000000e000e7224 */ /* 0x000fe400078e0202 */
[----:B------:R-:W-:-:S03]  /*7670*/  IMAD.HI.U32 R2, R3, R11, RZ ;  /* 0x0000000b03027227 */ /* 0x000fc600078e00ff */
[----:B------:R-:W-:Y:S01]  /*7680*/  ISETP.GT.U32.AND P6, PT, R0, R14, PT ;  /* 0x0000000e0000720c */ /* 0x000fe20003fc4070 */
[----:B------:R-:W-:-:S04]  /*7690*/  IMAD.MOV R2, RZ, RZ, -R2 ;  /* 0x000000ffff027224 */ /* 0x000fc800078e0a02 */
[----:B------:R-:W-:-:S05]  /*76a0*/  IMAD R2, R0, R2, R11 ;  /* 0x0000000200027224 */ /* 0x000fca00078e020b */
[----:B------:R-:W-:-:S03]  /*76b0*/  ISETP.GT.U32.AND P5, PT, R0, R2, PT ;  /* 0x000000020000720c */ /* 0x000fc60003fa4070 */
[----:B------:R-:W-:Y:S01]  /*76c0*/  @!P6 IMAD.IADD R14, R14, 0x1, -R0 ;  /* 0x000000010e0ee824 */ /* 0x000fe200078e0a00 */
[----:B------:R-:W-:Y:S01]  /*76d0*/  ISETP.GT.U32.AND P6, PT, R0, R12, PT ;  /* 0x0000000c0000720c */ /* 0x000fe20003fc4070 */
[----:B------:R-:W-:-:S08]  /*76e0*/  IMAD.HI.U32 R11, R3, R4, RZ ;  /* 0x00000004030b7227 */ /* 0x000fd000078e00ff */
[----:B------:R-:W-:Y:S01]  /*76f0*/  @!P5 IMAD.IADD R2, R2, 0x1, -R0 ;  /* 0x000000010202d824 */ /* 0x000fe200078e0a00 */
[----:B------:R-:W-:-:S03]  /*7700*/  ISETP.GT.U32.AND P5, PT, R0, R14, PT ;  /* 0x0000000e0000720c */ /* 0x000fc60003fa4070 */
[----:B------:R-:W-:Y:S01]  /*7710*/  @!P6 IMAD.IADD R12, R12, 0x1, -R0 ;  /* 0x000000010c0ce824 */ /* 0x000fe200078e0a00 */
[----:B------:R-:W-:Y:S02]  /*7720*/  ISETP.GT.U32.AND P6, PT, R0, R2, PT ;  /* 0x000000020000720c */ /* 0x000fe40003fc4070 */
[----:B------:R-:W-:Y:S01]  /*7730*/  ISETP.GE.AND P1, PT, R9, RZ, PT ;  /* 0x000000ff0900720c */ /* 0x000fe20003f26270 */
[----:B------:R-:W-:-:S04]  /*7740*/  IMAD.MOV R11, RZ, RZ, -R11 ;  /* 0x000000ffff0b7224 */ /* 0x000fc800078e0a0b */
[----:B------:R-:W-:Y:S02]  /*7750*/  IMAD R4, R0, R11, R4 ;  /* 0x0000000b00047224 */ /* 0x000fe400078e0204 */
[----:B------:R-:W-:Y:S02]  /*7760*/  @!P5 IMAD.IADD R14, R14, 0x1, -R0 ;  /* 0x000000010e0ed824 */ /* 0x000fe400078e0a00 */
[----:B------:R-:W-:Y:S02]  /*7770*/  IMAD.MOV.U32 R11, RZ, RZ, R8 ;  /* 0x000000ffff0b7224 */ /* 0x000fe400078e0008 */
[----:B------:R-:W-:Y:S02]  /*7780*/  IMAD.MOV.U32 R8, RZ, RZ, R14 ;  /* 0x000000ffff087224 */ /* 0x000fe400078e000e */
[----:B------:R-:W-:Y:S02]  /*7790*/  @!P6 IMAD.IADD R2, R2, 0x1, -R0 ;  /* 0x000000010202e824 */ /* 0x000fe400078e0a00 */
[----:B------:R-:W-:-:S02]  /*77a0*/  @!P1 IMAD.MOV R10, RZ, RZ, -R10 ;  /* 0x000000ffff0a9224 */ /* 0x000fc400078e0a0a */
[----:B------:R-:W-:Y:S02]  /*77b0*/  @!P0 IMAD.MOV R8, RZ, RZ, -R8 ;  /* 0x000000ffff088224 */ /* 0x000fe400078e0a08 */
[----:B------:R-:W-:Y:S01]  /*77c0*/  @!P2 IMAD.MOV R2, RZ, RZ, -R2 ;  /* 0x000000ffff02a224 */ /* 0x000fe200078e0a02 */
[----:B------:R-:W-:Y:S04]  /*77d0*/  STL [R1+0x284], R10 ;  /* 0x0002840a01007387 */ /* 0x000fe80000100800 */
[----:B------:R-:W-:Y:S04]  /*77e0*/  STL [R1+0x28c], R8 ;  /* 0x00028c0801007387 */ /* 0x000fe80000100800 */
[----:B------:R4:W-:Y:S02]  /*77f0*/  STL [R1+0x2a4], R2 ;  /* 0x0002a40201007387 */ /* 0x0009e40000100800 */
[----:B----4-:R-:W-:-:S02]  /*7800*/  IABS R2, R17 ;  /* 0x0000001100027213 */ /* 0x010fc40000000000 */
[----:B------:R-:W4:Y:S01]  /*7810*/  LDL R17, [R1+0xbc] ;  /* 0x0000bc0001117983 */ /* 0x000f220000100800 */
[----:B------:R-:W-:Y:S01]  /*7820*/  IMAD.HI.U32 R7, R3, R6, RZ ;  /* 0x0000000603077227 */ /* 0x000fe200078e00ff */
[----:B------:R-:W-:-:S03]  /*7830*/  IABS R9, R16 ;  /* 0x0000001000097213 */ /* 0x000fc60000000000 */
[----:B------:R-:W-:Y:S01]  /*7840*/  IMAD.MOV R7, RZ, RZ, -R7 ;  /* 0x000000ffff077224 */ /* 0x000fe200078e0a07 */
[C---:B------:R-:W-:Y:S02]  /*7850*/  ISETP.GT.U32.AND P3, PT, R0.reuse, R12, PT ;  /* 0x0000000c0000720c */ /* 0x040fe40003f64070 */
[C---:B------:R-:W-:Y:S01]  /*7860*/  ISETP.GT.U32.AND P6, PT, R0.reuse, R4, PT ;  /* 0x000000040000720c */ /* 0x040fe20003fc4070 */
[----:B------:R-:W-:Y:S02]  /*7870*/  IMAD R6, R0, R7, R6 ;  /* 0x0000000700067224 */ /* 0x000fe400078e0206 */
[----:B------:R-:W-:-:S04]  /*7880*/  IMAD.HI.U32 R7, R3, R9, RZ ;  /* 0x0000000903077227 */ /* 0x000fc800078e00ff */
[----:B------:R-:W-:-:S04]  /*7890*/  IMAD.MOV R7, RZ, RZ, -R7 ;  /* 0x000000ffff077224 */ /* 0x000fc800078e0a07 */
[----:B------:R-:W-:Y:S01]  /*78a0*/  IMAD R7, R0, R7, R9 ;  /* 0x0000000700077224 */ /* 0x000fe200078e0209 */
[----:B------:R-:W-:Y:S01]  /*78b0*/  ISETP.GE.AND P0, PT, R13, RZ, PT ;  /* 0x000000ff0d00720c */ /* 0x000fe20003f06270 */
[--C-:B------:R-:W-:Y:S01]  /*78c0*/  @!P3 IMAD.IADD R12, R12, 0x1, -R0.reuse ;  /* 0x000000010c0cb824 */ /* 0x100fe200078e0a00 */
[----:B--2---:R-:W-:Y:S01]  /*78d0*/  IABS R13, R22 ;  /* 0x00000016000d7213 */ /* 0x004fe20000000000 */
[----:B------:R-:W-:Y:S01]  /*78e0*/  @!P6 IMAD.IADD R4, R4, 0x1, -R0 ;  /* 0x000000010404e824 */ /* 0x000fe200078e0a00 */
[----:B------:R-:W-:-:S03]  /*78f0*/  ISETP.GT.U32.AND P3, PT, R0, R7, PT ;  /* 0x000000070000720c */ /* 0x000fc60003f64070 */
[----:B------:R-:W-:Y:S01]  /*7900*/  IMAD.HI.U32 R9, R3, R13, RZ ;  /* 0x0000000d03097227 */ /* 0x000fe200078e00ff */
[----:B------:R-:W-:-:S03]  /*7910*/  ISETP.GT.U32.AND P6, PT, R0, R4, PT ;  /* 0x000000040000720c */ /* 0x000fc60003fc4070 */
[----:B------:R-:W-:Y:S01]  /*7920*/  IMAD.MOV R9, RZ, RZ, -R9 ;  /* 0x000000ffff097224 */ /* 0x000fe200078e0a09 */
[----:B------:R-:W-:Y:S02]  /*7930*/  ISETP.GE.AND P1, PT, R11, RZ, PT ;  /* 0x000000ff0b00720c */ /* 0x000fe40003f26270 */
[----:B---3--:R-:W-:Y:S01]  /*7940*/  IABS R10, R21 ;  /* 0x00000015000a7213 */ /* 0x008fe20000000000 */
[C---:B------:R-:W-:Y:S02]  /*7950*/  IMAD R13, R0.reuse, R9, R13 ;  /* 0x00000009000d7224 */ /* 0x040fe400078e020d */
[--C-:B------:R-:W-:Y:S01]  /*7960*/  @!P3 IMAD.IADD R7, R7, 0x1, -R0.reuse ;  /* 0x000000010707b824 */ /* 0x100fe200078e0a00 */
[----:B------:R-:W-:Y:S02]  /*7970*/  IABS R11, R15 ;  /* 0x0000000f000b7213 */ /* 0x000fe40000000000 */
[----:B------:R-:W-:Y:S01]  /*7980*/  ISETP.GT.U32.AND P5, PT, R0, R6, PT ;  /* 0x000000060000720c */ /* 0x000fe20003fa4070 */
[----:B------:R-:W-:Y:S01]  /*7990*/  @!P6 IMAD.IADD R4, R4, 0x1, -R0 ;  /* 0x000000010404e824 */ /* 0x000fe200078e0a00 */
[C---:B------:R-:W-:Y:S01]  /*79a0*/  ISETP.GT.U32.AND P3, PT, R0.reuse, R7, PT ;  /* 0x000000070000720c */ /* 0x040fe20003f64070 */
[C---:B------:R-:W-:Y:S01]  /*79b0*/  IMAD.HI.U32 R8, R3.reuse, R10, RZ ;  /* 0x0000000a03087227 */ /* 0x040fe200078e00ff */
[----:B------:R-:W-:Y:S01]  /*79c0*/  ISETP.GT.U32.AND P6, PT, R0, R13, PT ;  /* 0x0000000d0000720c */ /* 0x000fe20003fc4070 */
[----:B------:R-:W2:Y:S02]  /*79d0*/  LDL R15, [R1+0xc4] ;  /* 0x0000c400010f7983 */ /* 0x000ea40000100800 */
[----:B------:R-:W-:-:S04]  /*79e0*/  IMAD.HI.U32 R9, R3, R11, RZ ;  /* 0x0000000b03097227 */ /* 0x000fc800078e00ff */
[----:B------:R-:W-:Y:S02]  /*79f0*/  IMAD.MOV R14, RZ, RZ, -R8 ;  /* 0x000000ffff0e7224 */ /* 0x000fe400078e0a08 */
[----:B------:R-:W-:Y:S02]  /*7a00*/  IMAD.MOV R9, RZ, RZ, -R9 ;  /* 0x000000ffff097224 */ /* 0x000fe400078e0a09 */
[C---:B------:R-:W-:Y:S02]  /*7a10*/  IMAD R10, R0.reuse, R14, R10 ;  /* 0x0000000e000a7224 */ /* 0x040fe400078e020a */
[----:B------:R-:W-:Y:S01]  /*7a20*/  IMAD R11, R0, R9, R11 ;  /* 0x00000009000b7224 */ /* 0x000fe200078e020b */
[----:B------:R-:W3:Y:S01]  /*7a30*/  LDL R14, [R1+0xc0] ;  /* 0x0000c000010e7983 */ /* 0x000ee20000100800 */
[--C-:B------:R-:W-:Y:S02]  /*7a40*/  @!P5 IMAD.IADD R6, R6, 0x1, -R0.reuse ;  /* 0x000000010606d824 */ /* 0x100fe400078e0a00 */
[--C-:B------:R-:W-:Y:S01]  /*7a50*/  @!P3 IMAD.IADD R7, R7, 0x1, -R0.reuse ;  /* 0x000000010707b824 */ /* 0x100fe200078e0a00 */
[C---:B------:R-:W-:Y:S01]  /*7a60*/  ISETP.GT.U32.AND P3, PT, R0.reuse, R10, PT ;  /* 0x0000000a0000720c */ /* 0x040fe20003f64070 */
[----:B------:R-:W-:Y:S01]  /*7a70*/  @!P6 IMAD.IADD R13, R13, 0x1, -R0 ;  /* 0x000000010d0de824 */ /* 0x000fe200078e0a00 */
[----:B------:R-:W-:-:S02]  /*7a80*/  ISETP.GT.U32.AND P6, PT, R0, R11, PT ;  /* 0x0000000b0000720c */ /* 0x000fc40003fc4070 */
[----:B------:R-:W-:Y:S02]  /*7a90*/  ISETP.GT.U32.AND P5, PT, R0, R6, PT ;  /* 0x000000060000720c */ /* 0x000fe40003fa4070 */
[----:B------:R-:W-:-:S07]  /*7aa0*/  ISETP.GE.AND P2, PT, R16, RZ, PT ;  /* 0x000000ff1000720c */ /* 0x000fce0003f46270 */
[--C-:B------:R-:W-:Y:S02]  /*7ab0*/  @!P3 IMAD.IADD R10, R10, 0x1, -R0.reuse ;  /* 0x000000010a0ab824 */ /* 0x100fe400078e0a00 */
[--C-:B------:R-:W-:Y:S02]  /*7ac0*/  @!P6 IMAD.IADD R11, R11, 0x1, -R0.reuse ;  /* 0x000000010b0be824 */ /* 0x100fe400078e0a00 */
[----:B------:R-:W-:Y:S01]  /*7ad0*/  @!P5 IMAD.IADD R6, R6, 0x1, -R0 ;  /* 0x000000010606d824 */ /* 0x000fe200078e0a00 */
[----:B------:R-:W-:Y:S02]  /*7ae0*/  ISETP.GE.AND P5, PT, R22, RZ, PT ;  /* 0x000000ff1600720c */ /* 0x000fe40003fa6270 */
[----:B------:R-:W2:Y:S01]  /*7af0*/  LDL R22, [R1+0xc8] ;  /* 0x0000c80001167983 */ /* 0x000ea20000100800 */
[----:B----4-:R-:W-:-:S03]  /*7b00*/  IABS R16, R17 ;  /* 0x0000001100107213 */ /* 0x010fc60000000000 */
[----:B------:R-:W4:Y:S04]  /*7b10*/  LDL R17, [R1+0xcc] ;  /* 0x0000cc0001117983 */ /* 0x000f280000100800 */
[----:B------:R-:W-:Y:S04]  /*7b20*/  STL [R1+0x2bc4], R10 ;  /* 0x002bc40a01007387 */ /* 0x000fe80000100800 */
[----:B------:R0:W-:Y:S04]  /*7b30*/  STL [R1+0x2bc0], R11 ;  /* 0x002bc00b01007387 */ /* 0x0001e80000100800 */
[----:B0-----:R-:W4:Y:S01]  /*7b40*/  LDL.LU R11, [R1+0x1ac] ;  /* 0x0001ac00010b7983 */ /* 0x001f220000300800 */
[----:B------:R-:W-:-:S04]  /*7b50*/  IMAD.HI.U32 R8, R3, R2, RZ ;  /* 0x0000000203087227 */ /* 0x000fc800078e00ff */
[----:B------:R-:W-:Y:S02]  /*7b60*/  IMAD.MOV R8, RZ, RZ, -R8 ;  /* 0x000000ffff087224 */ /* 0x000fe400078e0a08 */
[----:B------:R-:W-:-:S04]  /*7b70*/  IMAD.HI.U32 R9, R3, R16, RZ ;  /* 0x0000001003097227 */ /* 0x000fc800078e00ff */
[C---:B------:R-:W-:Y:S02]  /*7b80*/  IMAD R2, R0.reuse, R8, R2 ;  /* 0x0000000800027224 */ /* 0x040fe400078e0202 */
[----:B------:R-:W-:Y:S02]  /*7b90*/  IMAD.MOV R9, RZ, RZ, -R9 ;  /* 0x000000ffff097224 */ /* 0x000fe400078e0a09 */
[----:B------:R-:W-:Y:S02]  /*7ba0*/  IMAD.MOV.U32 R10, RZ, RZ, R19 ;  /* 0x000000ffff0a7224 */ /* 0x000fe400078e0013 */
[----:B------:R-:W-:Y:S01]  /*7bb0*/  IMAD R16, R0, R9, R16 ;  /* 0x0000000900107224 */ /* 0x000fe200078e0210 */
[----:B---3--:R-:W-:Y:S02]  /*7bc0*/  IABS R8, R14 ;  /* 0x0000000e00087213 */ /* 0x008fe40000000000 */
[----:B--2---:R-:W-:-:S05]  /*7bd0*/  IABS R14, R15 ;  /* 0x0000000f000e7213 */ /* 0x004fca0000000000 */
[----:B------:R-:W-:-:S04]  /*7be0*/  IMAD.HI.U32 R19, R3, R14, RZ ;  /* 0x0000000e03137227 */ /* 0x000fc800078e00ff */
[----:B------:R-:W-:-:S04]  /*7bf0*/  IMAD.MOV R19, RZ, RZ, -R19 ;  /* 0x000000ffff137224 */ /* 0x000fc800078e0a13 */
[----:B------:R-:W-:Y:S01]  /*7c00*/  IMAD R14, R0, R19, R14 ;  /* 0x00000013000e7224 */ /* 0x000fe200078e020e */
[----:B----4-:R-:W-:Y:S01]  /*7c10*/  IABS R9, R17 ;  /* 0x0000001100097213 */ /* 0x010fe20000000000 */
[----:B------:R-:W-:-:S04]  /*7c20*/  IMAD.HI.U32 R17, R3, R8, RZ ;  /* 0x0000000803117227 */ /* 0x000fc800078e00ff */
[----:B------:R-:W-:-:S04]  /*7c30*/  IMAD.MOV R17, RZ, RZ, -R17 ;  /* 0x000000ffff117224 */ /* 0x000fc800078e0a11 */
[----:B------:R-:W-:Y:S02]  /*7c40*/  IMAD R8, R0, R17, R8 ;  /* 0x0000001100087224 */ /* 0x000fe400078e0208 */
[----:B------:R-:W2:Y:S01]  /*7c50*/  LDL.LU R17, [R1+0x3bc] ;  /* 0x0003bc0001117983 */ /* 0x000ea20000300800 */
[----:B------:R-:W-:Y:S02]  /*7c60*/  IMAD.MOV.U32 R19, RZ, RZ, R11 ;  /* 0x000000ffff137224 */ /* 0x000fe400078e000b */
[----:B------:R-:W-:Y:S02]  /*7c70*/  IMAD.MOV.U32 R11, RZ, RZ, R12 ;  /* 0x000000ffff0b7224 */ /* 0x000fe400078e000c */
[----:B------:R-:W3:Y:S01]  /*7c80*/  LDL R12, [R1+0xd4] ;  /* 0x0000d400010c7983 */ /* 0x000ee20000100800 */
[----:B------:R-:W-:Y:S01]  /*7c90*/  IABS R15, R22 ;  /* 0x00000016000f7213 */ /* 0x000fe20000000000 */
[----:B------:R-:W-:-:S04]  /*7ca0*/  IMAD.MOV.U32 R22, RZ, RZ, R18 ;  /* 0x000000ffff167224 */ /* 0x000fc800078e0012 */
[----:B------:R-:W-:-:S04]  /*7cb0*/  IMAD.HI.U32 R18, R3, R15, RZ ;  /* 0x0000000f03127227 */ /* 0x000fc800078e00ff */
[----:B------:R-:W-:Y:S02]  /*7cc0*/  IMAD.MOV R18, RZ, RZ, -R18 ;  /* 0x000000ffff127224 */ /* 0x000fe400078e0a12 */
[----:B------:R-:W-:Y:S02]  /*7cd0*/  @!P4 IMAD.MOV R11, RZ, RZ, -R11 ;  /* 0x000000ffff0bc224 */ /* 0x000fe400078e0a0b */
[C---:B------:R-:W-:Y:S02]  /*7ce0*/  IMAD R15, R0.reuse, R18, R15 ;  /* 0x00000012000f7224 */ /* 0x040fe400078e020f */
[----:B------:R-:W-:Y:S01]  /*7cf0*/  IMAD.MOV.U32 R18, RZ, RZ, R10 ;  /* 0x000000ffff127224 */ /* 0x000fe200078e000a */
[----:B------:R-:W-:Y:S01]  /*7d00*/  ISETP.GT.U32.AND P4, PT, R0, R13, PT ;  /* 0x0000000d0000720c */ /* 0x000fe20003f84070 */
[----:B------:R-:W-:Y:S02]  /*7d10*/  IMAD.MOV.U32 R10, RZ, RZ, R6 ;  /* 0x000000ffff0a7224 */ /* 0x000fe400078e0006 */
[----:B------:R-:W4:Y:S04]  /*7d20*/  LDL R6, [R1+0xd0] ;  /* 0x0000d00001067983 */ /* 0x000f280000100800 */
[----:B------:R0:W-:Y:S01]  /*7d30*/  STL [R1+0x2a8], R11 ;  /* 0x0002a80b01007387 */ /* 0x0001e20000100800 */
[----:B------:R-:W-:-:S02]  /*7d40*/  @!P1 IMAD.MOV R10, RZ, RZ, -R10 ;  /* 0x000000ffff0a9224 */ /* 0x000fc400078e0a0a */
[----:B0-----:R-:W-:Y:S02]  /*7d50*/  IMAD.MOV.U32 R11, RZ, RZ, R4 ;  /* 0x000000ffff0b7224 */ /* 0x001fe400078e0004 */
[----:B------:R-:W-:Y:S02]  /*7d60*/  IMAD.MOV.U32 R4, RZ, RZ, R7 ;  /* 0x000000ffff047224 */ /* 0x000fe400078e0007 */
[----:B------:R-:W-:Y:S01]  /*7d70*/  @!P0 IMAD.MOV R11, RZ, RZ, -R11 ;  /* 0x000000ffff0b8224 */ /* 0x000fe200078e0a0b */
[----:B------:R-:W2:Y:S01]  /*7d80*/  LDL.LU R7, [R1+0x188] ;  /* 0x0001880001077983 */ /* 0x000ea20000300800 */
[----:B------:R-:W-:-:S03]  /*7d90*/  @!P2 IMAD.MOV R4, RZ, RZ, -R4 ;  /* 0x000000ffff04a224 */ /* 0x000fc600078e0a04 */
[----:B------:R0:W-:Y:S01]  /*7da0*/  STL [R1+0x2b0], R10 ;  /* 0x0002b00a01007387 */ /* 0x0001e20000100800 */
[----:B------:R-:W-:-:S03]  /*7db0*/  @!P4 IMAD.IADD R13, R13, 0x1, -R0 ;  /* 0x000000010d0dc824 */ /* 0x000fc600078e0a00 */
[----:B0-----:R-:W4:Y:S04]  /*7dc0*/  LDL.LU R10, [R1+0x2bc4] ;  /* 0x002bc400010a7983 */ /* 0x001f280000300800 */
[----:B------:R0:W-:Y:S04]  /*7dd0*/  STL [R1+0x2bc], R11 ;  /* 0x0002bc0b01007387 */ /* 0x0001e80000100800 */
[----:B0-----:R-:W2:Y:S04]  /*7de0*/  LDL.LU R11, [R1+0x2bc0] ;  /* 0x002bc000010b7983 */ /* 0x001ea80000300800 */
[----:B------:R3:W-:Y:S02]  /*7df0*/  STL [R1+0x2c0], R4 ;  /* 0x0002c00401007387 */ /* 0x0007e40000100800 */
[----:B---3--:R-:W-:-:S02]  /*7e00*/  IABS R4, R12 ;  /* 0x0000000c00047213 */ /* 0x008fc40000000000 */
[----:B------:R-:W3:Y:S04]  /*7e10*/  LDL.LU R12, [R1+0xb4] ;  /* 0x0000b400010c7983 */ /* 0x000ee80000300800 */
[----:B------:R0:W-:Y:S04]  /*7e20*/  STL [R1+0x2bbc], R29 ;  /* 0x002bbc1d01007387 */ /* 0x0001e80000100800 */
[----:B0-----:R-:W2:Y:S04]  /*7e30*/  LDL.LU R29, [R1+0xb8] ;  /* 0x0000b800011d7983 */ /* 0x001ea80000300800 */
[----:B------:R0:W-:Y:S04]  /*7e40*/  STL [R1+0x2bb4], R13 ;  /* 0x002bb40d01007387 */ /* 0x0001e80000100800 */
[----:B0-----:R-:W3:Y:S01]  /*7e50*/  LDL.LU R13, [R1+0xc0] ;  /* 0x0000c000010d7983 */ /* 0x001ee20000300800 */
[----:B------:R-:W-:-:S02]  /*7e60*/  ISETP.GT.U32.AND P3, PT, R0, R2, PT ;  /* 0x000000020000720c */ /* 0x000fc40003f64070 */
[----:B------:R-:W-:-:S11]  /*7e70*/  ISETP.GT.U32.AND P4, PT, R0, R8, PT ;  /* 0x000000080000720c */ /* 0x000fd60003f84070 */
[----:B------:R-:W-:Y:S01]  /*7e80*/  @!P3 IMAD.IADD R2, R2, 0x1, -R0 ;  /* 0x000000010202b824 */ /* 0x000fe200078e0a00 */
[C---:B----4-:R-:W-:Y:S01]  /*7e90*/  ISETP.GT.U32.AND P1, PT, R0.reuse, R10, PT ;  /* 0x0000000a0000720c */ /* 0x050fe20003f24070 */
[----:B---3--:R0:W-:Y:S04]  /*7ea0*/  STL [R1+0x2bb8], R13 ;  /* 0x002bb80d01007387 */ /* 0x0081e80000100800 */
[----:B0-----:R-:W3:Y:S01]  /*7eb0*/  LDL.LU R13, [R1+0xbc] ;  /* 0x0000bc00010d7983 */ /* 0x001ee20000300800 */
[----:B------:R-:W-:-:S07]  /*7ec0*/  ISETP.GT.U32.AND P2, PT, R0, R2, PT ;  /* 0x000000020000720c */ /* 0x000fce0003f44070 */
[----:B------:R-:W-:Y:S01]  /*7ed0*/  @!P1 IMAD.IADD R10, R10, 0x1, -R0 ;  /* 0x000000010a0a9824 */ /* 0x000fe200078e0a00 */
[----:B------:R-:W-:Y:S01]  /*7ee0*/  ISETP.GE.AND P3, PT, R21, RZ, PT ;  /* 0x000000ff1500720c */ /* 0x000fe20003f66270 */
[----:B------:R-:W-:Y:S01]  /*7ef0*/  IMAD.MOV.U32 R21, RZ, RZ, R23 ;  /* 0x000000ffff157224 */ /* 0x000fe200078e0017 */
[----:B------:R-:W-:Y:S01]  /*7f00*/  ISETP.GT.U32.AND P1, PT, R0, R14, PT ;  /* 0x0000000e0000720c */ /* 0x000fe20003f24070 */
[----:B------:R-:W-:Y:S02]  /*7f10*/  IMAD.MOV.U32 R23, RZ, RZ, R20 ;  /* 0x000000ffff177224 */ /* 0x000fe400078e0014 */
[----:B------:R-:W-:Y:S01]  /*7f20*/  IMAD.HI.U32 R20, R3, R9, RZ ;  /* 0x0000000903147227 */ /* 0x000fe200078e00ff */
[----:B------:R-:W-:-:S03]  /*7f30*/  IABS R6, R6 ;  /* 0x0000000600067213 */ /* 0x000fc60000000000 */
[----:B------:R-:W-:Y:S02]  /*7f40*/  IMAD.MOV R20, RZ, RZ, -R20 ;  /* 0x000000ffff147224 */ /* 0x000fe400078e0a14 */
[----:B------:R-:W-:Y:S01]  /*7f50*/  @!P2 IMAD.IADD R2, R2, 0x1, -R0 ;  /* 0x000000010202a824 */ /* 0x000fe200078e0a00 */
[----:B------:R-:W-:Y:S01]  /*7f60*/  ISETP.GE.AND P2, PT, R12, RZ, PT ;  /* 0x000000ff0c00720c */ /* 0x000fe20003f46270 */
[----:B------:R-:W-:Y:S01]  /*7f70*/  IMAD R9, R0, R20, R9 ;  /* 0x0000001400097224 */ /* 0x000fe200078e0209 */
[----:B------:R0:W-:Y:S01]  /*7f80*/  STL [R1+0x2bac], R3 ;  /* 0x002bac0301007387 */ /* 0x0001e20000100800 */
[----:B--2---:R-:W-:Y:S02]  /*7f90*/  IMAD.MOV.U32 R20, RZ, RZ, R7 ;  /* 0x000000ffff147224 */ /* 0x004fe400078e0007 */
[----:B------:R-:W-:-:S04]  /*7fa0*/  IMAD.HI.U32 R7, R3, R6, RZ ;  /* 0x0000000603077227 */ /* 0x000fc800078e00ff */
[----:B------:R-:W-:Y:S02]  /*7fb0*/  IMAD.HI.U32 R12, R3, R4, RZ ;  /* 0x00000004030c7227 */ /* 0x000fe400078e00ff */
[----:B0-----:R-:W2:Y:S02]  /*7fc0*/  LDL.LU R3, [R1+0xdc] ;  /* 0x0000dc0001037983 */ /* 0x001ea40000300800 */
[--C-:B------:R-:W-:Y:S01]  /*7fd0*/  @!P4 IMAD.IADD R8, R8, 0x1, -R0.reuse ;  /* 0x000000010808c824 */ /* 0x100fe200078e0a00 */
[----:B------:R-:W-:Y:S01]  /*7fe0*/  ISETP.GE.AND P4, PT, R29, RZ, PT ;  /* 0x000000ff1d00720c */ /* 0x000fe20003f86270 */
[----:B------:R-:W-:Y:S01]  /*7ff0*/  @!P1 IMAD.IADD R14, R14, 0x1, -R0 ;  /* 0x000000010e0e9824 */ /* 0x000fe200078e0a00 */
[----:B------:R-:W4:Y:S01]  /*8000*/  LDL.LU R29, [R1+0x2bbc] ;  /* 0x002bbc00011d7983 */ /* 0x000f220000300800 */
[----:B---3--:R-:W-:-:S03]  /*8010*/  ISETP.GE.AND P1, PT, R13, RZ, PT ;  /* 0x000000ff0d00720c */ /* 0x008fc60003f26270 */
[----:B------:R-:W3:Y:S01]  /*8020*/  LDL.LU R13, [R1+0x2bb8] ;  /* 0x002bb800010d7983 */ /* 0x000ee20000300800 */
[----:B------:R-:W-:Y:S01]  /*8030*/  ISETP.GT.U32.AND P0, PT, R0, R11, PT ;  /* 0x0000000b0000720c */ /* 0x000fe20003f04070 */
[----:B------:R-:W-:-:S12]  /*8040*/  IMAD.MOV R7, RZ, RZ, -R7 ;  /* 0x000000ffff077224 */ /* 0x000fd800078e0a07 */
[----:B------:R-:W-:Y:S01]  /*8050*/  @!P0 IMAD.IADD R11, R11, 0x1, -R0 ;  /* 0x000000010b0b8824 */ /* 0x000fe200078e0a00 */
[C---:B------:R-:W-:Y:S01]  /*8060*/  ISETP.GT.U32.AND P0, PT, R0.reuse, R15, PT ;  /* 0x0000000f0000720c */ /* 0x040fe20003f04070 */
[----:B------:R-:W-:Y:S02]  /*8070*/  IMAD.MOV R12, RZ, RZ, -R12 ;  /* 0x000000ffff0c7224 */ /* 0x000fe400078e0a0c */
[C---:B------:R-:W-:Y:S02]  /*8080*/  IMAD R6, R0.reuse, R7, R6 ;  /* 0x0000000700067224 */ /* 0x040fe400078e0206 */
[----:B------:R-:W-:-:S08]  /*8090*/  IMAD R4, R0, R12, R4 ;  /* 0x0000000c00047224 */ /* 0x000fd000078e0204 */
[----:B------:R-:W-:Y:S01]  /*80a0*/  @!P0 IMAD.IADD R15, R15, 0x1, -R0 ;  /* 0x000000010f0f8824 */ /* 0x000fe200078e0a00 */
[----:B---3--:R-:W-:Y:S02]  /*80b0*/  ISETP.GE.AND P0, PT, R13, RZ, PT ;  /* 0x000000ff0d00720c */ /* 0x008fe40003f06270 */
[----:B------:R-:W3:Y:S04]  /*80c0*/  LDL.LU R13, [R1+0x2bb4] ;  /* 0x002bb400010d7983 */ /* 0x000ee80000300800 */
[----:B------:R-:W-:Y:S04]  /*80d0*/  STL [R1+0x2bb0], R6 ;  /* 0x002bb00601007387 */ /* 0x000fe80000100800 */
[----:B------:R-:W2:Y:S01]  /*80e0*/  LDL.LU R12, [R1+0xd8] ;  /* 0x0000d800010c7983 */ /* 0x000ea20000300800 */
[----:B------:R-:W-:-:S02]  /*80f0*/  @!P2 IMAD.MOV R11, RZ, RZ, -R11 ;  /* 0x000000ffff0ba224 */ /* 0x000fc400078e0a0b */
[----:B------:R-:W-:Y:S01]  /*8100*/  @!P3 IMAD.MOV R10, RZ, RZ, -R10 ;  /* 0x000000ffff0ab224 */ /* 0x000fe200078e0a0a */
[----:B------:R-:W-:-:S13]  /*8110*/  ISETP.GT.U32.AND P6, PT, R0, R16, PT ;  /* 0x000000100000720c */ /* 0x000fda0003fc4070 */
[----:B------:R-:W-:-:S05]  /*8120*/  @!P6 IMAD.IADD R16, R16, 0x1, -R0 ;  /* 0x000000011010e824 */ /* 0x000fca00078e0a00 */
[----:B------:R-:W-:Y:S01]  /*8130*/  ISETP.GT.U32.AND P6, PT, R0, R16, PT ;  /* 0x000000100000720c */ /* 0x000fe20003fc4070 */
[----:B---3--:R-:W-:Y:S01]  /*8140*/  @!P5 IMAD.MOV R13, RZ, RZ, -R13 ;  /* 0x000000ffff0dd224 */ /* 0x008fe200078e0a0d */
[----:B--2---:R0:W-:Y:S01]  /*8150*/  STL [R1+0x2ba8], R12 ;  /* 0x002ba80c01007387 */ /* 0x0041e20000100800 */
[----:B------:R-:W-:-:S03]  /*8160*/  IABS R7, R12 ;  /* 0x0000000c00077213 */ /* 0x000fc60000000000 */
[----:B------:R-:W-:Y:S04]  /*8170*/  STL [R1+0x2c8], R13 ;  /* 0x0002c80d01007387 */ /* 0x000fe80000100800 */
[----:B------:R-:W-:Y:S04]  /*8180*/  STL [R1+0x2d0], R11 ;  /* 0x0002d00b01007387 */ /* 0x000fe80000100800 */
[----:B------:R1:W-:Y:S04]  /*8190*/  STL [R1+0x2cc], R10 ;  /* 0x0002cc0a01007387 */ /* 0x0003e80000100800 */
[----:B0-----:R-:W2:Y:S01]  /*81a0*/  LDL.LU R12, [R1+0xc8] ;  /* 0x0000c800010c7983 */ /* 0x001ea20000300800 */
[----:B------:R-:W-:-:S02]  /*81b0*/  IMAD.MOV.U32 R6, RZ, RZ, R2 ;  /* 0x000000ffff067224 */ /* 0x000fc400078e0002 */
[----:B------:R-:W-:Y:S02]  /*81c0*/  @!P6 IMAD.IADD R16, R16, 0x1, -R0 ;  /* 0x000000011010e824 */ /* 0x000fe400078e0a00 */
[----:B------:R-:W-:Y:S01]  /*81d0*/  @!P4 IMAD.MOV R6, RZ, RZ, -R6 ;  /* 0x000000ffff06c224 */ /* 0x000fe200078e0a06 */
[----:B-1----:R-:W3:Y:S01]  /*81e0*/  LDL.LU R10, [R1+0xd0] ;  /* 0x0000d000010a7983 */ /* 0x002ee20000300800 */
[----:B------:R-:W-:Y:S02]  /*81f0*/  IMAD.MOV.U32 R11, RZ, RZ, R3 ;  /* 0x000000ffff0b7224 */ /* 0x000fe400078e0003 */
[----:B------:R-:W-:Y:S01]  /*8200*/  IMAD.MOV.U32 R3, RZ, RZ, R16 ;  /* 0x000000ffff037224 */ /* 0x000fe200078e0010 */
[----:B------:R-:W4:Y:S04]  /*8210*/  LDL.LU R13, [R1+0xd4] ;  /* 0x0000d400010d7983 */ /* 0x000f280000300800 */
[----:B------:R-:W4:Y:S04]  /*8220*/  LDL.LU R2, [R1+0xc4] ;  /* 0x0000c40001027983 */ /* 0x000f280000300800 */
[----:B------:R-:W4:Y:S04]  /*8230*/  LDL.LU R16, [R1+0xcc] ;  /* 0x0000cc0001107983 */ /* 0x000f280000300800 */
[----:B------:R0:W-:Y:S04]  /*8240*/  STL [R1+0x2f0], R6 ;  /* 0x0002f00601007387 */ /* 0x0001e80000100800 */
[----:B0-----:R-:W4:Y:S01]  /*8250*/  LDL.LU R6, [R1+0x2bb0] ;  /* 0x002bb00001067983 */ /* 0x001f220000300800 */
[----:B------:R-:W-:Y:S01]  /*8260*/  ISETP.GT.U32.AND P3, PT, R0, R14, PT ;  /* 0x0000000e0000720c */ /* 0x000fe20003f64070 */
[----:B------:R-:W-:-:S05]  /*8270*/  @!P1 IMAD.MOV R3, RZ, RZ, -R3 ;  /* 0x000000ffff039224 */ /* 0x000fca00078e0a03 */
[----:B------:R0:W-:Y:S07]  /*8280*/  STL [R1+0x2f4], R3 ;  /* 0x0002f40301007387 */ /* 0x0001ee0000100800 */
[----:B------:R-:W-:Y:S01]  /*8290*/  @!P3 IMAD.IADD R14, R14, 0x1, -R0 ;  /* 0x000000010e0eb824 */ /* 0x000fe200078e0a00 */
[----:B0-----:R-:W4:Y:S01]  /*82a0*/  LDL.LU R3, [R1+0x2bac] ;  /* 0x002bac0001037983 */ /* 0x001f220000300800 */
[----:B------:R-:W-:Y:S02]  /*82b0*/  ISETP.GT.U32.AND P6, PT, R0, R9, PT ;  /* 0x000000090000720c */ /* 0x000fe40003fc4070 */
[----:B--2---:R-:W-:-:S02]  /*82c0*/  ISETP.GE.AND P3, PT, R12, RZ, PT ;  /* 0x000000ff0c00720c */ /* 0x004fc40003f66270 */
[----:B------:R-:W2:Y:S09]  /*82d0*/  LDL.LU R12, [R1+0x2ba8] ;  /* 0x002ba800010c7983 */ /* 0x000eb20000300800 */
[----:B------:R-:W-:Y:S01]  /*82e0*/  @!P6 IMAD.IADD R9, R9, 0x1, -R0 ;  /* 0x000000010909e824 */ /* 0x000fe200078e0a00 */
[----:B------:R-:W-:-:S04]  /*82f0*/  ISETP.GT.U32.AND P6, PT, R0, R8, PT ;  /* 0x000000080000720c */ /* 0x000fc80003fc4070 */
[C---:B------:R-:W-:Y:S02]  /*8300*/  ISETP.GT.U32.AND P5, PT, R0.reuse, R9, PT ;  /* 0x000000090000720c */ /* 0x040fe40003fa4070 */
[----:B------:R-:W-:-:S07]  /*8310*/  ISETP.GT.U32.AND P2, PT, R0, R15, PT ;  /* 0x0000000f0000720c */ /* 0x000fce0003f44070 */
[----:B------:R-:W-:-:S04]  /*8320*/  @!P6 IMAD.IADD R8, R8, 0x1, -R0 ;  /* 0x000000010808e824 */ /* 0x000fc800078e0a00 */
[----:B------:R-:W-:Y:S02]  /*8330*/  @!P0 IMAD.MOV R8, RZ, RZ, -R8 ;  /* 0x000000ffff088224 */ /* 0x000fe400078e0a08 */
[--C-:B------:R-:W-:Y:S01]  /*8340*/  @!P5 IMAD.IADD R9, R9, 0x1, -R0.reuse ;  /* 0x000000010909d824 */ /* 0x100fe200078e0a00 */
[----:B---3--:R-:W-:Y:S02]  /*8350*/  ISETP.GE.AND P5, PT, R10, RZ, PT ;  /* 0x000000ff0a00720c */ /* 0x008fe40003fa6270 */
[----:B------:R0:W-:Y:S01]  /*8360*/  STL [R1+0x300], R8 ;  /* 0x0003000801007387 */ /* 0x0001e20000100800 */
[----:B----4-:R-:W-:Y:S02]  /*8370*/  ISETP.GT.U32.AND P4, PT, R0, R6, PT ;  /* 0x000000060000720c */ /* 0x010fe40003f84070 */
[----:B------:R-:W-:Y:S01]  /*8380*/  IABS R10, R11 ;  /* 0x0000000b000a7213 */ /* 0x000fe20000000000 */
[----:B0-----:R-:W-:Y:S01]  /*8390*/  IMAD.MOV.U32 R8, RZ, RZ, R11 ;  /* 0x000000ffff087224 */ /* 0x001fe200078e000b */
[----:B------:R-:W-:Y:S01]  /*83a0*/  ISETP.GE.AND P1, PT, R2, RZ, PT ;  /* 0x000000ff0200720c */ /* 0x000fe20003f26270 */
[----:B------:R-:W3:Y:S01]  /*83b0*/  LDL.LU R11, [R1+0x10c] ;  /* 0x00010c00010b7983 */ /* 0x000ee20000300800 */
[----:B------:R-:W-:Y:S01]  /*83c0*/  @!P2 IMAD.IADD R15, R15, 0x1, -R0 ;  /* 0x000000010f0fa824 */ /* 0x000fe200078e0a00 */
[----:B------:R-:W-:-:S02]  /*83d0*/  ISETP.GE.AND P2, PT, R16, RZ, PT ;  /* 0x000000ff1000720c */ /* 0x000fc40003f46270 */
[----:B------:R-:W4:Y:S04]  /*83e0*/  LDL.LU R16, [R1+0xe0] ;  /* 0x0000e00001107983 */ /* 0x000f280000300800 */
[----:B------:R-:W-:Y:S01]  /*83f0*/  @!P4 IMAD.IADD R6, R6, 0x1, -R0 ;  /* 0x000000010606c824 */ /* 0x000fe200078e0a00 */
[----:B------:R-:W-:Y:S01]  /*8400*/  ISETP.GE.AND P4, PT, R13, RZ, PT ;  /* 0x000000ff0d00720c */ /* 0x000fe20003f86270 */
[----:B------:R-:W-:-:S03]  /*8410*/  IMAD.MOV.U32 R13, RZ, RZ, R14 ;  /* 0x000000ffff0d7224 */ /* 0x000fc600078e000e */
[----:B------:R-:W-:Y:S01]  /*8420*/  ISETP.GT.U32.AND P0, PT, R0, R6, PT ;  /* 0x000000060000720c */ /* 0x000fe20003f04070 */
[----:B------:R-:W-:Y:S02]  /*8430*/  @!P1 IMAD.MOV R13, RZ, RZ, -R13 ;  /* 0x000000ffff0d9224 */ /* 0x000fe400078e0a0d */
[----:B------:R-:W-:-:S03]  /*8440*/  IMAD.MOV.U32 R14, RZ, RZ, R15 ;  /* 0x000000ffff0e7224 */ /* 0x000fc600078e000f */
[----:B------:R0:W-:Y:S01]  /*8450*/  STL [R1+0x304], R13 ;  /* 0x0003040d01007387 */ /* 0x0001e20000100800 */
[----:B------:R-:W-:Y:S02]  /*8460*/  @!P3 IMAD.MOV R14, RZ, RZ, -R14 ;  /* 0x000000ffff0eb224 */ /* 0x000fe400078e0a0e */
[----:B------:R-:W-:Y:S01]  /*8470*/  @!P2 IMAD.MOV R9, RZ, RZ, -R9 ;  /* 0x000000ffff09a224 */ /* 0x000fe200078e0a09 */
[----:B0-----:R-:W4:Y:S03]  /*8480*/  LDL.LU R13, [R1+0x110] ;  /* 0x00011000010d7983 */ /* 0x001f260000300800 */
[----:B------:R-:W-:Y:S01]  /*8490*/  @!P0 IMAD.IADD R6, R6, 0x1, -R0 ;  /* 0x0000000106068824 */ /* 0x000fe200078e0a00 */
[----:B--2---:R-:W-:Y:S02]  /*84a0*/  ISETP.GE.AND P3, PT, R12, RZ, PT ;  /* 0x000000ff0c00720c */ /* 0x004fe40003f66270 */
[----:B------:R-:W2:Y:S04]  /*84b0*/  LDL.LU R12, [R1+0x114] ;  /* 0x00011400010c7983 */ /* 0x000ea80000300800 */
[----:B------:R-:W2:Y:S04]  /*84c0*/  LDL.LU R15, [R1+0xe4] ;  /* 0x0000e400010f7983 */ /* 0x000ea80000300800 */
[----:B------:R-:W-:Y:S04]  /*84d0*/  STL [R1+0x30c], R14 ;  /* 0x00030c0e01007387 */ /* 0x000fe80000100800 */
[----:B------:R0:W-:Y:S02]  /*84e0*/  STL [R1+0x310], R9 ;  /* 0x0003100901007387 */ /* 0x0001e40000100800 */
[----:B0-----:R-:W-:-:S04]  /*84f0*/  IMAD.MOV.U32 R9, RZ, RZ, R6 ;  /* 0x000000ffff097224 */ /* 0x001fc800078e0006 */
[----:B------:R-:W-:-:S05]  /*8500*/  @!P5 IMAD.MOV R9, RZ, RZ, -R9 ;  /* 0x000000ffff09d224 */ /* 0x000fca00078e0a09 */
[----:B------:R2:W-:Y:S04]  /*8510*/  STL [R1+0x31c], R9 ;  /* 0x00031c0901007387 */ /* 0x0005e80000100800 */
[----:B------:R-:W2:Y:S01]  /*8520*/  LDL R14, [R1+0xe8] ;  /* 0x0000e800010e7983 */ /* 0x000ea20000100800 */
[----:B------:R-:W-:Y:S01]  /*8530*/  ISETP.GT.U32.AND P6, PT, R0, R4, PT ;  /* 0x000000040000720c */ /* 0x000fe20003fc4070 */
[----:B------:R-:W-:-:S04]  /*8540*/  IMAD.HI.U32 R2, R3, R7, RZ ;  /* 0x0000000703027227 */ /* 0x000fc800078e00ff */
[----:B------:R-:W-:-:S04]  /*8550*/  IMAD.MOV R2, RZ, RZ, -R2 ;  /* 0x000000ffff027224 */ /* 0x000fc800078e0a02 */
[----:B------:R-:W-:-:S04]  /*8560*/  IMAD R2, R0, R2, R7 ;  /* 0x0000000200027224 */ /* 0x000fc800078e0207 */
[----:B------:R-:W-:Y:S01]  /*8570*/  @!P6 IMAD.IADD R4, R4, 0x1, -R0 ;  /* 0x000000010404e824 */ /* 0x000fe200078e0a00 */
[----:B------:R-:W-:-:S04]  /*8580*/  ISETP.GT.U32.AND P6, PT, R0, R2, PT ;  /* 0x000000020000720c */ /* 0x000fc80003fc4070 */
[----:B------:R-:W-:Y:S01]  /*8590*/  ISETP.GT.U32.AND P1, PT, R0, R4, PT ;  /* 0x000000040000720c */ /* 0x000fe20003f24070 */
[----:B------:R-:W-:Y:S01]  /*85a0*/  IMAD.HI.U32 R7, R3, R10, RZ ;  /* 0x0000000a03077227 */ /* 0x000fe200078e00ff */
[----:B------:R-:W-:Y:S02]  /*85b0*/  ISETP.GE.AND P2, PT, R8, RZ, PT ;  /* 0x000000ff0800720c */ /* 0x000fe40003f46270 */
[----:B---3--:R-:W-:Y:S01]  /*85c0*/  IABS R8, R11 ;  /* 0x0000000b00087213 */ /* 0x008fe20000000000 */
[----:B------:R-:W-:-:S04]  /*85d0*/  IMAD.MOV R7, RZ, RZ, -R7 ;  /* 0x000000ffff077224 */ /* 0x000fc800078e0a07 */
[----:B------:R-:W-:Y:S02]  /*85e0*/  @!P6 IMAD.IADD R2, R2, 0x1, -R0 ;  /* 0x000000010202e824 */ /* 0x000fe400078e0a00 */
[----:B------:R-:W-:Y:S02]  /*85f0*/  IMAD R7, R0, R7, R10 ;  /* 0x0000000700077224 */ /* 0x000fe400078e020a */
[----:B------:R-:W-:Y:S01]  /*8600*/  @!P1 IMAD.IADD R4, R4, 0x1, -R0 ;  /* 0x0000000104049824 */ /* 0x000fe200078e0a00 */
[----:B------:R-:W-:Y:S01]  /*8610*/  ISETP.GT.U32.AND P6, PT, R0, R2, PT ;  /* 0x000000020000720c */ /* 0x000fe20003fc4070 */
[----:B------:R-:W-:Y:S01]  /*8620*/  IMAD.HI.U32 R10, R3, R8, RZ ;  /* 0x00000008030a7227 */ /* 0x000fe200078e00ff */
[----:B------:R-:W-:-:S03]  /*8630*/  ISETP.GE.AND P0, PT, R11, RZ, PT ;  /* 0x000000ff0b00720c */ /* 0x000fc60003f06270 */
[----:B------:R-:W-:Y:S01]  /*8640*/  IMAD.MOV.U32 R11, RZ, RZ, R4 ;  /* 0x000000ffff0b7224 */ /* 0x000fe200078e0004 */
[----:B------:R-:W-:Y:S01]  /*8650*/  ISETP.GT.U32.AND P5, PT, R0, R7, PT ;  /* 0x000000070000720c */ /* 0x000fe20003fa4070 */
[----:B------:R-:W-:-:S04]  /*8660*/  IMAD.MOV R4, RZ, RZ, -R10 ;  /* 0x000000ffff047224 */ /* 0x000fc800078e0a0a */
[----:B------:R-:W-:Y:S02]  /*8670*/  IMAD R4, R0, R4, R8 ;  /* 0x0000000400047224 */ /* 0x000fe400078e0208 */
[----:B------:R-:W-:-:S03]  /*8680*/  @!P6 IMAD.IADD R2, R2, 0x1, -R0 ;  /* 0x000000010202e824 */ /* 0x000fc600078e0a00 */
[C---:B------:R-:W-:Y:S01]  /*8690*/  ISETP.GT.U32.AND P6, PT, R0.reuse, R4, PT ;  /* 0x000000040000720c */ /* 0x040fe20003fc4070 */
[----:B------:R-:W-:Y:S01]  /*86a0*/  @!P4 IMAD.MOV R11, RZ, RZ, -R11 ;  /* 0x000000ffff0bc224 */ /* 0x000fe200078e0a0b */
[----:B----4-:R-:W-:Y:S01]  /*86b0*/  IABS R6, R13 ;  /* 0x0000000d00067213 */ /* 0x010fe20000000000 */
[----:B------:R-:W-:Y:S01]  /*86c0*/  @!P5 IMAD.IADD R7, R7, 0x1, -R0 ;  /* 0x000000010707d824 */ /* 0x000fe200078e0a00 */
[----:B------:R-:W-:Y:S02]  /*86d0*/  ISETP.GE.AND P1, PT, R13, RZ, PT ;  /* 0x000000ff0d00720c */ /* 0x000fe40003f26270 */
[----:B------:R-:W-:Y:S01]  /*86e0*/  IABS R10, R16 ;  /* 0x00000010000a7213 */ /* 0x000fe20000000000 */
[----:B------:R0:W-:Y:S01]  /*86f0*/  STL [R1+0x330], R11 ;  /* 0x0003300b01007387 */ /* 0x0001e20000100800 */
[----:B------:R-:W-:Y:S01]  /*8700*/  ISETP.GT.U32.AND P5, PT, R0, R7, PT ;  /* 0x000000070000720c */ /* 0x000fe20003fa4070 */
[----:B------:R-:W-:-:S04]  /*8710*/  IMAD.HI.U32 R13, R3, R6, RZ ;  /* 0x00000006030d7227 */ /* 0x000fc800078e00ff */
[----:B------:R-:W-:Y:S02]  /*8720*/  @!P6 IMAD.IADD R4, R4, 0x1, -R0 ;  /* 0x000000010404e824 */ /* 0x000fe400078e0a00 */
[----:B------:R-:W-:-:S03]  /*8730*/  IMAD.MOV R13, RZ, RZ, -R13 ;  /* 0x000000ffff0d7224 */ /* 0x000fc600078e0a0d */
[C---:B------:R-:W-:Y:S01]  /*8740*/  ISETP.GT.U32.AND P6, PT, R0.reuse, R4, PT ;  /* 0x000000040000720c */ /* 0x040fe20003fc4070 */
[----:B------:R-:W-:Y:S02]  /*8750*/  IMAD R6, R0, R13, R6 ;  /* 0x0000000d00067224 */ /* 0x000fe400078e0206 */
[----:B------:R-:W-:-:S04]  /*8760*/  @!P5 IMAD.IADD R7, R7, 0x1, -R0 ;  /* 0x000000010707d824 */ /* 0x000fc800078e0a00 */
[----:B------:R-:W-:-:S06]  /*8770*/  @!P2 IMAD.MOV R7, RZ, RZ, -R7 ;  /* 0x000000ffff07a224 */ /* 0x000fcc00078e0a07 */
[----:B------:R-:W-:Y:S01]  /*8780*/  @!P6 IMAD.IADD R4, R4, 0x1, -R0 ;  /* 0x000000010404e824 */ /* 0x000fe200078e0a00 */
[----:B------:R-:W-:Y:S02]  /*8790*/  ISETP.GE.AND P6, PT, R16, RZ, PT ;  /* 0x000000ff1000720c */ /* 0x000fe40003fc6270 */
[----:B--2---:R-:W-:-:S05]  /*87a0*/  IABS R9, R12 ;  /* 0x0000000c00097213 */ /* 0x004fca0000000000 */
[----:B------:R-:W-:-:S04]  /*87b0*/  IMAD.MOV.U32 R8, RZ, RZ, R9 ;  /* 0x000000ffff087224 */ /* 0x000fc800078e0009 */
[----:B0-----:R-:W-:Y:S01]  /*87c0*/  IMAD.HI.U32 R11, R3, R8, RZ ;  /* 0x00000008030b7227 */ /* 0x001fe200078e00ff */
[----:B------:R-:W-:-:S03]  /*87d0*/  ISETP.GE.AND P4, PT, R12, RZ, PT ;  /* 0x000000ff0c00720c */ /* 0x000fc60003f86270 */
[----:B------:R-:W-:Y:S01]  /*87e0*/  IMAD.MOV.U32 R9, RZ, RZ, R10 ;  /* 0x000000ffff097224 */ /* 0x000fe200078e000a */
[----:B------:R-:W-:Y:S01]  /*87f0*/  IABS R10, R15 ;  /* 0x0000000f000a7213 */ /* 0x000fe20000000000 */
[----:B------:R-:W-:Y:S02]  /*8800*/  IMAD.MOV R11, RZ, RZ, -R11 ;  /* 0x000000ffff0b7224 */ /* 0x000fe400078e0a0b */
[----:B------:R-:W-:-:S04]  /*8810*/  IMAD.HI.U32 R12, R3, R9, RZ ;  /* 0x00000009030c7227 */ /* 0x000fc800078e00ff */
[----:B------:R-:W-:Y:S02]  /*8820*/  IMAD R8, R0, R11, R8 ;  /* 0x0000000b00087224 */ /* 0x000fe400078e0208 */
[----:B------:R-:W-:Y:S02]  /*8830*/  IMAD.MOV.U32 R11, RZ, RZ, R2 ;  /* 0x000000ffff0b7224 */ /* 0x000fe400078e0002 */
[----:B------:R-:W-:Y:S02]  /*8840*/  IMAD.MOV R12, RZ, RZ, -R12 ;  /* 0x000000ffff0c7224 */ /* 0x000fe400078e0a0c */
[----:B------:R-:W-:Y:S01]  /*8850*/  @!P3 IMAD.MOV R11, RZ, RZ, -R11 ;  /* 0x000000ffff0bb224 */ /* 0x000fe200078e0a0b */
[----:B------:R-:W-:Y:S01]  /*8860*/  IABS R13, R14 ;  /* 0x0000000e000d7213 */ /* 0x000fe20000000000 */
[----:B------:R-:W-:-:S04]  /*8870*/  IMAD.HI.U32 R14, R3, R10, RZ ;  /* 0x0000000a030e7227 */ /* 0x000fc800078e00ff */
[----:B------:R-:W-:Y:S02]  /*8880*/  IMAD.MOV R14, RZ, RZ, -R14 ;  /* 0x000000ffff0e7224 */ /* 0x000fe400078e0a0e */
[C---:B------:R-:W-:Y:S02]  /*8890*/  IMAD R9, R0.reuse, R12, R9 ;  /* 0x0000000c00097224 */ /* 0x040fe400078e0209 */
[----:B------:R-:W2:Y:S01]  /*88a0*/  LDL R12, [R1+0xf0] ;  /* 0x0000f000010c7983 */ /* 0x000ea20000100800 */
[----:B------:R-:W-:-:S03]  /*88b0*/  IMAD R10, R0, R14, R10 ;  /* 0x0000000e000a7224 */ /* 0x000fc600078e020a */
[----:B------:R0:W-:Y:S04]  /*88c0*/  STL [R1+0x334], R11 ;  /* 0x0003340b01007387 */ /* 0x0001e80000100800 */
[----:B------:R-:W3:Y:S04]  /*88d0*/  LDL R14, [R1+0xf8] ;  /* 0x0000f800010e7983 */ /* 0x000ee80000100800 */
[----:B0-----:R-:W4:Y:S04]  /*88e0*/  LDL R11, [R1+0xf4] ;  /* 0x0000f400010b7983 */ /* 0x001f280000100800 */
[----:B------:R-:W-:Y:S04]  /*88f0*/  STL [R1+0x338], R7 ;  /* 0x0003380701007387 */ /* 0x000fe80000100800 */
[----:B------:R-:W2:Y:S01]  /*8900*/  LDL.LU R16, [R1+0xfc] ;  /* 0x0000fc0001107983 */ /* 0x000ea20000300800 */
[----:B------:R-:W-:-:S03]  /*8910*/  IMAD.HI.U32 R2, R3, R13, RZ ;  /* 0x0000000d03027227 */ /* 0x000fc600078e00ff */
[----:B--2---:R0:W-:Y:S04]  /*8920*/  STL [R1+0x2ba0], R16 ;  /* 0x002ba01001007387 */ /* 0x0041e80000100800 */
[----:B0-----:R-:W2:Y:S01]  /*8930*/  LDL.LU R16, [R1+0xec] ;  /* 0x0000ec0001107983 */ /* 0x001ea20000300800 */
[----:B------:R-:W-:-:S04]  /*8940*/  IMAD.MOV R2, RZ, RZ, -R2 ;  /* 0x000000ffff027224 */ /* 0x000fc800078e0a02 */
[C---:B------:R-:W-:Y:S01]  /*8950*/  IMAD R13, R0.reuse, R2, R13 ;  /* 0x00000002000d7224 */ /* 0x040fe200078e020d */
[----:B------:R-:W-:-:S13]  /*8960*/  ISETP.GT.U32.AND P5, PT, R0, R6, PT ;  /* 0x000000060000720c */ /* 0x000fda0003fa4070 */
[----:B------:R-:W-:Y:S01]  /*8970*/  @!P5 IMAD.IADD R6, R6, 0x1, -R0 ;  /* 0x000000010606d824 */ /* 0x000fe200078e0a00 */
[----:B------:R-:W-:Y:S02]  /*8980*/  ISETP.GT.U32.AND P5, PT, R0, R10, PT ;  /* 0x0000000a0000720c */ /* 0x000fe40003fa4070 */
[----:B--2---:R-:W-:Y:S01]  /*8990*/  IABS R2, R16 ;  /* 0x0000001000027213 */ /* 0x004fe20000000000 */
[----:B------:R0:W-:Y:S04]  /*89a0*/  STL [R1+0x2ba4], R16 ;  /* 0x002ba41001007387 */ /* 0x0001e80000100800 */
[----:B0-----:R-:W2:Y:S01]  /*89b0*/  LDL.LU R16, [R1+0xe8] ;  /* 0x0000e80001107983 */ /* 0x001ea20000300800 */
[----:B---3--:R-:W-:Y:S01]  /*89c0*/  IABS R7, R14 ;  /* 0x0000000e00077213 */ /* 0x008fe20000000000 */
[----:B------:R-:W-:-:S04]  /*89d0*/  IMAD.MOV.U32 R14, RZ, RZ, R4 ;  /* 0x000000ffff0e7224 */ /* 0x000fc800078e0004 */
[----:B------:R-:W-:Y:S02]  /*89e0*/  @!P5 IMAD.IADD R10, R10, 0x1, -R0 ;  /* 0x000000010a0ad824 */ /* 0x000fe400078e0a00 */
[----:B------:R-:W-:-:S03]  /*89f0*/  @!P0 IMAD.MOV R14, RZ, RZ, -R14 ;  /* 0x000000ffff0e8224 */ /* 0x000fc600078e0a0e */
[----:B------:R-:W-:Y:S02]  /*8a00*/  ISETP.GT.U32.AND P0, PT, R0, R10, PT ;  /* 0x0000000a0000720c */ /* 0x000fe40003f04070 */
[----:B------:R0:W-:Y:S11]  /*8a10*/  STL [R1+0x340], R14 ;  /* 0x0003400e01007387 */ /* 0x0001f60000100800 */
[----:B------:R-:W-:Y:S01]  /*8a20*/  @!P0 IMAD.IADD R10, R10, 0x1, -R0 ;  /* 0x000000010a0a8824 */ /* 0x000fe200078e0a00 */
[----:B------:R-:W-:-:S02]  /*8a30*/  ISETP.GT.U32.AND P3, PT, R0, R8, PT ;  /* 0x000000080000720c */ /* 0x000fc40003f64070 */
[----:B--2---:R-:W-:Y:S02]  /*8a40*/  ISETP.GE.AND P0, PT, R16, RZ, PT ;  /* 0x000000ff1000720c */ /* 0x004fe40003f06270 */
[----:B------:R-:W2:Y:S09]  /*8a50*/  LDL.LU R16, [R1+0x2ba4] ;  /* 0x002ba40001107983 */ /* 0x000eb20000300800 */
[----:B------:R-:W-:Y:S01]  /*8a60*/  @!P3 IMAD.IADD R8, R8, 0x1, -R0 ;  /* 0x000000010808b824 */ /* 0x000fe200078e0a00 */
[----:B------:R-:W-:-:S02]  /*8a70*/  ISETP.GT.U32.AND P3, PT, R0, R6, PT ;  /* 0x000000060000720c */ /* 0x000fc40003f64070 */
[----:B------:R-:W-:-:S05]  /*8a80*/  IABS R12, R12 ;  /* 0x0000000c000c7213 */ /* 0x000fca0000000000 */
[----:B------:R-:W-:Y:S02]  /*8a90*/  IMAD.MOV.U32 R4, RZ, RZ, R12 ;  /* 0x000000ffff047224 */ /* 0x000fe400078e000c */
[----:B------:R-:W-:-:S04]  /*8aa0*/  IMAD.HI.U32 R12, R3, R2, RZ ;  /* 0x00000002030c7227 */ /* 0x000fc800078e00ff */
[----:B------:R-:W-:Y:S01]  /*8ab0*/  @!P3 IMAD.IADD R6, R6, 0x1, -R0 ;  /* 0x000000010606b824 */ /* 0x000fe200078e0a00 */
[----:B------:R-:W-:Y:S01]  /*8ac0*/  ISETP.GT.U32.AND P3, PT, R0, R13, PT ;  /* 0x0000000d0000720c */ /* 0x000fe20003f64070 */
[----:B------:R-:W-:-:S04]  /*8ad0*/  IMAD.MOV R12, RZ, RZ, -R12 ;  /* 0x000000ffff0c7224 */ /* 0x000fc800078e0a0c */
[----:B------:R-:W-:Y:S02]  /*8ae0*/  IMAD R2, R0, R12, R2 ;  /* 0x0000000c00027224 */ /* 0x000fe400078e0202 */
[----:B------:R-:W-:-:S04]  /*8af0*/  IMAD.HI.U32 R12, R3, R4, RZ ;  /* 0x00000004030c7227 */ /* 0x000fc800078e00ff */
[----:B------:R-:W-:Y:S02]  /*8b00*/  IMAD.MOV R12, RZ, RZ, -R12 ;  /* 0x000000ffff0c7224 */ /* 0x000fe400078e0a0c */
[----:B------:R-:W-:Y:S02]  /*8b10*/  @!P3 IMAD.IADD R13, R13, 0x1, -R0 ;  /* 0x000000010d0db824 */ /* 0x000fe400078e0a00 */
[----:B------:R-:W-:Y:S01]  /*8b20*/  IMAD R4, R0, R12, R4 ;  /* 0x0000000c00047224 */ /* 0x000fe200078e0204 */
[----:B--2---:R-:W-:Y:S02]  /*8b30*/  ISETP.GE.AND P3, PT, R16, RZ, PT ;  /* 0x000000ff1000720c */ /* 0x004fe40003f66270 */
[----:B------:R-:W2:Y:S04]  /*8b40*/  LDL.LU R16, [R1+0x2ba0] ;  /* 0x002ba00001107983 */ /* 0x000ea80000300800 */
[----:B------:R-:W3:Y:S01]  /*8b50*/  LDL R12, [R1+0x100] ;  /* 0x00010000010c7983 */ /* 0x000ee20000100800 */
[----:B----4-:R-:W-:-:S05]  /*8b60*/  IABS R11, R11 ;  /* 0x0000000b000b7213 */ /* 0x010fca0000000000 */
[----:B0-----:R-:W-:-:S04]  /*8b70*/  IMAD.HI.U32 R14, R3, R11, RZ ;  /* 0x0000000b030e7227 */ /* 0x001fc800078e00ff */
[----:B------:R-:W-:-:S04]  /*8b80*/  IMAD.MOV R14, RZ, RZ, -R14 ;  /* 0x000000ffff0e7224 */ /* 0x000fc800078e0a0e */
[C---:B------:R-:W-:Y:S02]  /*8b90*/  IMAD R11, R0.reuse, R14, R11 ;  /* 0x0000000e000b7224 */ /* 0x040fe400078e020b */
[----:B------:R-:W-:Y:S01]  /*8ba0*/  IMAD.MOV.U32 R14, RZ, RZ, R6 ;  /* 0x000000ffff0e7224 */ /* 0x000fe200078e0006 */
[----:B------:R-:W-:-:S13]  /*8bb0*/  ISETP.GT.U32.AND P2, PT, R0, R9, PT ;  /* 0x000000090000720c */ /* 0x000fda0003f44070 */
[----:B------:R-:W-:-:S05]  /*8bc0*/  @!P2 IMAD.IADD R9, R9, 0x1, -R0 ;  /* 0x000000010909a824 */ /* 0x000fca00078e0a00 */
[C---:B------:R-:W-:Y:S02]  /*8bd0*/  ISETP.GT.U32.AND P5, PT, R0.reuse, R9, PT ;  /* 0x000000090000720c */ /* 0x040fe40003fa4070 */
[----:B---3--:R-:W-:Y:S02]  /*8be0*/  IABS R6, R12 ;  /* 0x0000000c00067213 */ /* 0x008fe40000000000 */
[----:B------:R-:W3:Y:S09]  /*8bf0*/  LDL.LU R12, [R1+0xf0] ;  /* 0x0000f000010c7983 */ /* 0x000ef20000300800 */
[----:B------:R-:W-:Y:S01]  /*8c00*/  @!P5 IMAD.IADD R9, R9, 0x1, -R0 ;  /* 0x000000010909d824 */ /* 0x000fe200078e0a00 */
[----:B------:R-:W-:-:S02]  /*8c10*/  ISETP.GT.U32.AND P5, PT, R0, R2, PT ;  /* 0x000000020000720c */ /* 0x000fc40003fa4070 */
[----:B------:R-:W-:-:S11]  /*8c20*/  ISETP.GT.U32.AND P2, PT, R0, R8, PT ;  /* 0x000000080000720c */ /* 0x000fd60003f44070 */
[--C-:B------:R-:W-:Y:S02]  /*8c30*/  @!P5 IMAD.IADD R2, R2, 0x1, -R0.reuse ;  /* 0x000000010202d824 */ /* 0x100fe400078e0a00 */
[----:B------:R-:W-:Y:S01]  /*8c40*/  @!P2 IMAD.IADD R8, R8, 0x1, -R0 ;  /* 0x000000010808a824 */ /* 0x000fe200078e0a00 */
[----:B------:R-:W-:Y:S02]  /*8c50*/  ISETP.GE.AND P2, PT, R15, RZ, PT ;  /* 0x000000ff0f00720c */ /* 0x000fe40003f46270 */
[----:B------:R-:W-:Y:S01]  /*8c60*/  ISETP.GT.U32.AND P5, PT, R0, R2, PT ;  /* 0x000000020000720c */ /* 0x000fe20003fa4070 */
[----:B------:R-:W-:Y:S02]  /*8c70*/  @!P1 IMAD.MOV R14, RZ, RZ, -R14 ;  /* 0x000000ffff0e9224 */ /* 0x000fe400078e0a0e */
[----:B------:R-:W-:Y:S02]  /*8c80*/  @!P4 IMAD.MOV R8, RZ, RZ, -R8 ;  /* 0x000000ffff08c224 */ /* 0x000fe400078e0a08 */
[----:B------:R-:W-:Y:S01]  /*8c90*/  @!P6 IMAD.MOV R9, RZ, RZ, -R9 ;  /* 0x000000ffff09e224 */ /* 0x000fe200078e0a09 */
[----:B------:R0:W-:Y:S05]  /*8ca0*/  STL [R1+0x348], R14 ;  /* 0x0003480e01007387 */ /* 0x0001ea0000100800 */
[----:B------:R-:W-:-:S02]  /*8cb0*/  @!P2 IMAD.MOV R10, RZ, RZ, -R10 ;  /* 0x000000ffff0aa224 */ /* 0x000fc400078e0a0a */
[----:B------:R-:W-:Y:S01]  /*8cc0*/  @!P5 IMAD.IADD R2, R2, 0x1, -R0 ;  /* 0x000000010202d824 */ /* 0x000fe200078e0a00 */
[----:B0-----:R-:W4:Y:S04]  /*8cd0*/  LDL.LU R14, [R1+0xf4] ;  /* 0x0000f400010e7983 */ /* 0x001f280000300800 */
[----:B------:R-:W-:Y:S04]  /*8ce0*/  STL [R1+0x358], R8 ;  /* 0x0003580801007387 */ /* 0x000fe80000100800 */
[----:B------:R-:W-:Y:S04]  /*8cf0*/  STL [R1+0x364], R9 ;  /* 0x0003640901007387 */ /* 0x000fe80000100800 */
[----:B------:R-:W-:Y:S01]  /*8d00*/  STL [R1+0x36c], R10 ;  /* 0x00036c0a01007387 */ /* 0x000fe20000100800 */
[----:B---3--:R-:W-:-:S03]  /*8d10*/  ISETP.GE.AND P2, PT, R12, RZ, PT ;  /* 0x000000ff0c00720c */ /* 0x008fc60003f46270 */
[----:B------:R-:W3:Y:S04]  /*8d20*/  LDL R12, [R1+0x108] ;  /* 0x00010800010c7983 */ /* 0x000ee80000100800 */
[----:B------:R0:W-:Y:S04]  /*8d30*/  STL [R1+0x2b9c], R2 ;  /* 0x002b9c0201007387 */ /* 0x0001e80000100800 */
[----:B0-----:R-:W3:Y:S01]  /*8d40*/  LDL.LU R2, [R1+0xf8] ;  /* 0x0000f80001027983 */ /* 0x001ee20000300800 */
[----:B------:R-:W-:Y:S01]  /*8d50*/  IMAD.HI.U32 R15, R3, R7, RZ ;  /* 0x00000007030f7227 */ /* 0x000fe200078e00ff */
[----:B------:R-:W-:-:S02]  /*8d60*/  ISETP.GT.U32.AND P1, PT, R0, R13, PT ;  /* 0x0000000d0000720c */ /* 0x000fc40003f24070 */
[C---:B------:R-:W-:Y:S01]  /*8d70*/  ISETP.GT.U32.AND P4, PT, R0.reuse, R4, PT ;  /* 0x000000040000720c */ /* 0x040fe20003f84070 */
[----:B------:R-:W-:Y:S01]  /*8d80*/  IMAD.MOV R15, RZ, RZ, -R15 ;  /* 0x000000ffff0f7224 */ /* 0x000fe200078e0a0f */
[----:B------:R-:W3:Y:S03]  /*8d90*/  LDL R10, [R1+0x118] ;  /* 0x00011800010a7983 */ /* 0x000ee60000100800 */
[----:B------:R-:W-:Y:S01]  /*8da0*/  IMAD R15, R0, R15, R7 ;  /* 0x0000000f000f7224 */ /* 0x000fe200078e0207 */
[----:B--2---:R-:W-:-:S05]  /*8db0*/  IABS R7, R16 ;  /* 0x0000001000077213 */ /* 0x004fca0000000000 */
[----:B------:R-:W-:-:S04]  /*8dc0*/  IMAD.HI.U32 R8, R3, R7, RZ ;  /* 0x0000000703087227 */ /* 0x000fc800078e00ff */
[----:B------:R-:W-:-:S04]  /*8dd0*/  IMAD.MOV R8, RZ, RZ, -R8 ;  /* 0x000000ffff087224 */ /* 0x000fc800078e0a08 */
[----:B------:R-:W-:Y:S02]  /*8de0*/  IMAD R7, R0, R8, R7 ;  /* 0x0000000800077224 */ /* 0x000fe400078e0207 */
[----:B------:R-:W2:Y:S01]  /*8df0*/  LDL R8, [R1+0x104] ;  /* 0x0001040001087983 */ /* 0x000ea20000100800 */
[--C-:B------:R-:W-:Y:S02]  /*8e00*/  @!P1 IMAD.IADD R13, R13, 0x1, -R0.reuse ;  /* 0x000000010d0d9824 */ /* 0x100fe400078e0a00 */
[----:B------:R-:W-:Y:S01]  /*8e10*/  @!P4 IMAD.IADD R4, R4, 0x1, -R0 ;  /* 0x000000010404c824 */ /* 0x000fe200078e0a00 */
[----:B----4-:R-:W-:Y:S02]  /*8e20*/  ISETP.GE.AND P5, PT, R14, RZ, PT ;  /* 0x000000ff0e00720c */ /* 0x010fe40003fa6270 */
[----:B------:R-:W4:Y:S01]  /*8e30*/  LDL R14, [R1+0x11c] ;  /* 0x00011c00010e7983 */ /* 0x000f220000100800 */
[----:B------:R-:W-:Y:S02]  /*8e40*/  ISETP.GT.U32.AND P6, PT, R0, R11, PT ;  /* 0x0000000b0000720c */ /* 0x000fe40003fc4070 */
[----:B---3--:R-:W-:Y:S01]  /*8e50*/  ISETP.GE.AND P4, PT, R2, RZ, PT ;  /* 0x000000ff0200720c */ /* 0x008fe20003f86270 */
[----:B------:R-:W-:-:S04]  /*8e60*/  IMAD.MOV.U32 R2, RZ, RZ, R13 ;  /* 0x000000ffff027224 */ /* 0x000fc800078e000d */
[----:B------:R-:W-:-:S05]  /*8e70*/  @!P0 IMAD.MOV R2, RZ, RZ, -R2 ;  /* 0x000000ffff028224 */ /* 0x000fca00078e0a02 */
[----:B------:R0:W-:Y:S04]  /*8e80*/  STL [R1+0x374], R2 ;  /* 0x0003740201007387 */ /* 0x0001e80000100800 */
[----:B0-----:R-:W3:Y:S01]  /*8e90*/  LDL.LU R2, [R1+0x100] ;  /* 0x0001000001027983 */ /* 0x001ee20000300800 */
[----:B------:R-:W-:Y:S01]  /*8ea0*/  ISETP.GT.U32.AND P1, PT, R0, R15, PT ;  /* 0x0000000f0000720c */ /* 0x000fe20003f24070 */
[----:B------:R-:W-:Y:S02]  /*8eb0*/  @!P6 IMAD.IADD R11, R11, 0x1, -R0 ;  /* 0x000000010b0be824 */ /* 0x000fe400078e0a00 */
[----:B------:R-:W-:Y:S01]  /*8ec0*/  IMAD.HI.U32 R9, R3, R6, RZ ;  /* 0x0000000603097227 */ /* 0x000fe200078e00ff */
[----:B--2---:R-:W-:-:S03]  /*8ed0*/  IABS R13, R8 ;  /* 0x00000008000d7213 */ /* 0x004fc60000000000 */
[----:B------:R-:W-:-:S06]  /*8ee0*/  IMAD.MOV R9, RZ, RZ, -R9 ;  /* 0x000000ffff097224 */ /* 0x000fcc00078e0a09 */
[----:B------:R-:W-:Y:S01]  /*8ef0*/  @!P1 IMAD.IADD R15, R15, 0x1, -R0 ;  /* 0x000000010f0f9824 */ /* 0x000fe200078e0a00 */
[C---:B------:R-:W-:Y:S01]  /*8f00*/  ISETP.GT.U32.AND P1, PT, R0.reuse, R11, PT ;  /* 0x0000000b0000720c */ /* 0x040fe20003f24070 */
[----:B------:R-:W-:-:S03]  /*8f10*/  IMAD R8, R0, R9, R6 ;  /* 0x0000000900087224 */ /* 0x000fc600078e0206 */
[----:B------:R-:W-:Y:S02]  /*8f20*/  ISETP.GT.U32.AND P0, PT, R0, R15, PT ;  /* 0x0000000f0000720c */ /* 0x000fe40003f04070 */
[----:B------:R-:W-:-:S07]  /*8f30*/  IABS R9, R10 ;  /* 0x0000000a00097213 */ /* 0x000fce0000000000 */
[----:B------:R-:W-:Y:S01]  /*8f40*/  @!P1 IMAD.IADD R11, R11, 0x1, -R0 ;  /* 0x000000010b0b9824 */ /* 0x000fe200078e0a00 */
[----:B------:R-:W-:-:S03]  /*8f50*/  ISETP.GT.U32.AND P1, PT, R0, R8, PT ;  /* 0x000000080000720c */ /* 0x000fc60003f24070 */
[----:B------:R-:W-:Y:S01]  /*8f60*/  @!P0 IMAD.IADD R15, R15, 0x1, -R0 ;  /* 0x000000010f0f8824 */ /* 0x000fe200078e0a00 */
[----:B------:R-:W-:Y:S01]  /*8f70*/  ISETP.GE.AND P0, PT, R16, RZ, PT ;  /* 0x000000ff1000720c */ /* 0x000fe20003f06270 */
[----:B------:R-:W-:-:S04]  /*8f80*/  IMAD.HI.U32 R16, R3, R9, RZ ;  /* 0x0000000903107227 */ /* 0x000fc800078e00ff */
[----:B------:R-:W-:-:S04]  /*8f90*/  IMAD.MOV R16, RZ, RZ, -R16 ;  /* 0x000000ffff107224 */ /* 0x000fc800078e0a10 */
[----:B------:R-:W-:Y:S02]  /*8fa0*/  @!P1 IMAD.IADD R8, R8, 0x1, -R0 ;  /* 0x0000000108089824 */ /* 0x000fe400078e0a00 */
[----:B------:R-:W-:Y:S01]  /*8fb0*/  IMAD R9, R0, R16, R9 ;  /* 0x0000001000097224 */ /* 0x000fe200078e0209 */
[----:B---3--:R-:W-:Y:S02]  /*8fc0*/  ISETP.GE.AND P1, PT, R2, RZ, PT ;  /* 0x000000ff0200720c */ /* 0x008fe40003f26270 */
[----:B------:R-:W2:Y:S04]  /*8fd0*/  LDL.LU R2, [R1+0x2b9c] ;  /* 0x002b9c0001027983 */ /* 0x000ea80000300800 */
[----:B------:R-:W3:Y:S01]  /*8fe0*/  LDL R16, [R1+0x124] ;  /* 0x0001240001107983 */ /* 0x000ee20000100800 */
[----:B------:R-:W-:-:S02]  /*8ff0*/  IABS R12, R12 ;  /* 0x0000000c000c7213 */ /* 0x000fc40000000000 */
[----:B------:R-:W-:Y:S02]  /*9000*/  ISETP.GT.U32.AND P6, PT, R0, R4, PT ;  /* 0x000000040000720c */ /* 0x000fe40003fc4070 */
[----:B----4-:R-:W-:Y:S01]  /*9010*/  IABS R6, R14 ;  /* 0x0000000e00067213 */ /* 0x010fe20000000000 */
[----:B------:R-:W-:-:S04]  /*9020*/  IMAD.HI.U32 R10, R3, R12, RZ ;  /* 0x0000000c030a7227 */ /* 0x000fc800078e00ff */
[----:B------:R-:W-:-:S04]  /*9030*/  IMAD.HI.U32 R14, R3, R13, RZ ;  /* 0x0000000d030e7227 */ /* 0x000fc800078e00ff */
[----:B------:R-:W-:Y:S02]  /*9040*/  IMAD.MOV R10, RZ, RZ, -R10 ;  /* 0x000000ffff0a7224 */ /* 0x000fe400078e0a0a */
[----:B------:R-:W-:Y:S02]  /*9050*/  IMAD.MOV R14, RZ, RZ, -R14 ;  /* 0x000000ffff0e7224 */ /* 0x000fe400078e0a0e */
[C---:B------:R-:W-:Y:S02]  /*9060*/  IMAD R10, R0.reuse, R10, R12 ;  /* 0x0000000a000a7224 */ /* 0x040fe400078e020c */
[----:B------:R-:W4:Y:S01]  /*9070*/  LDL R12, [R1+0x120] ;  /* 0x00012000010c7983 */ /* 0x000f220000100800 */
[----:B------:R-:W-:Y:S02]  /*9080*/  IMAD R13, R0, R14, R13 ;  /* 0x0000000e000d7224 */ /* 0x000fe400078e020d */
[----:B------:R-:W-:-:S04]  /*9090*/  IMAD.HI.U32 R14, R3, R6, RZ ;  /* 0x00000006030e7227 */ /* 0x000fc800078e00ff */
[----:B------:R-:W-:Y:S02]  /*90a0*/  @!P6 IMAD.IADD R4, R4, 0x1, -R0 ;  /* 0x000000010404e824 */ /* 0x000fe400078e0a00 */
[----:B------:R-:W-:Y:S02]  /*90b0*/  IMAD.MOV R14, RZ, RZ, -R14 ;  /* 0x000000ffff0e7224 */ /* 0x000fe400078e0a0e */
[----:B------:R-:W-:Y:S02]  /*90c0*/  @!P2 IMAD.MOV R4, RZ, RZ, -R4 ;  /* 0x000000ffff04a224 */ /* 0x000fe400078e0a04 */
[----:B------:R-:W-:Y:S02]  /*90d0*/  IMAD R6, R0, R14, R6 ;  /* 0x0000000e00067224 */ /* 0x000fe400078e0206 */
[----:B--2---:R-:W-:Y:S01]  /*90e0*/  @!P3 IMAD.MOV R2, RZ, RZ, -R2 ;  /* 0x000000ffff02b224 */ /* 0x004fe200078e0a02 */
[----:B---3--:R-:W-:-:S04]  /*90f0*/  IABS R14, R16 ;  /* 0x00000010000e7213 */ /* 0x008fc80000000000 */
[----:B------:R0:W-:Y:S04]  /*9100*/  STL [R1+0x380], R2 ;  /* 0x0003800201007387 */ /* 0x0001e80000100800 */
[----:B------:R1:W-:Y:S04]  /*9110*/  STL [R1+0x2b98], R28 ;  /* 0x002b981c01007387 */ /* 0x0003e80000100800 */
[----:B------:R-:W2:Y:S01]  /*9120*/  LDL.LU R16, [R1+0x104] ;  /* 0x0001040001107983 */ /* 0x000ea20000300800 */
[----:B0-----:R-:W-:-:S03]  /*9130*/  IMAD.MOV.U32 R2, RZ, RZ, R11 ;  /* 0x000000ffff027224 */ /* 0x001fc600078e000b */
[----:B------:R0:W-:Y:S01]  /*9140*/  STL [R1+0x384], R4 ;  /* 0x0003840401007387 */ /* 0x0001e20000100800 */
[----:B-1----:R-:W-:-:S03]  /*9150*/  IMAD.MOV.U32 R28, RZ, RZ, R15 ;  /* 0x000000ffff1c7224 */ /* 0x002fc600078e000f */
[----:B------:R-:W3:Y:S04]  /*9160*/  LDL.LU R15, [R1+0x108] ;  /* 0x00010800010f7983 */ /* 0x000ee80000300800 */
[----:B------:R-:W3:Y:S01]  /*9170*/  LDL.LU R11, [R1+0x118] ;  /* 0x00011800010b7983 */ /* 0x000ee20000300800 */
[----:B------:R-:W-:-:S13]  /*9180*/  ISETP.GT.U32.AND P6, PT, R0, R7, PT ;  /* 0x000000070000720c */ /* 0x000fda0003fc4070 */
[----:B------:R-:W-:Y:S01]  /*9190*/  @!P6 IMAD.IADD R7, R7, 0x1, -R0 ;  /* 0x000000010707e824 */ /* 0x000fe200078e0a00 */
[----:B------:R-:W-:-:S04]  /*91a0*/  ISETP.GT.U32.AND P6, PT, R0, R13, PT ;  /* 0x0000000d0000720c */ /* 0x000fc80003fc4070 */
[----:B------:R-:W-:Y:S01]  /*91b0*/  ISETP.GT.U32.AND P3, PT, R0, R7, PT ;  /* 0x000000070000720c */ /* 0x000fe20003f64070 */
[----:B------:R-:W-:Y:S01]  /*91c0*/  @!P5 IMAD.MOV R2, RZ, RZ, -R2 ;  /* 0x000000ffff02d224 */ /* 0x000fe200078e0a02 */
[----:B----4-:R-:W-:-:S07]  /*91d0*/  IABS R12, R12 ;  /* 0x0000000c000c7213 */ /* 0x010fce0000000000 */
[--C-:B------:R-:W-:Y:S01]  /*91e0*/  @!P6 IMAD.IADD R13, R13, 0x1, -R0.reuse ;  /* 0x000000010d0de824 */ /* 0x100fe200078e0a00 */
[C---:B------:R-:W-:Y:S02]  /*91f0*/  ISETP.GT.U32.AND P6, PT, R0.reuse, R8, PT ;  /* 0x000000080000720c */ /* 0x040fe40003fc4070 */
[C---:B------:R-:W-:Y:S02]  /*9200*/  ISETP.GT.U32.AND P5, PT, R0.reuse, R10, PT ;  /* 0x0000000a0000720c */ /* 0x040fe40003fa4070 */
[----:B------:R-:W-:Y:S01]  /*9210*/  ISETP.GT.U32.AND P2, PT, R0, R13, PT ;  /* 0x0000000d0000720c */ /* 0x000fe20003f44070 */
[----:B------:R1:W-:Y:S01]  /*9220*/  STL [R1+0x38c], R2 ;  /* 0x00038c0201007387 */ /* 0x0003e20000100800 */
[----:B------:R-:W-:Y:S02]  /*9230*/  @!P3 IMAD.IADD R7, R7, 0x1, -R0 ;  /* 0x000000010707b824 */ /* 0x000fe400078e0a00 */
[----:B------:R-:W-:Y:S01]  /*9240*/  @!P4 IMAD.MOV R28, RZ, RZ, -R28 ;  /* 0x000000ffff1cc224 */ /* 0x000fe200078e0a1c */
[----:B------:R4:W-:Y:S01]  /*9250*/  STL [R1+0x2b94], R3 ;  /* 0x002b940301007387 */ /* 0x0009e20000100800 */
[----:B0-----:R-:W-:-:S04]  /*9260*/  IMAD.HI.U32 R4, R3, R14, RZ ;  /* 0x0000000e03047227 */ /* 0x001fc800078e00ff */
[----:B-1----:R-:W-:Y:S01]  /*9270*/  IMAD.HI.U32 R2, R3, R12, RZ ;  /* 0x0000000c03027227 */ /* 0x002fe200078e00ff */
[----:B------:R0:W-:Y:S03]  /*9280*/  STL [R1+0x398], R28 ;  /* 0x0003981c01007387 */ /* 0x0001e60000100800 */
[----:B----4-:R-:W-:Y:S02]  /*9290*/  IMAD.MOV.U32 R3, RZ, RZ, R7 ;  /* 0x000000ffff037224 */ /* 0x010fe400078e0007 */
[----:B------:R-:W-:Y:S02]  /*92a0*/  IMAD.MOV R2, RZ, RZ, -R2 ;  /* 0x000000ffff027224 */ /* 0x000fe400078e0a02 */
[--C-:B------:R-:W-:Y:S02]  /*92b0*/  @!P6 IMAD.IADD R8, R8, 0x1, -R0.reuse ;  /* 0x000000010808e824 */ /* 0x100fe400078e0a00 */
[----:B------:R-:W-:Y:S01]  /*92c0*/  @!P0 IMAD.MOV R3, RZ, RZ, -R3 ;  /* 0x000000ffff038224 */ /* 0x000fe200078e0a03 */
[----:B0-----:R-:W4:Y:S01]  /*92d0*/  LDL.LU R28, [R1+0x2b98] ;  /* 0x002b9800011c7983 */ /* 0x001f220000300800 */
[----:B------:R-:W-:-:S02]  /*92e0*/  @!P2 IMAD.IADD R13, R13, 0x1, -R0 ;  /* 0x000000010d0da824 */ /* 0x000fc400078e0a00 */
[----:B------:R-:W-:Y:S02]  /*92f0*/  IMAD R2, R0, R2, R12 ;  /* 0x0000000200027224 */ /* 0x000fe400078e020c */
[----:B------:R-:W-:Y:S02]  /*9300*/  @!P5 IMAD.IADD R10, R10, 0x1, -R0 ;  /* 0x000000010a0ad824 */ /* 0x000fe400078e0a00 */
[----:B------:R-:W-:-:S04]  /*9310*/  IMAD.MOV R4, RZ, RZ, -R4 ;  /* 0x000000ffff047224 */ /* 0x000fc800078e0a04 */
[----:B------:R-:W-:Y:S01]  /*9320*/  IMAD R4, R0, R4, R14 ;  /* 0x0000000400047224 */ /* 0x000fe200078e020e */
[----:B--2---:R-:W-:Y:S02]  /*9330*/  ISETP.GE.AND P6, PT, R16, RZ, PT ;  /* 0x000000ff1000720c */ /* 0x004fe40003fc6270 */
[----:B------:R-:W2:Y:S04]  /*9340*/  LDL.LU R16, [R1+0x12c] ;  /* 0x00012c0001107983 */ /* 0x000ea80000300800 */
[----:B------:R-:W4:Y:S01]  /*9350*/  LDL.LU R12, [R1+0x128] ;  /* 0x00012800010c7983 */ /* 0x000f220000300800 */
[----:B---3--:R-:W-:-:S03]  /*9360*/  ISETP.GE.AND P2, PT, R15, RZ, PT ;  /* 0x000000ff0f00720c */ /* 0x008fc60003f46270 */
[----:B------:R-:W3:Y:S01]  /*9370*/  LDL.LU R15, [R1+0x120] ;  /* 0x00012000010f7983 */ /* 0x000ee20000300800 */
[----:B------:R-:W-:-:S03]  /*9380*/  ISETP.GE.AND P5, PT, R11, RZ, PT ;  /* 0x000000ff0b00720c */ /* 0x000fc60003fa6270 */
[----:B------:R-:W2:Y:S04]  /*9390*/  LDL.LU R11, [R1+0x124] ;  /* 0x00012400010b7983 */ /* 0x000ea80000300800 */
[----:B------:R0:W-:Y:S04]  /*93a0*/  STL [R1+0x394], R3 ;  /* 0x0003940301007387 */ /* 0x0001e80000100800 */
[----:B------:R-:W3:Y:S01]  /*93b0*/  LDL.LU R14, [R1+0x130] ;  /* 0x00013000010e7983 */ /* 0x000ee20000300800 */
[----:B0-----:R-:W-:-:S03]  /*93c0*/  IMAD.MOV.U32 R3, RZ, RZ, R8 ;  /* 0x000000ffff037224 */ /* 0x001fc600078e0008 */
[----:B------:R-:W3:Y:S01]  /*93d0*/  LDL.LU R8, [R1+0x11c] ;  /* 0x00011c0001087983 */ /* 0x000ee20000300800 */
[----:B------:R-:W-:-:S05]  /*93e0*/  @!P1 IMAD.MOV R3, RZ, RZ, -R3 ;  /* 0x000000ffff039224 */ /* 0x000fca00078e0a03 */
[----:B------:R0:W-:Y:S04]  /*93f0*/  STL [R1+0x390], R3 ;  /* 0x0003900301007387 */ /* 0x0001e80000100800 */
[----:B0-----:R-:W3:Y:S01]  /*9400*/  LDL.LU R3, [R1+0x2b94] ;  /* 0x002b940001037983 */ /* 0x001ee20000300800 */
[C---:B------:R-:W-:Y:S02]  /*9410*/  ISETP.GT.U32.AND P4, PT, R0.reuse, R9, PT ;  /* 0x000000090000720c */ /* 0x040fe40003f84070 */
[C---:B------:R-:W-:Y:S02]  /*9420*/  ISETP.GT.U32.AND P3, PT, R0.reuse, R6, PT ;  /* 0x000000060000720c */ /* 0x040fe40003f64070 */
[----:B------:R-:W-:-:S09]  /*9430*/  ISETP.GT.U32.AND P1, PT, R0, R2, PT ;  /* 0x000000020000720c */ /* 0x000fd20003f24070 */
[--C-:B------:R-:W-:Y:S01]  /*9440*/  @!P4 IMAD.IADD R9, R9, 0x1, -R0.reuse ;  /* 0x000000010909c824 */ /* 0x100fe200078e0a00 */
[----:B------:R-:W-:Y:S01]  /*9450*/  ISETP.GT.U32.AND P4, PT, R0, R10, PT ;  /* 0x0000000a0000720c */ /* 0x000fe20003f84070 */
[----:B------:R-:W-:-:S05]  /*9460*/  @!P3 IMAD.IADD R6, R6, 0x1, -R0 ;  /* 0x000000010606b824 */ /* 0x000fca00078e0a00 */
[----:B------:R-:W-:Y:S01]  /*9470*/  ISETP.GT.U32.AND P3, PT, R0, R6, PT ;  /* 0x000000060000720c */ /* 0x000fe20003f64070 */
[----:B------:R-:W-:Y:S01]  /*9480*/  @!P1 IMAD.IADD R2, R2, 0x1, -R0 ;  /* 0x0000000102029824 */ /* 0x000fe200078e0a00 */
[----:B------:R-:W-:Y:S01]  /*9490*/  ISETP.GT.U32.AND P0, PT, R0, R9, PT ;  /* 0x000000090000720c */ /* 0x000fe20003f04070 */
[----:B------:R-:W-:-:S04]  /*94a0*/  @!P6 IMAD.MOV R13, RZ, RZ, -R13 ;  /* 0x000000ffff0de224 */ /* 0x000fc800078e0a0d */
[----:B------:R-:W-:-:S04]  /*94b0*/  @!P4 IMAD.IADD R10, R10, 0x1, -R0 ;  /* 0x000000010a0ac824 */ /* 0x000fc800078e0a00 */
[----:B------:R-:W-:Y:S01]  /*94c0*/  @!P2 IMAD.MOV R10, RZ, RZ, -R10 ;  /* 0x000000ffff0aa224 */ /* 0x000fe200078e0a0a */
[----:B------:R-:W-:Y:S01]  /*94d0*/  ISETP.GT.U32.AND P2, PT, R0, R2, PT ;  /* 0x000000020000720c */ /* 0x000fe20003f44070 */
[--C-:B------:R-:W-:Y:S02]  /*94e0*/  @!P3 IMAD.IADD R6, R6, 0x1, -R0.reuse ;  /* 0x000000010606b824 */ /* 0x100fe400078e0a00 */
[--C-:B------:R-:W-:Y:S01]  /*94f0*/  @!P0 IMAD.IADD R9, R9, 0x1, -R0.reuse ;  /* 0x0000000109098824 */ /* 0x100fe200078e0a00 */
[----:B------:R-:W-:Y:S09]  /*9500*/  STL [R1+0x388], R13 ;  /* 0x0003880d01007387 */ /* 0x000ff20000100800 */
[----:B------:R-:W-:Y:S01]  /*9510*/  @!P2 IMAD.IADD R2, R2, 0x1, -R0 ;  /* 0x000000010202a824 */ /* 0x000fe200078e0a00 */
[----:B----4-:R-:W-:-:S02]  /*9520*/  IABS R7, R12 ;  /* 0x0000000c00077213 */ /* 0x010fc40000000000 */
[----:B--2---:R-:W-:Y:S02]  /*9530*/  ISETP.GE.AND P3, PT, R11, RZ, PT ;  /* 0x000000ff0b00720c */ /* 0x004fe40003f66270 */
[----:B------:R-:W-:Y:S02]  /*9540*/  IABS R11, R16 ;  /* 0x00000010000b7213 */ /* 0x000fe40000000000 */
[----:B---3--:R-:W-:Y:S02]  /*9550*/  ISETP.GE.AND P0, PT, R15, RZ, PT ;  /* 0x000000ff0f00720c */ /* 0x008fe40003f06270 */
[----:B------:R-:W2:Y:S01]  /*9560*/  LDL.LU R15, [R1+0x134] ;  /* 0x00013400010f7983 */ /* 0x000ea20000300800 */
[----:B------:R-:W-:Y:S02]  /*9570*/  ISETP.GE.AND P6, PT, R8, RZ, PT ;  /* 0x000000ff0800720c */ /* 0x000fe40003fc6270 */
[----:B------:R-:W-:Y:S02]  /*9580*/  ISETP.GE.AND P1, PT, R12, RZ, PT ;  /* 0x000000ff0c00720c */ /* 0x000fe40003f26270 */
[----:B------:R-:W3:Y:S01]  /*9590*/  LDL.LU R12, [R1+0x16c] ;  /* 0x00016c00010c7983 */ /* 0x000ee20000300800 */
[----:B------:R-:W-:-:S04]  /*95a0*/  IMAD.HI.U32 R8, R3, R7, RZ ;  /* 0x0000000703087227 */ /* 0x000fc800078e00ff */
[----:B------:R-:W-:-:S04]  /*95b0*/  IMAD.MOV R8, RZ, RZ, -R8 ;  /* 0x000000ffff087224 */ /* 0x000fc800078e0a08 */
[----:B------:R-:W-:Y:S02]  /*95c0*/  IMAD R8, R0, R8, R7 ;  /* 0x0000000800087224 */ /* 0x000fe400078e0207 */
[----:B------:R-:W-:Y:S01]  /*95d0*/  IMAD.HI.U32 R7, R3, R11, RZ ;  /* 0x0000000b03077227 */ /* 0x000fe200078e00ff */
[----:B------:R0:W-:Y:S03]  /*95e0*/  STL [R1+0x37c], R10 ;  /* 0x00037c0a01007387 */ /* 0x0001e60000100800 */
[----:B------:R-:W-:-:S04]  /*95f0*/  IMAD.MOV R7, RZ, RZ, -R7 ;  /* 0x000000ffff077224 */ /* 0x000fc800078e0a07 */
[----:B------:R-:W-:Y:S02]  /*9600*/  IMAD R7, R0, R7, R11 ;  /* 0x0000000700077224 */ /* 0x000fe400078e020b */
[----:B0-----:R-:W-:Y:S02]  /*9610*/  IMAD.MOV.U32 R10, RZ, RZ, R9 ;  /* 0x000000ffff0a7224 */ /* 0x001fe400078e0009 */
[----:B------:R-:W-:Y:S02]  /*9620*/  IMAD.MOV.U32 R11, RZ, RZ, R2 ;  /* 0x000000ffff0b7224 */ /* 0x000fe400078e0002 */
[----:B------:R-:W-:Y:S02]  /*9630*/  @!P5 IMAD.MOV R10, RZ, RZ, -R10 ;  /* 0x000000ffff0ad224 */ /* 0x000fe400078e0a0a */
[----:B------:R-:W-:Y:S02]  /*9640*/  @!P6 IMAD.MOV R6, RZ, RZ, -R6 ;  /* 0x000000ffff06e224 */ /* 0x000fe400078e0a06 */
[----:B------:R-:W-:Y:S01]  /*9650*/  @!P0 IMAD.MOV R11, RZ, RZ, -R11 ;  /* 0x000000ffff0b8224 */ /* 0x000fe200078e0a0b */
[----:B------:R-:W-:Y:S01]  /*9660*/  STL [R1+0x378], R10 ;  /* 0x0003780a01007387 */ /* 0x000fe20000100800 */
[----:B------:R-:W-:-:S03]  /*9670*/  ISETP.GE.AND P6, PT, R16, RZ, PT ;  /* 0x000000ff1000720c */ /* 0x000fc60003fc6270 */
[----:B------:R-:W4:Y:S01]  /*9680*/  LDL.LU R16, [R1+0x13c] ;  /* 0x00013c0001107983 */ /* 0x000f220000300800 */
[----:B------:R-:W-:Y:S02]  /*9690*/  IABS R9, R14 ;  /* 0x0000000e00097213 */ /* 0x000fe40000000000 */
[----:B------:R-:W-:Y:S01]  /*96a0*/  ISETP.GE.AND P2, PT, R14, RZ, PT ;  /* 0x000000ff0e00720c */ /* 0x000fe20003f46270 */
[----:B------:R-:W-:Y:S04]  /*96b0*/  STL [R1+0x370], R6 ;  /* 0x0003700601007387 */ /* 0x000fe80000100800 */
[----:B------:R0:W-:Y:S04]  /*96c0*/  STL [R1+0x368], R11 ;  /* 0x0003680b01007387 */ /* 0x0001e80000100800 */
[----:B------:R-:W4:Y:S04]  /*96d0*/  LDL.LU R14, [R1+0x138] ;  /* 0x00013800010e7983 */ /* 0x000f280000300800 */
[----:B------:R-:W3:Y:S01]  /*96e0*/  LDL.LU R13, [R1+0x140] ;  /* 0x00014000010d7983 */ /* 0x000ee20000300800 */
[----:B------:R-:W-:-:S02]  /*96f0*/  ISETP.GT.U32.AND P4, PT, R0, R4, PT ;  /* 0x000000040000720c */ /* 0x000fc40003f84070 */
[----:B------:R-:W-:-:S11]  /*9700*/  ISETP.GT.U32.AND P5, PT, R0, R8, PT ;  /* 0x000000080000720c */ /* 0x000fd60003fa4070 */
[--C-:B------:R-:W-:Y:S02]  /*9710*/  @!P4 IMAD.IADD R4, R4, 0x1, -R0.reuse ;  /* 0x000000010404c824 */ /* 0x100fe400078e0a00 */
[----:B------:R-:W-:-:S03]  /*9720*/  @!P5 IMAD.IADD R8, R8, 0x1, -R0 ;  /* 0x000000010808d824 */ /* 0x000fc600078e0a00 */
[C---:B------:R-:W-:Y:S02]  /*9730*/  ISETP.GT.U32.AND P4, PT, R0.reuse, R4, PT ;  /* 0x000000040000720c */ /* 0x040fe40003f84070 */
[----:B------:R-:W-:-:S11]  /*9740*/  ISETP.GT.U32.AND P0, PT, R0, R8, PT ;  /* 0x000000080000720c */ /* 0x000fd60003f04070 */
[--C-:B------:R-:W-:Y:S02]  /*9750*/  @!P4 IMAD.IADD R4, R4, 0x1, -R0.reuse ;  /* 0x000000010404c824 */ /* 0x100fe400078e0a00 */
[----:B------:R-:W-:Y:S02]  /*9760*/  @!P0 IMAD.IADD R8, R8, 0x1, -R0 ;  /* 0x0000000108088824 */ /* 0x000fe400078e0a00 */
[----:B0-----:R-:W-:-:S04]  /*9770*/  IMAD.MOV.U32 R11, RZ, RZ, R4 ;  /* 0x000000ffff0b7224 */ /* 0x001fc800078e0004 */
[----:B------:R-:W-:Y:S01]  /*9780*/  @!P3 IMAD.MOV R11, RZ, RZ, -R11 ;  /* 0x000000ffff0bb224 */ /* 0x000fe200078e0a0b */
[----:B--2---:R-:W-:Y:S02]  /*9790*/  IABS R2, R15 ;  /* 0x0000000f00027213 */ /* 0x004fe40000000000 */
[----:B------:R-:W-:Y:S01]  /*97a0*/  ISETP.GE.AND P0, PT, R15, RZ, PT ;  /* 0x000000ff0f00720c */ /* 0x000fe20003f06270 */
[----:B---3--:R0:W-:Y:S02]  /*97b0*/  STL [R1+0x2b90], R13 ;  /* 0x002b900d01007387 */ /* 0x0081e40000100800 */
[----:B0-----:R-:W-:Y:S02]  /*97c0*/  IMAD.MOV.U32 R13, RZ, RZ, R8 ;  /* 0x000000ffff0d7224 */ /* 0x001fe400078e0008 */
[----:B------:R-:W-:Y:S02]  /*97d0*/  STL [R1+0x360], R11 ;  /* 0x0003600b01007387 */ /* 0x000fe40000100800 */
[----:B------:R-:W-:-:S02]  /*97e0*/  @!P1 IMAD.MOV R13, RZ, RZ, -R13 ;  /* 0x000000ffff0d9224 */ /* 0x000fc400078e0a0d */
[----:B------:R-:W2:Y:S04]  /*97f0*/  LDL.LU R15, [R1+0x144] ;  /* 0x00014400010f7983 */ /* 0x000ea80000300800 */
[----:B------:R0:W-:Y:S04]  /*9800*/  STL [R1+0x35c], R13 ;  /* 0x00035c0d01007387 */ /* 0x0001e80000100800 */
[----:B0-----:R-:W3:Y:S01]  /*9810*/  LDL.LU R13, [R1+0x2b90] ;  /* 0x002b9000010d7983 */ /* 0x001ee20000300800 */
[----:B------:R-:W-:Y:S01]  /*9820*/  ISETP.GT.U32.AND P4, PT, R0, R7, PT ;  /* 0x000000070000720c */ /* 0x000fe20003f84070 */
[----:B------:R-:W-:Y:S01]  /*9830*/  IMAD.HI.U32 R10, R3, R9, RZ ;  /* 0x00000009030a7227 */ /* 0x000fe200078e00ff */
[----:B------:R-:W-:-:S03]  /*9840*/  IABS R6, R12 ;  /* 0x0000000c00067213 */ /* 0x000fc60000000000 */
[----:B------:R-:W-:-:S08]  /*9850*/  IMAD.MOV R10, RZ, RZ, -R10 ;  /* 0x000000ffff0a7224 */ /* 0x000fd000078e0a0a */
[----:B------:R-:W-:Y:S02]  /*9860*/  @!P4 IMAD.IADD R7, R7, 0x1, -R0 ;  /* 0x000000010707c824 */ /* 0x000fe400078e0a00 */
[C---:B------:R-:W-:Y:S02]  /*9870*/  IMAD R9, R0.reuse, R10, R9 ;  /* 0x0000000a00097224 */ /* 0x040fe400078e0209 */
[----:B------:R-:W-:Y:S01]  /*9880*/  IMAD.HI.U32 R10, R3, R6, RZ ;  /* 0x00000006030a7227 */ /* 0x000fe200078e00ff */
[----:B------:R-:W-:-:S03]  /*9890*/  ISETP.GT.U32.AND P4, PT, R0, R7, PT ;  /* 0x000000070000720c */ /* 0x000fc60003f84070 */
[----:B------:R-:W-:Y:S01]  /*98a0*/  IMAD.MOV R10, RZ, RZ, -R10 ;  /* 0x000000ffff0a7224 */ /* 0x000fe200078e0a0a */
[----:B------:R-:W-:-:S03]  /*98b0*/  ISETP.GT.U32.AND P3, PT, R0, R9, PT ;  /* 0x000000090000720c */ /* 0x000fc60003f64070 */
[----:B------:R-:W-:-:S06]  /*98c0*/  IMAD R6, R0, R10, R6 ;  /* 0x0000000a00067224 */ /* 0x000fcc00078e0206 */
[----:B------:R-:W-:Y:S01]  /*98d0*/  @!P4 IMAD.IADD R7, R7, 0x1, -R0 ;  /* 0x000000010707c824 */ /* 0x000fe200078e0a00 */
[----:B------:R-:W-:-:S03]  /*98e0*/  ISETP.GT.U32.AND P4, PT, R0, R6, PT ;  /* 0x000000060000720c */ /* 0x000fc60003f84070 */
[----:B------:R-:W-:-:S05]  /*98f0*/  @!P3 IMAD.IADD R9, R9, 0x1, -R0 ;  /* 0x000000010909b824 */ /* 0x000fca00078e0a00 */
[----:B------:R-:W-:-:S05]  /*9900*/  ISETP.GT.U32.AND P3, PT, R0, R9, PT ;  /* 0x000000090000720c */ /* 0x000fca0003f64070 */
[----:B------:R-:W-:-:S05]  /*9910*/  @!P4 IMAD.IADD R6, R6, 0x1, -R0 ;  /* 0x000000010606c824 */ /* 0x000fca00078e0a00 */
[----:B------:R-:W-:Y:S01]  /*9920*/  ISETP.GT.U32.AND P4, PT, R0, R6, PT ;  /* 0x000000060000720c */ /* 0x000fe20003f84070 */
[----:B------:R-:W-:Y:S01]  /*9930*/  IMAD.MOV.U32 R10, RZ, RZ, R7 ;  /* 0x000000ffff0a7224 */ /* 0x000fe200078e0007 */
[----:B------:R-:W-:Y:S02]  /*9940*/  ISETP.GE.AND P5, PT, R12, RZ, PT ;  /* 0x000000ff0c00720c */ /* 0x000fe40003fa6270 */
[----:B----4-:R-:W-:Y:S01]  /*9950*/  IABS R12, R16 ;  /* 0x00000010000c7213 */ /* 0x010fe20000000000 */
[----:B------:R-:W-:Y:S02]  /*9960*/  @!P6 IMAD.MOV R10, RZ, RZ, -R10 ;  /* 0x000000ffff0ae224 */ /* 0x000fe400078e0a0a */
[--C-:B------:R-:W-:Y:S02]  /*9970*/  @!P3 IMAD.IADD R9, R9, 0x1, -R0.reuse ;  /* 0x000000010909b824 */ /* 0x100fe400078e0a00 */
[----:B------:R-:W-:Y:S01]  /*9980*/  IMAD.HI.U32 R8, R3, R12, RZ ;  /* 0x0000000c03087227 */ /* 0x000fe200078e00ff */
[----:B------:R0:W-:Y:S03]  /*9990*/  STL [R1+0x354], R10 ;  /* 0x0003540a01007387 */ /* 0x0001e60000100800 */
[----:B------:R-:W-:-:S02]  /*99a0*/  @!P4 IMAD.IADD R6, R6, 0x1, -R0 ;  /* 0x000000010606c824 */ /* 0x000fc400078e0a00 */
[----:B------:R-:W-:Y:S02]  /*99b0*/  IMAD.MOV R8, RZ, RZ, -R8 ;  /* 0x000000ffff087224 */ /* 0x000fe400078e0a08 */
[----:B0-----:R-:W-:-:S04]  /*99c0*/  IMAD.MOV.U32 R10, RZ, RZ, R9 ;  /* 0x000000ffff0a7224 */ /* 0x001fc800078e0009 */
[----:B------:R-:W-:Y:S02]  /*99d0*/  @!P2 IMAD.MOV R10, RZ, RZ, -R10 ;  /* 0x000000ffff0aa224 */ /* 0x000fe400078e0a0a */
[----:B------:R-:W-:Y:S01]  /*99e0*/  IMAD R8, R0, R8, R12 ;  /* 0x0000000800087224 */ /* 0x000fe200078e020c */
[----:B------:R-:W-:Y:S02]  /*99f0*/  IABS R11, R14 ;  /* 0x0000000e000b7213 */ /* 0x000fe40000000000 */
[----:B------:R-:W-:Y:S02]  /*9a00*/  ISETP.GE.AND P6, PT, R14, RZ, PT ;  /* 0x000000ff0e00720c */ /* 0x000fe40003fc6270 */
[----:B------:R-:W-:Y:S01]  /*9a10*/  ISETP.GE.AND P4, PT, R16, RZ, PT ;  /* 0x000000ff1000720c */ /* 0x000fe20003f86270 */
[----:B------:R-:W-:Y:S01]  /*9a20*/  IMAD.MOV.U32 R16, RZ, RZ, R20 ;  /* 0x000000ffff107224 */ /* 0x000fe200078e0014 */
[----:B---3--:R-:W-:Y:S01]  /*9a30*/  IABS R7, R13 ;  /* 0x0000000d00077213 */ /* 0x008fe20000000000 */
[----:B------:R0:W-:Y:S04]  /*9a40*/  STL [R1+0x2b8c], R13 ;  /* 0x002b8c0d01007387 */ /* 0x0001e80000100800 */
[----:B------:R-:W3:Y:S01]  /*9a50*/  LDL.LU R12, [R1+0x148] ;  /* 0x00014800010c7983 */ /* 0x000ee20000300800 */
[----:B0-----:R-:W-:-:S03]  /*9a60*/  IMAD.MOV.U32 R13, RZ, RZ, R6 ;  /* 0x000000ffff0d7224 */ /* 0x001fc600078e0006 */
[----:B------:R-:W-:Y:S01]  /*9a70*/  STL [R1+0x350], R10 ;  /* 0x0003500a01007387 */ /* 0x000fe20000100800 */
[----:B------:R-:W-:-:S03]  /*9a80*/  @!P5 IMAD.MOV R13, RZ, RZ, -R13 ;  /* 0x000000ffff0dd224 */ /* 0x000fc600078e0a0d */
[----:B------:R-:W4:Y:S04]  /*9a90*/  LDL.LU R14, [R1+0x14c] ;  /* 0x00014c00010e7983 */ /* 0x000f280000300800 */
[----:B------:R-:W4:Y:S04]  /*9aa0*/  LDL.LU R20, [R1+0x150] ;  /* 0x0001500001147983 */ /* 0x000f280000300800 */
[----:B------:R0:W-:Y:S04]  /*9ab0*/  STL [R1+0x34c], R13 ;  /* 0x00034c0d01007387 */ /* 0x0001e80000100800 */
[----:B0-----:R-:W3:Y:S01]  /*9ac0*/  LDL.LU R13, [R1+0x2b8c] ;  /* 0x002b8c00010d7983 */ /* 0x001ee20000300800 */
[----:B------:R-:W-:-:S04]  /*9ad0*/  IMAD.HI.U32 R4, R3, R2, RZ ;  /* 0x0000000203047227 */ /* 0x000fc800078e00ff */
[----:B------:R-:W-:-:S04]  /*9ae0*/  IMAD.MOV R4, RZ, RZ, -R4 ;  /* 0x000000ffff047224 */ /* 0x000fc800078e0a04 */
[----:B------:R-:W-:-:S05]  /*9af0*/  IMAD R2, R0, R4, R2 ;  /* 0x0000000400027224 */ /* 0x000fca00078e0202 */
[----:B------:R-:W-:-:S13]  /*9b00*/  ISETP.GT.U32.AND P1, PT, R0, R2, PT ;  /* 0x000000020000720c */ /* 0x000fda0003f24070 */
[----:B------:R-:W-:-:S05]  /*9b10*/  @!P1 IMAD.IADD R2, R2, 0x1, -R0 ;  /* 0x0000000102029824 */ /* 0x000fca00078e0a00 */
[----:B------:R-:W-:Y:S02]  /*9b20*/  ISETP.GT.U32.AND P1, PT, R0, R2, PT ;  /* 0x000000020000720c */ /* 0x000fe40003f24070 */
[----:B--2---:R-:W-:-:S11]  /*9b30*/  IABS R9, R15 ;  /* 0x0000000f00097213 */ /* 0x004fd60000000000 */
[----:B------:R-:W-:-:S04]  /*9b40*/  @!P1 IMAD.IADD R2, R2, 0x1, -R0 ;  /* 0x0000000102029824 */ /* 0x000fc800078e0a00 */
[----:B------:R-:W-:Y:S01]  /*9b50*/  @!P0 IMAD.MOV R2, RZ, RZ, -R2 ;  /* 0x000000ffff028224 */ /* 0x000fe200078e0a02 */
[----:B------:R-:W-:Y:S01]  /*9b60*/  ISETP.GE.AND P0, PT, R15, RZ, PT ;  /* 0x000000ff0f00720c */ /* 0x000fe20003f06270 */
[----:B------:R-:W-:Y:S01]  /*9b70*/  IMAD.HI.U32 R4, R3, R11, RZ ;  /* 0x0000000b03047227 */ /* 0x000fe200078e00ff */
[----:B---3--:R-:W-:Y:S02]  /*9b80*/  ISETP.GE.AND P5, PT, R13, RZ, PT ;  /* 0x000000ff0d00720c */ /* 0x008fe40003fa6270 */
[----:B------:R-:W2:Y:S04]  /*9b90*/  LDL.LU R13, [R1+0x154] ;  /* 0x00015400010d7983 */ /* 0x000ea80000300800 */
[----:B------:R-:W3:Y:S01]  /*9ba0*/  LDL.LU R15, [R1+0x184] ;  /* 0x00018400010f7983 */ /* 0x000ee20000300800 */
[----:B------:R-:W-:-:S04]  /*9bb0*/  IMAD.MOV R4, RZ, RZ, -R4 ;  /* 0x000000ffff047224 */ /* 0x000fc800078e0a04 */
[C---:B------:R-:W-:Y:S02]  /*9bc0*/  IMAD R4, R0.reuse, R4, R11 ;  /* 0x0000000400047224 */ /* 0x040fe400078e020b */
[----:B------:R-:W-:Y:S01]  /*9bd0*/  IMAD.HI.U32 R11, R3, R7, RZ ;  /* 0x00000007030b7227 */ /* 0x000fe200078e00ff */
[----:B------:R-:W-:-:S03]  /*9be0*/  ISETP.GT.U32.AND P2, PT, R0, R8, PT ;  /* 0x000000080000720c */ /* 0x000fc60003f44070 */
[----:B------:R-:W-:Y:S01]  /*9bf0*/  IMAD.MOV R11, RZ, RZ, -R11 ;  /* 0x000000ffff0b7224 */ /* 0x000fe200078e0a0b */
[----:B------:R-:W-:-:S03]  /*9c00*/  ISETP.GT.U32.AND P3, PT, R0, R4, PT ;  /* 0x000000040000720c */ /* 0x000fc60003f64070 */
[----:B------:R-:W-:-:S05]  /*9c10*/  IMAD R7, R0, R11, R7 ;  /* 0x0000000b00077224 */ /* 0x000fca00078e0207 */
[----:B------:R-:W-:Y:S01]  /*9c20*/  ISETP.GT.U32.AND P1, PT, R0, R7, PT ;  /* 0x000000070000720c */ /* 0x000fe20003f24070 */
[----:B------:R-:W-:-:S04]  /*9c30*/  @!P2 IMAD.IADD R8, R8, 0x1, -R0 ;  /* 0x000000010808a824 */ /* 0x000fc800078e0a00 */
[----:B------:R-:W-:Y:S01]  /*9c40*/  @!P3 IMAD.IADD R4, R4, 0x1, -R0 ;  /* 0x000000010404b824 */ /* 0x000fe200078e0a00 */
[----:B------:R-:W-:-:S04]  /*9c50*/  ISETP.GT.U32.AND P2, PT, R0, R8, PT ;  /* 0x000000080000720c */ /* 0x000fc80003f44070 */
[----:B------:R-:W-:-:S03]  /*9c60*/  ISETP.GT.U32.AND P3, PT, R0, R4, PT ;  /* 0x000000040000720c */ /* 0x000fc60003f64070 */
[----:B------:R-:W-:-:S05]  /*9c70*/  @!P1 IMAD.IADD R7, R7, 0x1, -R0 ;  /* 0x0000000107079824 */ /* 0x000fca00078e0a00 */
[----:B------:R-:W-:Y:S01]  /*9c80*/  ISETP.GT.U32.AND P1, PT, R0, R7, PT ;  /* 0x000000070000720c */ /* 0x000fe20003f24070 */
[----:B------:R-:W-:Y:S01]  /*9c90*/  @!P2 IMAD.IADD R8, R8, 0x1, -R0 ;  /* 0x000000010808a824 */ /* 0x000fe200078e0a00 */
[----:B------:R-:W-:-:S03]  /*9ca0*/  IABS R10, R12 ;  /* 0x0000000c000a7213 */ /* 0x000fc60000000000 */
[----:B------:R-:W-:Y:S01]  /*9cb0*/  @!P3 IMAD.IADD R4, R4, 0x1, -R0 ;  /* 0x000000010404b824 */ /* 0x000fe200078e0a00 */
[----:B------:R-:W-:Y:S01]  /*9cc0*/  ISETP.GE.AND P3, PT, R12, RZ, PT ;  /* 0x000000ff0c00720c */ /* 0x000fe20003f66270 */
[----:B------:R-:W-:Y:S02]  /*9cd0*/  IMAD.MOV.U32 R12, RZ, RZ, R8 ;  /* 0x000000ffff0c7224 */ /* 0x000fe400078e0008 */
[----:B------:R-:W-:Y:S02]  /*9ce0*/  @!P6 IMAD.MOV R4, RZ, RZ, -R4 ;  /* 0x000000ffff04e224 */ /* 0x000fe400078e0a04 */
[----:B------:R-:W-:Y:S02]  /*9cf0*/  @!P4 IMAD.MOV R12, RZ, RZ, -R12 ;  /* 0x000000ffff0cc224 */ /* 0x000fe400078e0a0c */
[----:B------:R-:W-:Y:S01]  /*9d00*/  @!P1 IMAD.IADD R7, R7, 0x1, -R0 ;  /* 0x0000000107079824 */ /* 0x000fe200078e0a00 */
[----:B------:R0:W-:Y:S01]  /*9d10*/  STL [R1+0x344], R2 ;  /* 0x0003440201007387 */ /* 0x0001e20000100800 */
[----:B----4-:R-:W-:-:S03]  /*9d20*/  ISETP.GE.AND P6, PT, R14, RZ, PT ;  /* 0x000000ff0e00720c */ /* 0x010fc60003fc6270 */
[----:B------:R-:W-:Y:S04]  /*9d30*/  STL [R1+0x33c], R4 ;  /* 0x00033c0401007387 */ /* 0x000fe80000100800 */
[----:B------:R1:W-:Y:S01]  /*9d40*/  STL [R1+0x32c], R12 ;  /* 0x00032c0c01007387 */ /* 0x0003e20000100800 */
[----:B0-----:R-:W-:Y:S01]  /*9d50*/  IABS R2, R14 ;  /* 0x0000000e00027213 */ /* 0x001fe20000000000 */
[----:B------:R-:W-:Y:S02]  /*9d60*/  IMAD.MOV.U32 R14, RZ, RZ, R7 ;  /* 0x000000ffff0e7224 */ /* 0x000fe400078e0007 */
[----:B------:R-:W4:Y:S02]  /*9d70*/  LDL R7, [R1+0x158] ;  /* 0x0001580001077983 */ /* 0x000f240000100800 */
[----:B------:R-:W-:Y:S01]  /*9d80*/  @!P5 IMAD.MOV R14, RZ, RZ, -R14 ;  /* 0x000000ffff0ed224 */ /* 0x000fe200078e0a0e */
[----:B---3--:R-:W-:-:S05]  /*9d90*/  IABS R8, R15 ;  /* 0x0000000f00087213 */ /* 0x008fca0000000000 */
[----:B-1----:R-:W-:Y:S01]  /*9da0*/  IMAD.HI.U32 R12, R3, R8, RZ ;  /* 0x00000008030c7227 */ /* 0x002fe200078e00ff */
[----:B------:R-:W-:Y:S02]  /*9db0*/  ISETP.GE.AND P1, PT, R15, RZ, PT ;  /* 0x000000ff0f00720c */ /* 0x000fe40003f26270 */
[----:B------:R-:W3:Y:S01]  /*9dc0*/  LDL.LU R15, [R1+0x160] ;  /* 0x00016000010f7983 */ /* 0x000ee20000300800 */
[----:B------:R-:W-:-:S03]  /*9dd0*/  IMAD.MOV R12, RZ, RZ, -R12 ;  /* 0x000000ffff0c7224 */ /* 0x000fc600078e0a0c */
[----:B------:R0:W-:Y:S01]  /*9de0*/  STL [R1+0x328], R14 ;  /* 0x0003280e01007387 */ /* 0x0001e20000100800 */
[----:B------:R-:W-:-:S03]  /*9df0*/  IMAD R8, R0, R12, R8 ;  /* 0x0000000c00087224 */ /* 0x000fc600078e0208 */
[----:B0-----:R-:W4:Y:S04]  /*9e00*/  LDL.LU R14, [R1+0x164] ;  /* 0x00016400010e7983 */ /* 0x001f280000300800 */
[----:B------:R-:W3:Y:S01]  /*9e10*/  LDL R12, [R1+0x15c] ;  /* 0x00015c00010c7983 */ /* 0x000ee20000100800 */
[----:B------:R-:W-:-:S04]  /*9e20*/  IMAD.HI.U32 R11, R3, R9, RZ ;  /* 0x00000009030b7227 */ /* 0x000fc800078e00ff */
[----:B------:R-:W-:-:S04]  /*9e30*/  IMAD.HI.U32 R6, R3, R10, RZ ;  /* 0x0000000a03067227 */ /* 0x000fc800078e00ff */
[----:B------:R-:W-:Y:S02]  /*9e40*/  IMAD.MOV R11, RZ, RZ, -R11 ;  /* 0x000000ffff0b7224 */ /* 0x000fe400078e0a0b */
[----:B------:R-:W-:Y:S02]  /*9e50*/  IMAD.MOV R6, RZ, RZ, -R6 ;  /* 0x000000ffff067224 */ /* 0x000fe400078e0a06 */
[C---:B------:R-:W-:Y:S02]  /*9e60*/  IMAD R9, R0.reuse, R11, R9 ;  /* 0x0000000b00097224 */ /* 0x040fe400078e0209 */
[----:B------:R-:W-:-:S03]  /*9e70*/  IMAD R6, R0, R6, R10 ;  /* 0x0000000600067224 */ /* 0x000fc600078e020a */
[C---:B------:R-:W-:Y:S02]  /*9e80*/  ISETP.GT.U32.AND P2, PT, R0.reuse, R9, PT ;  /* 0x000000090000720c */ /* 0x040fe40003f44070 */
[----:B------:R-:W-:Y:S01]  /*9e90*/  ISETP.GT.U32.AND P4, PT, R0, R6, PT ;  /* 0x000000060000720c */ /* 0x000fe20003f84070 */
[----:B------:R-:W-:Y:S01]  /*9ea0*/  IMAD.HI.U32 R10, R3, R2, RZ ;  /* 0x00000002030a7227 */ /* 0x000fe200078e00ff */
[----:B------:R-:W-:-:S09]  /*9eb0*/  IABS R4, R20 ;  /* 0x0000001400047213 */ /* 0x000fd20000000000 */
[--C-:B------:R-:W-:Y:S02]  /*9ec0*/  @!P2 IMAD.IADD R9, R9, 0x1, -R0.reuse ;  /* 0x000000010909a824 */ /* 0x100fe400078e0a00 */
[----:B------:R-:W-:-:S03]  /*9ed0*/  @!P4 IMAD.IADD R6, R6, 0x1, -R0 ;  /* 0x000000010606c824 */ /* 0x000fc600078e0a00 */
[C---:B------:R-:W-:Y:S01]  /*9ee0*/  ISETP.GT.U32.AND P2, PT, R0.reuse, R9, PT ;  /* 0x000000090000720c */ /* 0x040fe20003f44070 */
[----:B------:R-:W-:Y:S01]  /*9ef0*/  IMAD.MOV R10, RZ, RZ, -R10 ;  /* 0x000000ffff0a7224 */ /* 0x000fe200078e0a0a */
[----:B------:R-:W-:Y:S01]  /*9f00*/  ISETP.GT.U32.AND P4, PT, R0, R6, PT ;  /* 0x000000060000720c */ /* 0x000fe20003f84070 */
[----:B------:R-:W-:-:S04]  /*9f10*/  IMAD.HI.U32 R11, R3, R4, RZ ;  /* 0x00000004030b7227 */ /* 0x000fc800078e00ff */
[----:B------:R-:W-:Y:S01]  /*9f20*/  IMAD R2, R0, R10, R2 ;  /* 0x0000000a00027224 */ /* 0x000fe200078e0202 */
[----:B--2---:R-:W-:Y:S01]  /*9f30*/  IABS R10, R13 ;  /* 0x0000000d000a7213 */ /* 0x004fe20000000000 */
[----:B------:R-:W-:-:S04]  /*9f40*/  IMAD.MOV R11, RZ, RZ, -R11 ;  /* 0x000000ffff0b7224 */ /* 0x000fc800078e0a0b */
[----:B------:R-:W-:Y:S02]  /*9f50*/  IMAD R4, R0, R11, R4 ;  /* 0x0000000b00047224 */ /* 0x000fe400078e0204 */
[--C-:B------:R-:W-:Y:S02]  /*9f60*/  @!P2 IMAD.IADD R9, R9, 0x1, -R0.reuse ;  /* 0x000000010909a824 */ /* 0x100fe400078e0a00 */
[----:B------:R-:W-:Y:S02]  /*9f70*/  @!P4 IMAD.IADD R6, R6, 0x1, -R0 ;  /* 0x000000010606c824 */ /* 0x000fe400078e0a00 */
[----:B------:R-:W-:Y:S01]  /*9f80*/  @!P0 IMAD.MOV R9, RZ, RZ, -R9 ;  /* 0x000000ffff098224 */ /* 0x000fe200078e0a09 */
[----:B------:R-:W-:Y:S01]  /*9f90*/  ISETP.GE.AND P0, PT, R20, RZ, PT ;  /* 0x000000ff1400720c */ /* 0x000fe20003f06270 */
[----:B------:R-:W-:Y:S01]  /*9fa0*/  @!P3 IMAD.MOV R6, RZ, RZ, -R6 ;  /* 0x000000ffff06b224 */ /* 0x000fe200078e0a06 */
[----:B------:R-:W2:Y:S04]  /*9fb0*/  LDL.LU R20, [R1+0x168] ;  /* 0x0001680001147983 */ /* 0x000ea80000300800 */
[----:B------:R-:W-:Y:S01]  /*9fc0*/  STL [R1+0x324], R9 ;  /* 0x0003240901007387 */ /* 0x000fe20000100800 */
[----:B---3--:R-:W-:Y:S01]  /*9fd0*/  IABS R11, R12 ;  /* 0x0000000c000b7213 */ /* 0x008fe20000000000 */
[----:B------:R-:W-:-:S04]  /*9fe0*/  IMAD.HI.U32 R12, R3, R10, RZ ;  /* 0x0000000a030c7227 */ /* 0x000fc800078e00ff */
[----:B------:R-:W-:-:S04]  /*9ff0*/  IMAD.MOV R12, RZ, RZ, -R12 ;  /* 0x000000ffff0c7224 */ /* 0x000fc800078e0a0c */
[----:B------:R-:W-:Y:S02]  /*a000*/  IMAD R10, R0, R12, R10 ;  /* 0x0000000c000a7224 */ /* 0x000fe400078e020a */
[----:B------:R-:W3:Y:S04]  /*a010*/  LDL.LU R12, [R1+0x158] ;  /* 0x00015800010c7983 */ /* 0x000ee80000300800 */
[----:B------:R0:W-:Y:S04]  /*a020*/  STL [R1+0x320], R6 ;  /* 0x0003200601007387 */ /* 0x0001e80000100800 */
[----:B------:R1:W-:Y:S01]  /*a030*/  STL [R1+0x2b88], R15 ;  /* 0x002b880f01007387 */ /* 0x0003e20000100800 */
[----:B0-----:R-:W-:-:S03]  /*a040*/  IABS R6, R15 ;  /* 0x0000000f00067213 */ /* 0x001fc60000000000 */
[----:B-1----:R-:W2:Y:S01]  /*a050*/  LDL.LU R15, [R1+0x15c] ;  /* 0x00015c00010f7983 */ /* 0x002ea20000300800 */
[C---:B------:R-:W-:Y:S02]  /*a060*/  ISETP.GT.U32.AND P5, PT, R0.reuse, R2, PT ;  /* 0x000000020000720c */ /* 0x040fe40003fa4070 */
[----:B------:R-:W-:-:S11]  /*a070*/  ISETP.GT.U32.AND P2, PT, R0, R8, PT ;  /* 0x000000080000720c */ /* 0x000fd60003f44070 */
[----:B------:R-:W-:-:S05]  /*a080*/  @!P5 IMAD.IADD R2, R2, 0x1, -R0 ;  /* 0x000000010202d824 */ /* 0x000fca00078e0a00 */
[----:B------:R-:W-:Y:S01]  /*a090*/  ISETP.GT.U32.AND P5, PT, R0, R2, PT ;  /* 0x000000020000720c */ /* 0x000fe20003fa4070 */
[----:B------:R-:W-:Y:S01]  /*a0a0*/  @!P2 IMAD.IADD R8, R8, 0x1, -R0 ;  /* 0x000000010808a824 */ /* 0x000fe200078e0a00 */
[----:B----4-:R-:W-:-:S04]  /*a0b0*/  IABS R7, R7 ;  /* 0x0000000700077213 */ /* 0x010fc80000000000 */
[----:B------:R-:W-:Y:S01]  /*a0c0*/  ISETP.GT.U32.AND P3, PT, R0, R8, PT ;  /* 0x000000080000720c */ /* 0x000fe20003f64070 */
[----:B------:R-:W-:-:S06]  /*a0d0*/  IMAD.HI.U32 R9, R3, R7, RZ ;  /* 0x0000000703097227 */ /* 0x000fcc00078e00ff */
[----:B------:R-:W-:Y:S01]  /*a0e0*/  @!P5 IMAD.IADD R2, R2, 0x1, -R0 ;  /* 0x000000010202d824 */ /* 0x000fe200078e0a00 */
[----:B------:R-:W-:Y:S01]  /*a0f0*/  ISETP.GT.U32.AND P5, PT, R0, R10, PT ;  /* 0x0000000a0000720c */ /* 0x000fe20003fa4070 */
[----:B------:R-:W-:-:S04]  /*a100*/  IMAD.MOV R9, RZ, RZ, -R9 ;  /* 0x000000ffff097224 */ /* 0x000fc800078e0a09 */
[----:B------:R-:W-:Y:S02]  /*a110*/  @!P3 IMAD.IADD R8, R8, 0x1, -R0 ;  /* 0x000000010808b824 */ /* 0x000fe400078e0a00 */
[----:B------:R-:W-:Y:S02]  /*a120*/  IMAD R7, R0, R9, R7 ;  /* 0x0000000900077224 */ /* 0x000fe400078e0207 */
[----:B------:R-:W-:-:S04]  /*a130*/  IMAD.MOV.U32 R9, RZ, RZ, R2 ;  /* 0x000000ffff097224 */ /* 0x000fc800078e0002 */
[----:B------:R-:W-:Y:S02]  /*a140*/  @!P5 IMAD.IADD R10, R10, 0x1, -R0 ;  /* 0x000000010a0ad824 */ /* 0x000fe400078e0a00 */
[----:B------:R-:W-:-:S05]  /*a150*/  @!P6 IMAD.MOV R9, RZ, RZ, -R9 ;  /* 0x000000ffff09e224 */ /* 0x000fca00078e0a09 */
[----:B------:R-:W-:Y:S01]  /*a160*/  STL [R1+0x318], R9 ;  /* 0x0003180901007387 */ /* 0x000fe20000100800 */
[----:B--2---:R-:W-:Y:S01]  /*a170*/  ISETP.GE.AND P5, PT, R15, RZ, PT ;  /* 0x000000ff0f00720c */ /* 0x004fe20003fa6270 */
[----:B------:R-:W-:Y:S02]  /*a180*/  IMAD.MOV.U32 R15, RZ, RZ, R8 ;  /* 0x000000ffff0f7224 */ /* 0x000fe400078e0008 */
[----:B------:R-:W2:Y:S02]  /*a190*/  LDL R8, [R1+0x170] ;  /* 0x0001700001087983 */ /* 0x000ea40000100800 */
[----:B------:R-:W-:-:S05]  /*a1a0*/  @!P1 IMAD.MOV R15, RZ, RZ, -R15 ;  /* 0x000000ffff0f9224 */ /* 0x000fca00078e0a0f */
[----:B------:R0:W-:Y:S04]  /*a1b0*/  STL [R1+0x314], R15 ;  /* 0x0003140f01007387 */ /* 0x0001e80000100800 */
[----:B0-----:R-:W4:Y:S01]  /*a1c0*/  LDL.LU R15, [R1+0x2b88] ;  /* 0x002b8800010f7983 */ /* 0x001f220000300800 */
[----:B------:R-:W-:-:S13]  /*a1d0*/  ISETP.GT.U32.AND P4, PT, R0, R4, PT ;  /* 0x000000040000720c */ /* 0x000fda0003f84070 */
[----:B------:R-:W-:-:S05]  /*a1e0*/  @!P4 IMAD.IADD R4, R4, 0x1, -R0 ;  /* 0x000000010404c824 */ /* 0x000fca00078e0a00 */
[----:B------:R-:W-:-:S13]  /*a1f0*/  ISETP.GT.U32.AND P4, PT, R0, R4, PT ;  /* 0x000000040000720c */ /* 0x000fda0003f84070 */
[----:B------:R-:W-:Y:S01]  /*a200*/  @!P4 IMAD.IADD R4, R4, 0x1, -R0 ;  /* 0x000000010404c824 */ /* 0x000fe200078e0a00 */
[----:B---3--:R-:W-:Y:S01]  /*a210*/  ISETP.GE.AND P4, PT, R12, RZ, PT ;  /* 0x000000ff0c00720c */ /* 0x008fe20003f86270 */
[----:B------:R-:W-:-:S04]  /*a220*/  IMAD.HI.U32 R12, R3, R6, RZ ;  /* 0x00000006030c7227 */ /* 0x000fc800078e00ff */
[----:B------:R-:W-:Y:S02]  /*a230*/  IMAD.MOV R12, RZ, RZ, -R12 ;  /* 0x000000ffff0c7224 */ /* 0x000fe400078e0a0c */
[----:B------:R-:W-:Y:S02]  /*a240*/  @!P0 IMAD.MOV R4, RZ, RZ, -R4 ;  /* 0x000000ffff048224 */ /* 0x000fe400078e0a04 */
[----:B------:R-:W-:Y:S01]  /*a250*/  IMAD R6, R0, R12, R6 ;  /* 0x0000000c00067224 */ /* 0x000fe200078e0206 */
[----:B----4-:R-:W-:Y:S02]  /*a260*/  ISETP.GE.AND P0, PT, R15, RZ, PT ;  /* 0x000000ff0f00720c */ /* 0x010fe40003f06270 */
[----:B------:R-:W3:Y:S04]  /*a270*/  LDL R15, [R1+0x178] ;  /* 0x00017800010f7983 */ /* 0x000ee80000100800 */
[----:B------:R-:W-:Y:S04]  /*a280*/  STL [R1+0x308], R4 ;  /* 0x0003080401007387 */ /* 0x000fe80000100800 */
[----:B------:R-:W4:Y:S01]  /*a290*/  LDL R12, [R1+0x174] ;  /* 0x00017400010c7983 */ /* 0x000f220000100800 */
[----:B------:R-:W-:Y:S01]  /*a2a0*/  ISETP.GE.AND P2, PT, R13, RZ, PT ;  /* 0x000000ff0d00720c */ /* 0x000fe20003f46270 */
[----:B------:R-:W-:-:S04]  /*a2b0*/  IMAD.HI.U32 R13, R3, R11, RZ ;  /* 0x0000000b030d7227 */ /* 0x000fc800078e00ff */
[----:B------:R-:W-:Y:S01]  /*a2c0*/  IMAD.MOV R13, RZ, RZ, -R13 ;  /* 0x000000ffff0d7224 */ /* 0x000fe200078e0a0d */
[----:B------:R-:W-:-:S03]  /*a2d0*/  ISETP.GT.U32.AND P6, PT, R0, R7, PT ;  /* 0x000000070000720c */ /* 0x000fc60003fc4070 */
[----:B------:R-:W-:-:S05]  /*a2e0*/  IMAD R11, R0, R13, R11 ;  /* 0x0000000d000b7224 */ /* 0x000fca00078e020b */
[----:B------:R-:W-:Y:S02]  /*a2f0*/  ISETP.GT.U32.AND P3, PT, R0, R11, PT ;  /* 0x0000000b0000720c */ /* 0x000fe40003f64070 */
[----:B------:R-:W-:-:S03]  /*a300*/  IABS R2, R14 ;  /* 0x0000000e00027213 */ /* 0x000fc60000000000 */
[----:B------:R-:W-:Y:S01]  /*a310*/  @!P6 IMAD.IADD R7, R7, 0x1, -R0 ;  /* 0x000000010707e824 */ /* 0x000fe200078e0a00 */
[----:B------:R-:W-:Y:S01]  /*a320*/  ISETP.GT.U32.AND P6, PT, R0, R10, PT ;  /* 0x0000000a0000720c */ /* 0x000fe20003fc4070 */
[----:B------:R-:W-:-:S06]  /*a330*/  IMAD.HI.U32 R9, R3, R2, RZ ;  /* 0x0000000203097227 */ /* 0x000fcc00078e00ff */
[----:B------:R-:W-:Y:S01]  /*a340*/  @!P3 IMAD.IADD R11, R11, 0x1, -R0 ;  /* 0x000000010b0bb824 */ /* 0x000fe200078e0a00 */
[----:B------:R-:W-:Y:S01]  /*a350*/  ISETP.GT.U32.AND P3, PT, R0, R7, PT ;  /* 0x000000070000720c */ /* 0x000fe20003f64070 */
[----:B------:R-:W-:-:S04]  /*a360*/  IMAD.MOV R9, RZ, RZ, -R9 ;  /* 0x000000ffff097224 */ /* 0x000fc800078e0a09 */
[----:B------:R-:W-:Y:S02]  /*a370*/  IMAD R9, R0, R9, R2 ;  /* 0x0000000900097224 */ /* 0x000fe400078e0202 */
[----:B------:R-:W-:-:S06]  /*a380*/  @!P6 IMAD.IADD R10, R10, 0x1, -R0 ;  /* 0x000000010a0ae824 */ /* 0x000fcc00078e0a00 */
[----:B------:R-:W-:Y:S01]  /*a390*/  @!P3 IMAD.IADD R7, R7, 0x1, -R0 ;  /* 0x000000010707b824 */ /* 0x000fe200078e0a00 */
[----:B------:R-:W-:Y:S02]  /*a3a0*/  ISETP.GT.U32.AND P3, PT, R0, R9, PT ;  /* 0x000000090000720c */ /* 0x000fe40003f64070 */
[----:B------:R-:W-:-:S11]  /*a3b0*/  IABS R13, R20 ;  /* 0x00000014000d7213 */ /* 0x000fd60000000000 */
[----:B------:R-:W-:Y:S01]  /*a3c0*/  @!P3 IMAD.IADD R9, R9, 0x1, -R0 ;  /* 0x000000010909b824 */ /* 0x000fe200078e0a00 */
[----:B------:R-:W-:Y:S02]  /*a3d0*/  ISETP.GE.AND P3, PT, R20, RZ, PT ;  /* 0x000000ff1400720c */ /* 0x000fe40003f66270 */
[----:B----4-:R-:W-:Y:S02]  /*a3e0*/  IABS R2, R12 ;  /* 0x0000000c00027213 */ /* 0x010fe40000000000 */
[----:B---3--:R-:W-:Y:S01]  /*a3f0*/  IABS R12, R15 ;  /* 0x0000000f000c7213 */ /* 0x008fe20000000000 */
[----:B------:R-:W-:Y:S02]  /*a400*/  IMAD.MOV.U32 R15, RZ, RZ, R16 ;  /* 0x000000ffff0f7224 */ /* 0x000fe400078e0010 */
[----:B------:R-:W-:Y:S02]  /*a410*/  IMAD.MOV.U32 R16, RZ, RZ, R10 ;  /* 0x000000ffff107224 */ /* 0x000fe400078e000a */
[----:B------:R-:W3:Y:S02]  /*a420*/  LDL.LU R10, [R1+0x17c] ;  /* 0x00017c00010a7983 */ /* 0x000ee40000300800 */
[----:B------:R-:W-:-:S05]  /*a430*/  @!P2 IMAD.MOV R16, RZ, RZ, -R16 ;  /* 0x000000ffff10a224 */ /* 0x000fca00078e0a10 */
[----:B------:R0:W-:Y:S02]  /*a440*/  STL [R1+0x2fc], R16 ;  /* 0x0002fc1001007387 */ /* 0x0001e40000100800 */
[----:B0-----:R-:W-:-:S05]  /*a450*/  IMAD.MOV.U32 R16, RZ, RZ, R18 ;  /* 0x000000ffff107224 */ /* 0x001fca00078e0012 */
[----:B------:R0:W-:Y:S04]  /*a460*/  STL [R1+0x2b80], R16 ;  /* 0x002b801001007387 */ /* 0x0001e80000100800 */
[----:B------:R-:W4:Y:S01]  /*a470*/  LDL.LU R20, [R1+0x180] ;  /* 0x0001800001147983 */ /* 0x000f220000300800 */
[C---:B------:R-:W-:Y:S02]  /*a480*/  ISETP.GT.U32.AND P6, PT, R0.reuse, R6, PT ;  /* 0x000000060000720c */ /* 0x040fe40003fc4070 */
[----:B------:R-:W-:Y:S02]  /*a490*/  ISETP.GT.U32.AND P1, PT, R0, R11, PT ;  /* 0x0000000b0000720c */ /* 0x000fe40003f24070 */
[----:B--2---:R-:W-:Y:S01]  /*a4a0*/  IABS R4, R8 ;  /* 0x0000000800047213 */ /* 0x004fe20000000000 */
[----:B------:R-:W-:-:S08]  /*a4b0*/  IMAD.HI.U32 R8, R3, R13, RZ ;  /* 0x0000000d03087227 */ /* 0x000fd000078e00ff */
[----:B------:R-:W-:Y:S02]  /*a4c0*/  @!P6 IMAD.IADD R6, R6, 0x1, -R0 ;  /* 0x000000010606e824 */ /* 0x000fe400078e0a00 */
[----:B------:R-:W-:-:S03]  /*a4d0*/  IMAD.MOV R8, RZ, RZ, -R8 ;  /* 0x000000ffff087224 */ /* 0x000fc600078e0a08 */
[C---:B------:R-:W-:Y:S01]  /*a4e0*/  ISETP.GT.U32.AND P2, PT, R0.reuse, R6, PT ;  /* 0x000000060000720c */ /* 0x040fe20003f44070 */
[----:B------:R-:W-:Y:S02]  /*a4f0*/  IMAD R8, R0, R8, R13 ;  /* 0x0000000800087224 */ /* 0x000fe400078e020d */
[----:B------:R-:W-:-:S04]  /*a500*/  IMAD.HI.U32 R13, R3, R2, RZ ;  /* 0x00000002030d7227 */ /* 0x000fc800078e00ff */
[----:B------:R-:W-:Y:S02]  /*a510*/  @!P1 IMAD.IADD R11, R11, 0x1, -R0 ;  /* 0x000000010b0b9824 */ /* 0x000fe400078e0a00 */
[----:B0-----:R-:W-:Y:S02]  /*a520*/  IMAD.MOV.U32 R16, RZ, RZ, R7 ;  /* 0x000000ffff107224 */ /* 0x001fe400078e0007 */
[----:B------:R-:W-:Y:S02]  /*a530*/  IMAD.MOV R13, RZ, RZ, -R13 ;  /* 0x000000ffff0d7224 */ /* 0x000fe400078e0a0d */
[----:B------:R-:W-:Y:S02]  /*a540*/  @!P4 IMAD.MOV R16, RZ, RZ, -R16 ;  /* 0x000000ffff10c224 */ /* 0x000fe400078e0a10 */
[----:B------:R-:W-:Y:S02]  /*a550*/  @!P2 IMAD.IADD R6, R6, 0x1, -R0 ;  /* 0x000000010606a824 */ /* 0x000fe400078e0a00 */
[----:B------:R-:W-:Y:S01]  /*a560*/  IMAD R2, R0, R13, R2 ;  /* 0x0000000d00027224 */ /* 0x000fe200078e0202 */
[----:B----4-:R0:W-:Y:S04]  /*a570*/  STL [R1+0x2b84], R20 ;  /* 0x002b841401007387 */ /* 0x0101e80000100800 */
[----:B------:R-:W2:Y:S04]  /*a580*/  LDL.LU R18, [R1+0x18c] ;  /* 0x00018c0001127983 */ /* 0x000ea80000300800 */
[----:B------:R-:W4:Y:S01]  /*a590*/  LDL.LU R13, [R1+0x178] ;  /* 0x00017800010d7983 */ /* 0x000f220000300800 */
[----:B0-----:R-:W-:-:S03]  /*a5a0*/  IMAD.MOV.U32 R20, RZ, RZ, R11 ;  /* 0x000000ffff147224 */ /* 0x001fc600078e000b */
[----:B------:R0:W-:Y:S01]  /*a5b0*/  STL [R1+0x2f8], R16 ;  /* 0x0002f81001007387 */ /* 0x0001e20000100800 */
[----:B------:R-:W-:-:S03]  /*a5c0*/  @!P5 IMAD.MOV R20, RZ, RZ, -R20 ;  /* 0x000000ffff14d224 */ /* 0x000fc600078e0a14 */
[----:B------:R-:W3:Y:S01]  /*a5d0*/  LDL.LU R11, [R1+0x174] ;  /* 0x00017400010b7983 */ /* 0x000ee20000300800 */
[----:B0-----:R-:W-:-:S03]  /*a5e0*/  IMAD.MOV.U32 R16, RZ, RZ, R6 ;  /* 0x000000ffff107224 */ /* 0x001fc600078e0006 */
[----:B------:R-:W2:Y:S04]  /*a5f0*/  LDL.LU R6, [R1+0x170] ;  /* 0x0001700001067983 */ /* 0x000ea80000300800 */
[----:B------:R0:W-:Y:S04]  /*a600*/  STL [R1+0x2ec], R20 ;  /* 0x0002ec1401007387 */ /* 0x0001e80000100800 */
[----:B0-----:R-:W2:Y:S01]  /*a610*/  LDL.LU R20, [R1+0x2b84] ;  /* 0x002b840001147983 */ /* 0x001ea20000300800 */
[C---:B------:R-:W-:Y:S02]  /*a620*/  ISETP.GT.U32.AND P6, PT, R0.reuse, R8, PT ;  /* 0x000000080000720c */ /* 0x040fe40003fc4070 */
[----:B------:R-:W-:-:S02]  /*a630*/  ISETP.GT.U32.AND P4, PT, R0, R9, PT ;  /* 0x000000090000720c */ /* 0x000fc40003f84070 */
[----:B------:R-:W-:Y:S01]  /*a640*/  ISETP.GE.AND P1, PT, R14, RZ, PT ;  /* 0x000000ff0e00720c */ /* 0x000fe20003f26270 */
[----:B------:R-:W-:-:S04]  /*a650*/  IMAD.HI.U32 R14, R3, R4, RZ ;  /* 0x00000004030e7227 */ /* 0x000fc800078e00ff */
[----:B------:R-:W-:-:S04]  /*a660*/  @!P0 IMAD.MOV R16, RZ, RZ, -R16 ;  /* 0x000000ffff108224 */ /* 0x000fc800078e0a10 */
[----:B------:R-:W-:Y:S02]  /*a670*/  @!P6 IMAD.IADD R8, R8, 0x1, -R0 ;  /* 0x000000010808e824 */ /* 0x000fe400078e0a00 */
[----:B------:R-:W-:-:S03]  /*a680*/  IMAD.MOV R14, RZ, RZ, -R14 ;  /* 0x000000ffff0e7224 */ /* 0x000fc600078e0a0e */
[C---:B------:R-:W-:Y:S01]  /*a690*/  ISETP.GT.U32.AND P6, PT, R0.reuse, R8, PT ;  /* 0x000000080000720c */ /* 0x040fe20003fc4070 */
[----:B------:R-:W-:Y:S01]  /*a6a0*/  @!P4 IMAD.IADD R9, R9, 0x1, -R0 ;  /* 0x000000010909c824 */ /* 0x000fe200078e0a00 */
[----:B------:R0:W-:Y:S01]  /*a6b0*/  STL [R1+0x2e8], R16 ;  /* 0x0002e81001007387 */ /* 0x0001e20000100800 */
[----:B------:R-:W-:-:S05]  /*a6c0*/  IMAD R4, R0, R14, R4 ;  /* 0x0000000e00047224 */ /* 0x000fca00078e0204 */
[----:B------:R-:W-:Y:S01]  /*a6d0*/  ISETP.GT.U32.AND P2, PT, R0, R4, PT ;  /* 0x000000040000720c */ /* 0x000fe20003f44070 */
[----:B0-----:R-:W2:Y:S04]  /*a6e0*/  LDL.LU R16, [R1+0x2b80] ;  /* 0x002b800001107983 */ /* 0x001ea80000300800 */
[----:B------:R-:W-:Y:S02]  /*a6f0*/  @!P6 IMAD.IADD R8, R8, 0x1, -R0 ;  /* 0x000000010808e824 */ /* 0x000fe400078e0a00 */
[----:B------:R-:W-:-:S04]  /*a700*/  IMAD.HI.U32 R7, R3, R12, RZ ;  /* 0x0000000c03077227 */ /* 0x000fc800078e00ff */
[----:B------:R-:W-:Y:S02]  /*a710*/  IMAD.MOV R7, RZ, RZ, -R7 ;  /* 0x000000ffff077224 */ /* 0x000fe400078e0a07 */
[----:B------:R-:W-:Y:S01]  /*a720*/  @!P2 IMAD.IADD R4, R4, 0x1, -R0 ;  /* 0x000000010404a824 */ /* 0x000fe200078e0a00 */
[----:B---3--:R-:W-:Y:S02]  /*a730*/  ISETP.GE.AND P4, PT, R11, RZ, PT ;  /* 0x000000ff0b00720c */ /* 0x008fe40003f86270 */
[----:B----4-:R-:W-:Y:S02]  /*a740*/  ISETP.GE.AND P2, PT, R13, RZ, PT ;  /* 0x000000ff0d00720c */ /* 0x010fe40003f46270 */
[----:B------:R-:W-:Y:S02]  /*a750*/  IABS R13, R15 ;  /* 0x0000000f000d7213 */ /* 0x000fe40000000000 */
[----:B--2---:R-:W-:Y:S01]  /*a760*/  IABS R11, R20 ;  /* 0x00000014000b7213 */ /* 0x004fe20000000000 */
[----:B------:R0:W-:Y:S02]  /*a770*/  STL [R1+0x2b7c], R20 ;  /* 0x002b7c1401007387 */ /* 0x0001e40000100800 */
[----:B0-----:R-:W-:-:S04]  /*a780*/  IMAD.MOV.U32 R20, RZ, RZ, R9 ;  /* 0x000000ffff147224 */ /* 0x001fc800078e0009 */
[----:B------:R-:W-:Y:S01]  /*a790*/  @!P1 IMAD.MOV R20, RZ, RZ, -R20 ;  /* 0x000000ffff149224 */ /* 0x000fe200078e0a14 */
[----:B------:R-:W-:Y:S04]  /*a7a0*/  STL [R1+0x2b78], R18 ;  /* 0x002b781201007387 */ /* 0x000fe80000100800 */
[----:B------:R0:W-:Y:S01]  /*a7b0*/  STL [R1+0x2e4], R20 ;  /* 0x0002e41401007387 */ /* 0x0001e20000100800 */
[----:B------:R-:W-:Y:S01]  /*a7c0*/  ISETP.GE.AND P5, PT, R6, RZ, PT ;  /* 0x000000ff0600720c */ /* 0x000fe20003fa6270 */
[----:B------:R-:W-:Y:S01]  /*a7d0*/  IMAD R6, R0, R7, R12 ;  /* 0x0000000700067224 */ /* 0x000fe200078e020c */
[----:B------:R-:W-:Y:S01]  /*a7e0*/  IABS R12, R18 ;  /* 0x00000012000c7213 */ /* 0x000fe20000000000 */
[----:B0-----:R-:W-:-:S04]  /*a7f0*/  IMAD.MOV.U32 R20, RZ, RZ, R8 ;  /* 0x000000ffff147224 */ /* 0x001fc800078e0008 */
[----:B------:R-:W-:Y:S02]  /*a800*/  @!P3 IMAD.MOV R20, RZ, RZ, -R20 ;  /* 0x000000ffff14b224 */ /* 0x000fe400078e0a14 */
[----:B------:R-:W-:Y:S02]  /*a810*/  IMAD.MOV.U32 R18, RZ, RZ, R15 ;  /* 0x000000ffff127224 */ /* 0x000fe400078e000f */
[----:B------:R-:W2:Y:S04]  /*a820*/  LDL.LU R15, [R1+0x194] ;  /* 0x00019400010f7983 */ /* 0x000ea80000300800 */
[----:B------:R0:W-:Y:S04]  /*a830*/  STL [R1+0x2e0], R20 ;  /* 0x0002e01401007387 */ /* 0x0001e80000100800 */
[----:B0-----:R-:W3:Y:S01]  /*a840*/  LDL.LU R20, [R1+0x2b7c] ;  /* 0x002b7c0001147983 */ /* 0x001ee20000300800 */
[C---:B------:R-:W-:Y:S01]  /*a850*/  ISETP.GT.U32.AND P6, PT, R0.reuse, R6, PT ;  /* 0x000000060000720c */ /* 0x040fe20003fc4070 */
[----:B------:R-:W-:Y:S01]  /*a860*/  IMAD.MOV.U32 R14, RZ, RZ, R10 ;  /* 0x000000ffff0e7224 */ /* 0x000fe200078e000a */
[----:B------:R-:W-:-:S04]  /*a870*/  ISETP.GT.U32.AND P0, PT, R0, R2, PT ;  /* 0x000000020000720c */ /* 0x000fc80003f04070 */
[----:B------:R-:W-:-:S05]  /*a880*/  IABS R10, R14 ;  /* 0x0000000e000a7213 */ /* 0x000fca0000000000 */
[----:B------:R-:W-:-:S04]  /*a890*/  IMAD.HI.U32 R7, R3, R10, RZ ;  /* 0x0000000a03077227 */ /* 0x000fc800078e00ff */
[--C-:B------:R-:W-:Y:S02]  /*a8a0*/  @!P6 IMAD.IADD R6, R6, 0x1, -R0.reuse ;  /* 0x000000010606e824 */ /* 0x100fe400078e0a00 */
[----:B------:R-:W-:Y:S02]  /*a8b0*/  IMAD.MOV R7, RZ, RZ, -R7 ;  /* 0x000000ffff077224 */ /* 0x000fe400078e0a07 */
[----:B------:R-:W-:Y:S01]  /*a8c0*/  @!P0 IMAD.IADD R2, R2, 0x1, -R0 ;  /* 0x0000000102028824 */ /* 0x000fe200078e0a00 */
[C---:B------:R-:W-:Y:S01]  /*a8d0*/  ISETP.GT.U32.AND P1, PT, R0.reuse, R6, PT ;  /* 0x000000060000720c */ /* 0x040fe20003f24070 */
[C---:B------:R-:W-:Y:S01]  /*a8e0*/  IMAD R7, R0.reuse, R7, R10 ;  /* 0x0000000700077224 */ /* 0x040fe200078e020a */
[C---:B------:R-:W-:Y:S01]  /*a8f0*/  ISETP.GT.U32.AND P0, PT, R0.reuse, R4, PT ;  /* 0x000000040000720c */ /* 0x040fe20003f04070 */
[----:B------:R-:W-:Y:S01]  /*a900*/  IMAD.MOV.U32 R9, RZ, RZ, R14 ;  /* 0x000000ffff097224 */ /* 0x000fe200078e000e */
[C---:B------:R-:W-:Y:S01]  /*a910*/  ISETP.GT.U32.AND P6, PT, R0.reuse, R2, PT ;  /* 0x000000020000720c */ /* 0x040fe20003fc4070 */
[----:B------:R-:W-:Y:S01]  /*a920*/  IMAD.HI.U32 R14, R3, R11, RZ ;  /* 0x0000000b030e7227 */ /* 0x000fe200078e00ff */
[----:B------:R-:W-:-:S03]  /*a930*/  ISETP.GT.U32.AND P3, PT, R0, R7, PT ;  /* 0x000000070000720c */ /* 0x000fc60003f64070 */
[----:B------:R-:W-:Y:S02]  /*a940*/  IMAD.MOV.U32 R8, RZ, RZ, R9 ;  /* 0x000000ffff087224 */ /* 0x000fe400078e0009 */
[----:B------:R-:W-:Y:S02]  /*a950*/  IMAD.MOV.U32 R9, RZ, RZ, R12 ;  /* 0x000000ffff097224 */ /* 0x000fe400078e000c */
[----:B------:R-:W-:Y:S02]  /*a960*/  IMAD.MOV R14, RZ, RZ, -R14 ;  /* 0x000000ffff0e7224 */ /* 0x000fe400078e0a0e */
[----:B------:R-:W-:Y:S02]  /*a970*/  @!P1 IMAD.IADD R6, R6, 0x1, -R0 ;  /* 0x0000000106069824 */ /* 0x000fe400078e0a00 */
[----:B------:R-:W-:-:S04]  /*a980*/  IMAD.HI.U32 R12, R3, R9, RZ ;  /* 0x00000009030c7227 */ /* 0x000fc800078e00ff */
[----:B------:R-:W-:Y:S02]  /*a990*/  @!P0 IMAD.IADD R4, R4, 0x1, -R0 ;  /* 0x0000000104048824 */ /* 0x000fe400078e0a00 */
[----:B------:R-:W-:Y:S02]  /*a9a0*/  IMAD R11, R0, R14, R11 ;  /* 0x0000000e000b7224 */ /* 0x000fe400078e020b */
[----:B------:R-:W-:-:S04]  /*a9b0*/  IMAD.HI.U32 R14, R3, R13, RZ ;  /* 0x0000000d030e7227 */ /* 0x000fc800078e00ff */
[----:B------:R-:W-:Y:S02]  /*a9c0*/  @!P6 IMAD.IADD R2, R2, 0x1, -R0 ;  /* 0x000000010202e824 */ /* 0x000fe400078e0a00 */
[----:B------:R-:W-:Y:S02]  /*a9d0*/  IMAD.MOV R12, RZ, RZ, -R12 ;  /* 0x000000ffff0c7224 */ /* 0x000fe400078e0a0c */
[----:B------:R-:W-:Y:S02]  /*a9e0*/  @!P5 IMAD.MOV R4, RZ, RZ, -R4 ;  /* 0x000000ffff04d224 */ /* 0x000fe400078e0a04 */
[----:B------:R-:W-:Y:S02]  /*a9f0*/  IMAD.MOV R14, RZ, RZ, -R14 ;  /* 0x000000ffff0e7224 */ /* 0x000fe400078e0a0e */
[----:B------:R-:W-:Y:S01]  /*aa00*/  @!P3 IMAD.IADD R7, R7, 0x1, -R0 ;  /* 0x000000010707b824 */ /* 0x000fe200078e0a00 */
[----:B------:R-:W-:Y:S01]  /*aa10*/  ISETP.GE.AND P3, PT, R18, RZ, PT ;  /* 0x000000ff1200720c */ /* 0x000fe20003f66270 */
[----:B------:R-:W-:-:S02]  /*aa20*/  @!P4 IMAD.MOV R2, RZ, RZ, -R2 ;  /* 0x000000ffff02c224 */ /* 0x000fc400078e0a02 */
[C---:B------:R-:W-:Y:S01]  /*aa30*/  IMAD R9, R0.reuse, R12, R9 ;  /* 0x0000000c00097224 */ /* 0x040fe200078e0209 */
[----:B------:R-:W-:Y:S01]  /*aa40*/  IABS R10, R16 ;  /* 0x00000010000a7213 */ /* 0x000fe20000000000 */
[----:B------:R-:W-:Y:S02]  /*aa50*/  IMAD R13, R0, R14, R13 ;  /* 0x0000000e000d7224 */ /* 0x000fe400078e020d */
[----:B------:R-:W-:Y:S01]  /*aa60*/  IMAD.MOV.U32 R14, RZ, RZ, R16 ;  /* 0x000000ffff0e7224 */ /* 0x000fe200078e0010 */
[----:B---3--:R-:W-:Y:S02]  /*aa70*/  ISETP.GE.AND P1, PT, R20, RZ, PT ;  /* 0x000000ff1400720c */ /* 0x008fe40003f26270 */
[----:B------:R-:W3:Y:S04]  /*aa80*/  LDL R20, [R1+0x198] ;  /* 0x0001980001147983 */ /* 0x000ee80000100800 */
[----:B------:R-:W4:Y:S04]  /*aa90*/  LDL.LU R18, [R1+0x2b78] ;  /* 0x002b780001127983 */ /* 0x000f280000300800 */
[----:B------:R-:W4:Y:S04]  /*aaa0*/  LDL R12, [R1+0x19c] ;  /* 0x00019c00010c7983 */ /* 0x000f280000100800 */
[----:B------:R0:W-:Y:S04]  /*aab0*/  STL [R1+0x2dc], R4 ;  /* 0x0002dc0401007387 */ /* 0x0001e80000100800 */
[----:B------:R3:W-:Y:S04]  /*aac0*/  STL [R1+0x2d8], R2 ;  /* 0x0002d80201007387 */ /* 0x0007e80000100800 */
[----:B------:R-:W4:Y:S01]  /*aad0*/  LDL.LU R16, [R1+0x1a0] ;  /* 0x0001a00001107983 */ /* 0x000f220000300800 */
[----:B------:R-:W-:-:S02]  /*aae0*/  ISETP.GT.U32.AND P6, PT, R0, R11, PT ;  /* 0x0000000b0000720c */ /* 0x000fc40003fc4070 */
[----:B------:R-:W-:Y:S01]  /*aaf0*/  ISETP.GE.AND P0, PT, R8, RZ, PT ;  /* 0x000000ff0800720c */ /* 0x000fe20003f06270 */
[----:B------:R-:W-:Y:S01]  /*ab00*/  IMAD.MOV.U32 R8, RZ, RZ, R10 ;  /* 0x000000ffff087224 */ /* 0x000fe200078e000a */
[----:B------:R-:W-:-:S03]  /*ab10*/  ISETP.GT.U32.AND P5, PT, R0, R7, PT ;  /* 0x000000070000720c */ /* 0x000fc60003fa4070 */
[----:B------:R-:W-:-:S06]  /*ab20*/  IMAD.HI.U32 R10, R3, R8, RZ ;  /* 0x00000008030a7227 */ /* 0x000fcc00078e00ff */
[----:B------:R-:W-:Y:S02]  /*ab30*/  @!P6 IMAD.IADD R11, R11, 0x1, -R0 ;  /* 0x000000010b0be824 */ /* 0x000fe400078e0a00 */
[----:B------:R-:W-:Y:S02]  /*ab40*/  IMAD.MOV R10, RZ, RZ, -R10 ;  /* 0x000000ffff0a7224 */ /* 0x000fe400078e0a0a */
[----:B0-----:R-:W-:Y:S01]  /*ab50*/  IMAD.MOV.U32 R4, RZ, RZ, R6 ;  /* 0x000000ffff047224 */ /* 0x001fe200078e0006 */
[C---:B------:R-:W-:Y:S01]  /*ab60*/  ISETP.GT.U32.AND P4, PT, R0.reuse, R11, PT ;  /* 0x0000000b0000720c */ /* 0x040fe20003f84070 */
[----:B------:R-:W-:Y:S01]  /*ab70*/  IMAD R8, R0, R10, R8 ;  /* 0x0000000a00087224 */ /* 0x000fe200078e0208 */
[----:B--2---:R-:W-:Y:S01]  /*ab80*/  IABS R10, R15 ;  /* 0x0000000f000a7213 */ /* 0x004fe20000000000 */
[----:B------:R-:W-:Y:S02]  /*ab90*/  @!P2 IMAD.MOV R4, RZ, RZ, -R4 ;  /* 0x000000ffff04a224 */ /* 0x000fe400078e0a04 */
[----:B------:R-:W-:-:S04]  /*aba0*/  @!P5 IMAD.IADD R7, R7, 0x1, -R0 ;  /* 0x000000010707d824 */ /* 0x000fc800078e0a00 */
[----:B------:R-:W-:-:S04]  /*abb0*/  @!P0 IMAD.MOV R7, RZ, RZ, -R7 ;  /* 0x000000ffff078224 */ /* 0x000fc800078e0a07 */
[----:B------:R-:W-:Y:S01]  /*abc0*/  @!P4 IMAD.IADD R11, R11, 0x1, -R0 ;  /* 0x000000010b0bc824 */ /* 0x000fe200078e0a00 */
[----:B---3--:R-:W-:Y:S02]  /*abd0*/  IABS R2, R20 ;  /* 0x0000001400027213 */ /* 0x008fe40000000000 */
[----:B------:R-:W2:Y:S04]  /*abe0*/  LDL.LU R20, [R1+0x1a4] ;  /* 0x0001a40001147983 */ /* 0x000ea80000300800 */
[----:B------:R0:W-:Y:S01]  /*abf0*/  STL [R1+0x2d4], R4 ;  /* 0x0002d40401007387 */ /* 0x0001e20000100800 */
[----:B----4-:R-:W-:-:S03]  /*ac00*/  ISETP.GE.AND P4, PT, R18, RZ, PT ;  /* 0x000000ff1200720c */ /* 0x010fc60003f86270 */
[----:B------:R-:W3:Y:S01]  /*ac10*/  LDL.LU R18, [R1+0x1a8] ;  /* 0x0001a80001127983 */ /* 0x000ee20000300800 */
[----:B0-----:R-:W-:-:S04]  /*ac20*/  IMAD.HI.U32 R4, R3, R10, RZ ;  /* 0x0000000a03047227 */ /* 0x001fc800078e00ff */
[----:B------:R-:W-:Y:S01]  /*ac30*/  IMAD.MOV R4, RZ, RZ, -R4 ;  /* 0x000000ffff047224 */ /* 0x000fe200078e0a04 */
[----:B------:R-:W-:Y:S03]  /*ac40*/  STL [R1+0x2c4], R7 ;  /* 0x0002c40701007387 */ /* 0x000fe60000100800 */
[C---:B------:R-:W-:Y:S01]  /*ac50*/  IMAD R10, R0.reuse, R4, R10 ;  /* 0x00000004000a7224 */ /* 0x040fe200078e020a */
[----:B------:R-:W-:Y:S01]  /*ac60*/  IABS R4, R16 ;  /* 0x0000001000047213 */ /* 0x000fe20000000000 */
[----:B------:R0:W-:Y:S04]  /*ac70*/  STL [R1+0x2b74], R16 ;  /* 0x002b741001007387 */ /* 0x0001e80000100800 */
[----:B0-----:R-:W4:Y:S01]  /*ac80*/  LDL.LU R16, [R1+0x198] ;  /* 0x0001980001107983 */ /* 0x001f220000300800 */
[----:B------:R-:W-:-:S02]  /*ac90*/  ISETP.GT.U32.AND P2, PT, R0, R9, PT ;  /* 0x000000090000720c */ /* 0x000fc40003f44070 */
[C---:B------:R-:W-:Y:S02]  /*aca0*/  ISETP.GT.U32.AND P5, PT, R0.reuse, R8, PT ;  /* 0x000000080000720c */ /* 0x040fe40003fa4070 */
[----:B------:R-:W-:Y:S02]  /*acb0*/  ISETP.GT.U32.AND P6, PT, R0, R13, PT ;  /* 0x0000000d0000720c */ /* 0x000fe40003fc4070 */
[----:B------:R-:W-:Y:S01]  /*acc0*/  IABS R6, R12 ;  /* 0x0000000c00067213 */ /* 0x000fe20000000000 */
[----:B------:R-:W-:-:S06]  /*acd0*/  IMAD.HI.U32 R12, R3, R2, RZ ;  /* 0x00000002030c7227 */ /* 0x000fcc00078e00ff */
[--C-:B------:R-:W-:Y:S02]  /*ace0*/  @!P2 IMAD.IADD R9, R9, 0x1, -R0.reuse ;  /* 0x000000010909a824 */ /* 0x100fe400078e0a00 */
[----:B------:R-:W-:-:S03]  /*acf0*/  @!P5 IMAD.IADD R8, R8, 0x1, -R0 ;  /* 0x000000010808d824 */ /* 0x000fc600078e0a00 */
[C---:B------:R-:W-:Y:S02]  /*ad00*/  ISETP.GT.U32.AND P2, PT, R0.reuse, R9, PT ;  /* 0x000000090000720c */ /* 0x040fe40003f44070 */
[C---:B------:R-:W-:Y:S01]  /*ad10*/  ISETP.GT.U32.AND P0, PT, R0.reuse, R8, PT ;  /* 0x000000080000720c */ /* 0x040fe20003f04070 */
[----:B------:R-:W-:Y:S02]  /*ad20*/  IMAD.MOV R12, RZ, RZ, -R12 ;  /* 0x000000ffff0c7224 */ /* 0x000fe400078e0a0c */
[----:B------:R-:W-:Y:S02]  /*ad30*/  @!P6 IMAD.IADD R13, R13, 0x1, -R0 ;  /* 0x000000010d0de824 */ /* 0x000fe400078e0a00 */
[----:B------:R-:W-:-:S03]  /*ad40*/  IMAD R7, R0, R12, R2 ;  /* 0x0000000c00077224 */ /* 0x000fc600078e0202 */
[----:B------:R-:W-:-:S03]  /*ad50*/  ISETP.GT.U32.AND P6, PT, R0, R13, PT ;  /* 0x0000000d0000720c */ /* 0x000fc60003fc4070 */
[--C-:B------:R-:W-:Y:S01]  /*ad60*/  @!P2 IMAD.IADD R9, R9, 0x1, -R0.reuse ;  /* 0x000000010909a824 */ /* 0x100fe200078e0a00 */
[----:B------:R-:W-:Y:S01]  /*ad70*/  ISETP.GT.U32.AND P2, PT, R0, R7, PT ;  /* 0x000000070000720c */ /* 0x000fe20003f44070 */
[----:B------:R-:W-:Y:S01]  /*ad80*/  @!P0 IMAD.IADD R8, R8, 0x1, -R0 ;  /* 0x0000000108088824 */ /* 0x000fe200078e0a00 */
[----:B------:R-:W-:Y:S01]  /*ad90*/  ISETP.GE.AND P0, PT, R15, RZ, PT ;  /* 0x000000ff0f00720c */ /* 0x000fe20003f06270 */
[----:B------:R-:W-:-:S04]  /*ada0*/  IMAD.HI.U32 R15, R3, R4, RZ ;  /* 0x00000004030f7227 */ /* 0x000fc800078e00ff */
[----:B------:R-:W-:Y:S02]  /*adb0*/  IMAD.MOV R15, RZ, RZ, -R15 ;  /* 0x000000ffff0f7224 */ /* 0x000fe400078e0a0f */
[----:B------:R-:W-:Y:S02]  /*adc0*/  @!P6 IMAD.IADD R13, R13, 0x1, -R0 ;  /* 0x000000010d0de824 */ /* 0x000fe400078e0a00 */
[----:B------:R-:W-:Y:S02]  /*add0*/  IMAD R4, R0, R15, R4 ;  /* 0x0000000f00047224 */ /* 0x000fe400078e0204 */
[----:B------:R-:W-:Y:S02]  /*ade0*/  @!P2 IMAD.IADD R7, R7, 0x1, -R0 ;  /* 0x000000010707a824 */ /* 0x000fe400078e0a00 */
[----:B------:R-:W-:-:S04]  /*adf0*/  IMAD.MOV.U32 R15, RZ, RZ, R11 ;  /* 0x000000ffff0f7224 */ /* 0x000fc800078e000b */
[----:B------:R-:W-:Y:S01]  /*ae00*/  @!P1 IMAD.MOV R15, RZ, RZ, -R15 ;  /* 0x000000ffff0f9224 */ /* 0x000fe200078e0a0f */
[----:B----4-:R-:W-:Y:S01]  /*ae10*/  ISETP.GE.AND P2, PT, R16, RZ, PT ;  /* 0x000000ff1000720c */ /* 0x010fe20003f46270 */
[----:B------:R-:W-:Y:S02]  /*ae20*/  IMAD.MOV.U32 R16, RZ, RZ, R13 ;  /* 0x000000ffff107224 */ /* 0x000fe400078e000d */
[----:B------:R-:W4:Y:S02]  /*ae30*/  LDL.LU R13, [R1+0x19c] ;  /* 0x00019c00010d7983 */ /* 0x000f240000300800 */
[----:B------:R-:W-:Y:S02]  /*ae40*/  @!P3 IMAD.MOV R16, RZ, RZ, -R16 ;  /* 0x000000ffff10b224 */ /* 0x000fe400078e0a10 */
[----:B------:R0:W-:Y:S04]  /*ae50*/  STL [R1+0x2b8], R15 ;  /* 0x0002b80f01007387 */ /* 0x0001e80000100800 */
[----:B0-----:R-:W4:Y:S04]  /*ae60*/  LDL.LU R15, [R1+0x1b4] ;  /* 0x0001b400010f7983 */ /* 0x001f280000300800 */
[----:B------:R0:W-:Y:S04]  /*ae70*/  STL [R1+0x2b4], R16 ;  /* 0x0002b41001007387 */ /* 0x0001e80000100800 */
[----:B0-----:R-:W4:Y:S01]  /*ae80*/  LDL.LU R16, [R1+0x2b74] ;  /* 0x002b740001107983 */ /* 0x001f220000300800 */
[----:B------:R-:W-:Y:S01]  /*ae90*/  ISETP.GT.U32.AND P6, PT, R0, R10, PT ;  /* 0x0000000a0000720c */ /* 0x000fe20003fc4070 */
[----:B------:R-:W-:-:S04]  /*aea0*/  IMAD.HI.U32 R12, R3, R6, RZ ;  /* 0x00000006030c7227 */ /* 0x000fc800078e00ff */
[----:B------:R-:W-:Y:S01]  /*aeb0*/  IMAD.MOV R12, RZ, RZ, -R12 ;  /* 0x000000ffff0c7224 */ /* 0x000fe200078e0a0c */
[----:B--2---:R-:W-:-:S03]  /*aec0*/  IABS R2, R20 ;  /* 0x0000001400027213 */ /* 0x004fc60000000000 */
[----:B------:R-:W-:-:S04]  /*aed0*/  IMAD R6, R0, R12, R6 ;  /* 0x0000000c00067224 */ /* 0x000fc800078e0206 */
[----:B------:R-:W-:Y:S01]  /*aee0*/  @!P6 IMAD.IADD R10, R10, 0x1, -R0 ;  /* 0x000000010a0ae824 */ /* 0x000fe200078e0a00 */
[----:B------:R-:W-:Y:S01]  /*aef0*/  ISETP.GT.U32.AND P6, PT, R0, R6, PT ;  /* 0x000000060000720c */ /* 0x000fe20003fc4070 */
[----:B------:R-:W-:-:S03]  /*af00*/  IMAD.HI.U32 R12, R3, R2, RZ ;  /* 0x00000002030c7227 */ /* 0x000fc600078e00ff */
[C---:B------:R-:W-:Y:S01]  /*af10*/  ISETP.GT.U32.AND P1, PT, R0.reuse, R10, PT ;  /* 0x0000000a0000720c */ /* 0x040fe20003f24070 */
[----:B------:R-:W-:Y:S01]  /*af20*/  @!P4 IMAD.MOV R9, RZ, RZ, -R9 ;  /* 0x000000ffff09c224 */ /* 0x000fe200078e0a09 */
[----:B------:R-:W-:Y:S01]  /*af30*/  ISETP.GT.U32.AND P4, PT, R0, R4, PT ;  /* 0x000000040000720c */ /* 0x000fe20003f84070 */
[----:B------:R-:W-:Y:S01]  /*af40*/  IMAD.MOV R12, RZ, RZ, -R12 ;  /* 0x000000ffff0c7224 */ /* 0x000fe200078e0a0c */
[----:B------:R-:W-:Y:S02]  /*af50*/  ISETP.GE.AND P5, PT, R14, RZ, PT ;  /* 0x000000ff0e00720c */ /* 0x000fe40003fa6270 */
[----:B---3--:R-:W-:Y:S01]  /*af60*/  IABS R14, R18 ;  /* 0x00000012000e7213 */ /* 0x008fe20000000000 */
[C---:B------:R-:W-:Y:S01]  /*af70*/  IMAD R2, R0.reuse, R12, R2 ;  /* 0x0000000c00027224 */ /* 0x040fe200078e0202 */
[----:B------:R-:W-:Y:S01]  /*af80*/  ISETP.GT.U32.AND P3, PT, R0, R7, PT ;  /* 0x000000070000720c */ /* 0x000fe20003f64070 */
[----:B------:R-:W-:Y:S02]  /*af90*/  @!P6 IMAD.IADD R6, R6, 0x1, -R0 ;  /* 0x000000010606e824 */ /* 0x000fe400078e0a00 */
[----:B------:R-:W-:-:S04]  /*afa0*/  IMAD.HI.U32 R11, R3, R14, RZ ;  /* 0x0000000e030b7227 */ /* 0x000fc800078e00ff */
[--C-:B------:R-:W-:Y:S01]  /*afb0*/  @!P1 IMAD.IADD R10, R10, 0x1, -R0.reuse ;  /* 0x000000010a0a9824 */ /* 0x100fe200078e0a00 */
[----:B------:R-:W-:Y:S01]  /*afc0*/  ISETP.GT.U32.AND P1, PT, R0, R2, PT ;  /* 0x000000020000720c */ /* 0x000fe20003f24070 */
[----:B------:R-:W-:Y:S02]  /*afd0*/  @!P4 IMAD.IADD R4, R4, 0x1, -R0 ;  /* 0x000000010404c824 */ /* 0x000fe400078e0a00 */
[----:B------:R-:W-:Y:S01]  /*afe0*/  IMAD.MOV R11, RZ, RZ, -R11 ;  /* 0x000000ffff0b7224 */ /* 0x000fe200078e0a0b */
[C---:B------:R-:W-:Y:S01]  /*aff0*/  ISETP.GT.U32.AND P6, PT, R0.reuse, R6, PT ;  /* 0x000000060000720c */ /* 0x040fe20003fc4070 */
[----:B------:R0:W-:Y:S01]  /*b000*/  STL [R1+0x2ac], R9 ;  /* 0x0002ac0901007387 */ /* 0x0001e20000100800 */
[----:B------:R-:W-:Y:S01]  /*b010*/  IABS R12, R19 ;  /* 0x00000013000c7213 */ /* 0x000fe20000000000 */
[----:B------:R-:W-:Y:S01]  /*b020*/  @!P0 IMAD.MOV R10, RZ, RZ, -R10 ;  /* 0x000000ffff0a8224 */ /* 0x000fe200078e0a0a */
[----:B------:R-:W-:Y:S01]  /*b030*/  ISETP.GT.U32.AND P0, PT, R0, R4, PT ;  /* 0x000000040000720c */ /* 0x000fe20003f04070 */
[----:B------:R-:W-:-:S02]  /*b040*/  @!P3 IMAD.IADD R7, R7, 0x1, -R0 ;  /* 0x000000010707b824 */ /* 0x000fc400078e0a00 */
[----:B------:R-:W-:Y:S02]  /*b050*/  @!P5 IMAD.MOV R8, RZ, RZ, -R8 ;  /* 0x000000ffff08d224 */ /* 0x000fe400078e0a08 */
[----:B0-----:R-:W-:Y:S02]  /*b060*/  IMAD R9, R0, R11, R14 ;  /* 0x0000000b00097224 */ /* 0x001fe400078e020e */
[----:B------:R-:W2:Y:S01]  /*b070*/  LDL.LU R14, [R1+0x1b0] ;  /* 0x0001b000010e7983 */ /* 0x000ea20000300800 */
[----:B------:R-:W-:-:S03]  /*b080*/  @!P1 IMAD.IADD R2, R2, 0x1, -R0 ;  /* 0x0000000102029824 */ /* 0x000fc600078e0a00 */
[----:B------:R0:W-:Y:S01]  /*b090*/  STL [R1+0x2a0], R8 ;  /* 0x0002a00801007387 */ /* 0x0001e20000100800 */
[--C-:B------:R-:W-:Y:S02]  /*b0a0*/  @!P6 IMAD.IADD R6, R6, 0x1, -R0.reuse ;  /* 0x000000010606e824 */ /* 0x100fe400078e0a00 */
[----:B------:R-:W-:Y:S01]  /*b0b0*/  IMAD.MOV.U32 R11, RZ, RZ, R19 ;  /* 0x000000ffff0b7224 */ /* 0x000fe200078e0013 */
[----:B------:R-:W-:Y:S01]  /*b0c0*/  STL [R1+0x29c], R10 ;  /* 0x00029c0a01007387 */ /* 0x000fe20000100800 */
[----:B------:R-:W-:Y:S01]  /*b0d0*/  @!P0 IMAD.IADD R4, R4, 0x1, -R0 ;  /* 0x0000000104048824 */ /* 0x000fe200078e0a00 */
[----:B------:R-:W-:Y:S02]  /*b0e0*/  ISETP.GE.AND P1, PT, R18, RZ, PT ;  /* 0x000000ff1200720c */ /* 0x000fe40003f26270 */
[----:B------:R-:W3:Y:S01]  /*b0f0*/  LDL.LU R19, [R1+0x1bc] ;  /* 0x0001bc0001137983 */ /* 0x000ee20000300800 */
[----:B------:R-:W-:Y:S01]  /*b100*/  IMAD.MOV.U32 R18, RZ, RZ, R6 ;  /* 0x000000ffff127224 */ /* 0x000fe200078e0006 */
[----:B------:R-:W-:-:S02]  /*b110*/  ISETP.GE.AND P4, PT, R20, RZ, PT ;  /* 0x000000ff1400720c */ /* 0x000fc40003f86270 */
[----:B----4-:R-:W-:Y:S01]  /*b120*/  ISETP.GE.AND P5, PT, R13, RZ, PT ;  /* 0x000000ff0d00720c */ /* 0x010fe20003fa6270 */
[----:B------:R-:W-:-:S04]  /*b130*/  IMAD.MOV.U32 R13, RZ, RZ, R12 ;  /* 0x000000ffff0d7224 */ /* 0x000fc800078e000c */
[----:B0-----:R-:W-:-:S04]  /*b140*/  IMAD.HI.U32 R8, R3, R13, RZ ;  /* 0x0000000d03087227 */ /* 0x001fc800078e00ff */
[----:B------:R-:W-:-:S04]  /*b150*/  IMAD.MOV R8, RZ, RZ, -R8 ;  /* 0x000000ffff087224 */ /* 0x000fc800078e0a08 */
[----:B------:R-:W-:Y:S02]  /*b160*/  IMAD R13, R0, R8, R13 ;  /* 0x00000008000d7224 */ /* 0x000fe400078e020d */
[----:B------:R-:W-:Y:S01]  /*b170*/  IMAD.MOV.U32 R8, RZ, RZ, R4 ;  /* 0x000000ffff087224 */ /* 0x000fe200078e0004 */
[----:B------:R-:W-:Y:S01]  /*b180*/  ISETP.GE.AND P3, PT, R16, RZ, PT ;  /* 0x000000ff1000720c */ /* 0x000fe20003f66270 */
[----:B------:R-:W-:-:S04]  /*b190*/  IMAD.MOV.U32 R16, RZ, RZ, R7 ;  /* 0x000000ffff107224 */ /* 0x000fc800078e0007 */
[----:B------:R-:W-:Y:S01]  /*b1a0*/  @!P2 IMAD.MOV R16, RZ, RZ, -R16 ;  /* 0x000000ffff10a224 */ /* 0x000fe200078e0a10 */
[----:B------:R-:W-:-:S04]  /*b1b0*/  ISETP.GT.U32.AND P2, PT, R0, R2, PT ;  /* 0x000000020000720c */ /* 0x000fc80003f44070 */
[----:B------:R0:W-:Y:S01]  /*b1c0*/  STL [R1+0x298], R16 ;  /* 0x0002981001007387 */ /* 0x0001e20000100800 */
[----:B------:R-:W-:Y:S02]  /*b1d0*/  @!P5 IMAD.MOV R18, RZ, RZ, -R18 ;  /* 0x000000ffff12d224 */ /* 0x000fe400078e0a12 */
[----:B------:R-:W-:Y:S01]  /*b1e0*/  @!P3 IMAD.MOV R8, RZ, RZ, -R8 ;  /* 0x000000ffff08b224 */ /* 0x000fe200078e0a08 */
[----:B0-----:R-:W4:Y:S05]  /*b1f0*/  LDL.LU R16, [R1+0x1b8] ;  /* 0x0001b80001107983 */ /* 0x001f2a0000300800 */
[----:B------:R-:W-:Y:S01]  /*b200*/  @!P2 IMAD.IADD R2, R2, 0x1, -R0 ;  /* 0x000000010202a824 */ /* 0x000fe200078e0a00 */
[----:B------:R-:W3:Y:S01]  /*b210*/  LDL R20, [R1+0x1c0] ;  /* 0x0001c00001147983 */ /* 0x000ee20000100800 */
[----:B------:R-:W-:-:S03]  /*b220*/  IABS R10, R15 ;  /* 0x0000000f000a7213 */ /* 0x000fc60000000000 */
[----:B------:R0:W-:Y:S01]  /*b230*/  STL [R1+0x294], R18 ;  /* 0x0002941201007387 */ /* 0x0001e20000100800 */
[----:B------:R-:W-:-:S03]  /*b240*/  ISETP.GE.AND P2, PT, R15, RZ, PT ;  /* 0x000000ff0f00720c */ /* 0x000fc60003f46270 */
[----:B0-----:R-:W3:Y:S04]  /*b250*/  LDL R18, [R1+0x1c4] ;  /* 0x0001c40001127983 */ /* 0x001ee80000100800 */
[----:B------:R4:W-:Y:S04]  /*b260*/  STL [R1+0x290], R8 ;  /* 0x0002900801007387 */ /* 0x0009e80000100800 */
[----:B------:R-:W3:Y:S01]  /*b270*/  LDL.LU R15, [R1+0x1c8] ;  /* 0x0001c800010f7983 */ /* 0x000ee20000300800 */
[C---:B------:R-:W-:Y:S02]  /*b280*/  ISETP.GT.U32.AND P6, PT, R0.reuse, R9, PT ;  /* 0x000000090000720c */ /* 0x040fe40003fc4070 */
[----:B------:R-:W-:-:S02]  /*b290*/  ISETP.GT.U32.AND P0, PT, R0, R13, PT ;  /* 0x0000000d0000720c */ /* 0x000fc40003f04070 */
[----:B--2---:R-:W-:Y:S02]  /*b2a0*/  IABS R12, R14 ;  /* 0x0000000e000c7213 */ /* 0x004fe40000000000 */
[----:B------:R-:W-:Y:S01]  /*b2b0*/  ISETP.GE.AND P3, PT, R14, RZ, PT ;  /* 0x000000ff0e00720c */ /* 0x000fe20003f66270 */
[----:B------:R-:W-:-:S06]  /*b2c0*/  IMAD.MOV.U32 R14, RZ, RZ, R2 ;  /* 0x000000ffff0e7224 */ /* 0x000fcc00078e0002 */
[--C-:B------:R-:W-:Y:S02]  /*b2d0*/  @!P6 IMAD.IADD R9, R9, 0x1, -R0.reuse ;  /* 0x000000010909e824 */ /* 0x100fe400078e0a00 */
[----:B------:R-:W-:-:S03]  /*b2e0*/  @!P0 IMAD.IADD R13, R13, 0x1, -R0 ;  /* 0x000000010d0d8824 */ /* 0x000fc600078e0a00 */
[C---:B------:R-:W-:Y:S01]  /*b2f0*/  ISETP.GT.U32.AND P6, PT, R0.reuse, R9, PT ;  /* 0x000000090000720c */ /* 0x040fe20003fc4070 */
[----:B------:R-:W-:Y:S01]  /*b300*/  @!P4 IMAD.MOV R14, RZ, RZ, -R14 ;  /* 0x000000ffff0ec224 */ /* 0x000fe200078e0a0e */
[----:B------:R-:W-:Y:S02]  /*b310*/  ISETP.GT.U32.AND P4, PT, R0, R13, PT ;  /* 0x0000000d0000720c */ /* 0x000fe40003f84070 */
[----:B------:R-:W-:Y:S01]  /*b320*/  ISETP.GE.AND P5, PT, R11, RZ, PT ;  /* 0x000000ff0b00720c */ /* 0x000fe20003fa6270 */
[----:B------:R-:W-:-:S04]  /*b330*/  IMAD.HI.U32 R7, R3, R12, RZ ;  /* 0x0000000c03077227 */ /* 0x000fc800078e00ff */
[----:B------:R-:W-:-:S04]  /*b340*/  IMAD.HI.U32 R4, R3, R10, RZ ;  /* 0x0000000a03047227 */ /* 0x000fc800078e00ff */
[----:B------:R-:W-:Y:S02]  /*b350*/  @!P6 IMAD.IADD R9, R9, 0x1, -R0 ;  /* 0x000000010909e824 */ /* 0x000fe400078e0a00 */
[----:B------:R-:W-:Y:S02]  /*b360*/  IMAD.MOV R6, RZ, RZ, -R7 ;  /* 0x000000ffff067224 */ /* 0x000fe400078e0a07 */
[----:B------:R-:W-:Y:S02]  /*b370*/  IMAD.MOV R4, RZ, RZ, -R4 ;  /* 0x000000ffff047224 */ /* 0x000fe400078e0a04 */
[----:B------:R-:W-:Y:S02]  /*b380*/  @!P1 IMAD.MOV R9, RZ, RZ, -R9 ;  /* 0x000000ffff099224 */ /* 0x000fe400078e0a09 */
[----:B------:R-:W-:Y:S02]  /*b390*/  @!P4 IMAD.IADD R13, R13, 0x1, -R0 ;  /* 0x000000010d0dc824 */ /* 0x000fe400078e0a00 */
[----:B------:R-:W-:-:S02]  /*b3a0*/  IMAD R10, R0, R4, R10 ;  /* 0x00000004000a7224 */ /* 0x000fc400078e020a */
[----:B------:R-:W-:Y:S01]  /*b3b0*/  @!P5 IMAD.MOV R13, RZ, RZ, -R13 ;  /* 0x000000ffff0dd224 */ /* 0x000fe200078e0a0d */
[----:B----4-:R-:W-:Y:S02]  /*b3c0*/  IABS R8, R16 ;  /* 0x0000001000087213 */ /* 0x010fe40000000000 */
[----:B------:R-:W-:Y:S02]  /*b3d0*/  ISETP.GE.AND P0, PT, R16, RZ, PT ;  /* 0x000000ff1000720c */ /* 0x000fe40003f06270 */
[----:B------:R-:W2:Y:S01]  /*b3e0*/  LDL.LU R16, [R1+0x1cc] ;  /* 0x0001cc0001107983 */ /* 0x000ea20000300800 */
[----:B------:R-:W-:Y:S01]  /*b3f0*/  IMAD.HI.U32 R7, R3, R8, RZ ;  /* 0x0000000803077227 */ /* 0x000fe200078e00ff */
[----:B---3--:R-:W-:Y:S02]  /*b400*/  IABS R4, R20 ;  /* 0x0000001400047213 */ /* 0x008fe40000000000 */
[----:B------:R-:W-:Y:S01]  /*b410*/  STL [R1+0x288], R14 ;  /* 0x0002880e01007387 */ /* 0x000fe20000100800 */
[----:B------:R-:W-:-:S03]  /*b420*/  IMAD.MOV R7, RZ, RZ, -R7 ;  /* 0x000000ffff077224 */ /* 0x000fc600078e0a07 */
[----:B------:R-:W-:Y:S01]  /*b430*/  STL [R1+0x280], R9 ;  /* 0x0002800901007387 */ /* 0x000fe20000100800 */
[----:B------:R-:W-:-:S03]  /*b440*/  IMAD R8, R0, R7, R8 ;  /* 0x0000000700087224 */ /* 0x000fc600078e0208 */
[----:B------:R-:W3:Y:S01]  /*b450*/  LDL.LU R20, [R1+0x1d0] ;  /* 0x0001d00001147983 */ /* 0x000ee20000300800 */
[----:B------:R-:W-:-:S03]  /*b460*/  IABS R11, R18 ;  /* 0x00000012000b7213 */ /* 0x000fc60000000000 */
[----:B------:R0:W-:Y:S01]  /*b470*/  STL [R1+0x2b70], R15 ;  /* 0x002b700f01007387 */ /* 0x0001e20000100800 */
[----:B------:R-:W-:-:S03]  /*b480*/  IABS R7, R15 ;  /* 0x0000000f00077213 */ /* 0x000fc60000000000 */
[----:B------:R-:W4:Y:S04]  /*b490*/  LDL.LU R18, [R1+0x1d4] ;  /* 0x0001d40001127983 */ /* 0x000f280000300800 */
[----:B------:R3:W-:Y:S04]  /*b4a0*/  STL [R1+0x27c], R13 ;  /* 0x00027c0d01007387 */ /* 0x0007e80000100800 */
[----:B0-----:R-:W2:Y:S01]  /*b4b0*/  LDL.LU R15, [R1+0x1c4] ;  /* 0x0001c400010f7983 */ /* 0x001ea20000300800 */
[----:B------:R-:W-:-:S05]  /*b4c0*/  IMAD R12, R0, R6, R12 ;  /* 0x00000006000c7224 */ /* 0x000fca00078e020c */
[----:B------:R-:W-:Y:S02]  /*b4d0*/  ISETP.GT.U32.AND P6, PT, R0, R12, PT ;  /* 0x0000000c0000720c */ /* 0x000fe40003fc4070 */
[----:B------:R-:W-:-:S05]  /*b4e0*/  IABS R6, R19 ;  /* 0x0000001300067213 */ /* 0x000fca0000000000 */
[----:B------:R-:W-:-:S06]  /*b4f0*/  IMAD.HI.U32 R2, R3, R6, RZ ;  /* 0x0000000603027227 */ /* 0x000fcc00078e00ff */
[----:B------:R-:W-:Y:S02]  /*b500*/  @!P6 IMAD.IADD R12, R12, 0x1, -R0 ;  /* 0x000000010c0ce824 */ /* 0x000fe400078e0a00 */
[----:B------:R-:W-:-:S03]  /*b510*/  IMAD.MOV R2, RZ, RZ, -R2 ;  /* 0x000000ffff027224 */ /* 0x000fc600078e0a02 */
[C---:B------:R-:W-:Y:S01]  /*b520*/  ISETP.GT.U32.AND P6, PT, R0.reuse, R12, PT ;  /* 0x0000000c0000720c */ /* 0x040fe20003fc4070 */
[C---:B------:R-:W-:Y:S02]  /*b530*/  IMAD R6, R0.reuse, R2, R6 ;  /* 0x0000000200067224 */ /* 0x040fe400078e0206 */
[----:B------:R-:W-:Y:S01]  /*b540*/  IMAD.HI.U32 R2, R3, R11, RZ ;  /* 0x0000000b03027227 */ /* 0x000fe200078e00ff */
[----:B------:R-:W-:-:S03]  /*b550*/  ISETP.GT.U32.AND P1, PT, R0, R10, PT ;  /* 0x0000000a0000720c */ /* 0x000fc60003f24070 */
[----:B------:R-:W-:-:S04]  /*b560*/  IMAD.MOV R2, RZ, RZ, -R2 ;  /* 0x000000ffff027224 */ /* 0x000fc800078e0a02 */
[----:B------:R-:W-:Y:S02]  /*b570*/  IMAD R11, R0, R2, R11 ;  /* 0x00000002000b7224 */ /* 0x000fe400078e020b */
[----:B------:R-:W-:Y:S02]  /*b580*/  @!P6 IMAD.IADD R12, R12, 0x1, -R0 ;  /* 0x000000010c0ce824 */ /* 0x000fe400078e0a00 */
[----:B------:R-:W-:-:S04]  /*b590*/  IMAD.HI.U32 R2, R3, R7, RZ ;  /* 0x0000000703027227 */ /* 0x000fc800078e00ff */
[----:B------:R-:W-:Y:S02]  /*b5a0*/  @!P3 IMAD.MOV R12, RZ, RZ, -R12 ;  /* 0x000000ffff0cb224 */ /* 0x000fe400078e0a0c */
[----:B------:R-:W-:Y:S02]  /*b5b0*/  IMAD.MOV R2, RZ, RZ, -R2 ;  /* 0x000000ffff027224 */ /* 0x000fe400078e0a02 */
[----:B------:R-:W-:Y:S01]  /*b5c0*/  IMAD.HI.U32 R9, R3, R4, RZ ;  /* 0x0000000403097227 */ /* 0x000fe200078e00ff */
[----:B------:R0:W-:Y:S03]  /*b5d0*/  STL [R1+0x270], R12 ;  /* 0x0002700c01007387 */ /* 0x0001e60000100800 */
[----:B------:R-:W-:Y:S01]  /*b5e0*/  @!P1 IMAD.IADD R10, R10, 0x1, -R0 ;  /* 0x000000010a0a9824 */ /* 0x000fe200078e0a00 */
[----:B------:R-:W-:Y:S01]  /*b5f0*/  ISETP.GE.AND P1, PT, R19, RZ, PT ;  /* 0x000000ff1300720c */ /* 0x000fe20003f26270 */
[----:B------:R-:W4:Y:S01]  /*b600*/  LDL.LU R14, [R1+0x1d8] ;  /* 0x0001d800010e7983 */ /* 0x000f220000300800 */
[----:B------:R-:W-:-:S03]  /*b610*/  IMAD R7, R0, R2, R7 ;  /* 0x0000000200077224 */ /* 0x000fc600078e0207 */
[----:B------:R-:W4:Y:S01]  /*b620*/  LDL.LU R19, [R1+0x1dc] ;  /* 0x0001dc0001137983 */ /* 0x000f220000300800 */
[----:B------:R-:W-:-:S03]  /*b630*/  IMAD.MOV R9, RZ, RZ, -R9 ;  /* 0x000000ffff097224 */ /* 0x000fc600078e0a09 */
[----:B------:R-:W4:Y:S01]  /*b640*/  LDL.LU R2, [R1+0x1c0] ;  /* 0x0001c00001027983 */ /* 0x000f220000300800 */
[----:B------:R-:W-:-:S05]  /*b650*/  IMAD R4, R0, R9, R4 ;  /* 0x0000000900047224 */ /* 0x000fca00078e0204 */
[----:B------:R-:W-:-:S13]  /*b660*/  ISETP.GT.U32.AND P3, PT, R0, R4, PT ;  /* 0x000000040000720c */ /* 0x000fda0003f64070 */
[----:B------:R-:W-:Y:S01]  /*b670*/  @!P3 IMAD.IADD R4, R4, 0x1, -R0 ;  /* 0x000000010404b824 */ /* 0x000fe200078e0a00 */
[----:B--2---:R-:W-:Y:S02]  /*b680*/  ISETP.GE.AND P3, PT, R15, RZ, PT ;  /* 0x000000ff0f00720c */ /* 0x004fe40003f66270 */
[----:B------:R-:W2:Y:S01]  /*b690*/  LDL.LU R15, [R1+0x2b70] ;  /* 0x002b7000010f7983 */ /* 0x000ea20000300800 */
[C---:B------:R-:W-:Y:S02]  /*b6a0*/  ISETP.GT.U32.AND P4, PT, R0.reuse, R8, PT ;  /* 0x000000080000720c */ /* 0x040fe40003f84070 */
[----:B------:R-:W-:-:S11]  /*b6b0*/  ISETP.GT.U32.AND P6, PT, R0, R6, PT ;  /* 0x000000060000720c */ /* 0x000fd60003fc4070 */
[----:B------:R-:W-:Y:S01]  /*b6c0*/  @!P4 IMAD.IADD R8, R8, 0x1, -R0 ;  /* 0x000000010808c824 */ /* 0x000fe200078e0a00 */
[----:B------:R-:W-:-:S04]  /*b6d0*/  ISETP.GT.U32.AND P4, PT, R0, R10, PT ;  /* 0x0000000a0000720c */ /* 0x000fc80003f84070 */
[----:B------:R-:W-:Y:S01]  /*b6e0*/  ISETP.GT.U32.AND P5, PT, R0, R8, PT ;  /* 0x000000080000720c */ /* 0x000fe20003fa4070 */
[----:B------:R-:W-:-:S08]  /*b6f0*/  @!P6 IMAD.IADD R6, R6, 0x1, -R0 ;  /* 0x000000010606e824 */ /* 0x000fd000078e0a00 */
[--C-:B------:R-:W-:Y:S01]  /*b700*/  @!P4 IMAD.IADD R10, R10, 0x1, -R0.reuse ;  /* 0x000000010a0ac824 */ /* 0x100fe200078e0a00 */
[C---:B------:R-:W-:Y:S02]  /*b710*/  ISETP.GT.U32.AND P4, PT, R0.reuse, R11, PT ;  /* 0x0000000b0000720c */ /* 0x040fe40003f84070 */
[----:B------:R-:W-:Y:S01]  /*b720*/  ISETP.GT.U32.AND P6, PT, R0, R6, PT ;  /* 0x000000060000720c */ /* 0x000fe20003fc4070 */
[----:B------:R-:W-:Y:S01]  /*b730*/  @!P5 IMAD.IADD R8, R8, 0x1, -R0 ;  /* 0x000000010808d824 */ /* 0x000fe200078e0a00 */
[----:B------:R-:W-:Y:S02]  /*b740*/  ISETP.GT.U32.AND P5, PT, R0, R7, PT ;  /* 0x000000070000720c */ /* 0x000fe40003fa4070 */
[----:B------:R-:W-:Y:S02]  /*b750*/  IABS R9, R16 ;  /* 0x0000001000097213 */ /* 0x000fe40000000000 */
[----:B---3--:R-:W-:-:S03]  /*b760*/  IABS R13, R20 ;  /* 0x00000014000d7213 */ /* 0x008fc60000000000 */
[----:B0-----:R-:W-:-:S04]  /*b770*/  IMAD.HI.U32 R12, R3, R9, RZ ;  /* 0x00000009030c7227 */ /* 0x001fc800078e00ff */
[--C-:B------:R-:W-:Y:S02]  /*b780*/  @!P4 IMAD.IADD R11, R11, 0x1, -R0.reuse ;  /* 0x000000010b0bc824 */ /* 0x100fe400078e0a00 */
[--C-:B------:R-:W-:Y:S02]  /*b790*/  @!P6 IMAD.IADD R6, R6, 0x1, -R0.reuse ;  /* 0x000000010606e824 */ /* 0x100fe400078e0a00 */
[----:B------:R-:W-:Y:S01]  /*b7a0*/  @!P5 IMAD.IADD R7, R7, 0x1, -R0 ;  /* 0x000000010707d824 */ /* 0x000fe200078e0a00 */
[C---:B------:R-:W-:Y:S01]  /*b7b0*/  ISETP.GT.U32.AND P5, PT, R0.reuse, R11, PT ;  /* 0x0000000b0000720c */ /* 0x040fe20003fa4070 */
[----:B------:R-:W-:Y:S02]  /*b7c0*/  IMAD.MOV R12, RZ, RZ, -R12 ;  /* 0x000000ffff0c7224 */ /* 0x000fe400078e0a0c */
[----:B------:R-:W-:Y:S01]  /*b7d0*/  @!P2 IMAD.MOV R10, RZ, RZ, -R10 ;  /* 0x000000ffff0aa224 */ /* 0x000fe200078e0a0a */
[C---:B------:R-:W-:Y:S01]  /*b7e0*/  ISETP.GT.U32.AND P2, PT, R0.reuse, R7, PT ;  /* 0x000000070000720c */ /* 0x040fe20003f44070 */
[----:B------:R-:W-:Y:S01]  /*b7f0*/  IMAD R9, R0, R12, R9 ;  /* 0x0000000c00097224 */ /* 0x000fe200078e0209 */
[----:B----4-:R-:W-:Y:S01]  /*b800*/  ISETP.GE.AND P6, PT, R2, RZ, PT ;  /* 0x000000ff0200720c */ /* 0x010fe20003fc6270 */
[----:B------:R-:W-:-:S04]  /*b810*/  IMAD.HI.U32 R2, R3, R13, RZ ;  /* 0x0000000d03027227 */ /* 0x000fc800078e00ff */
[----:B------:R-:W-:Y:S02]  /*b820*/  IMAD.MOV R2, RZ, RZ, -R2 ;  /* 0x000000ffff027224 */ /* 0x000fe400078e0a02 */
[----:B------:R-:W-:Y:S02]  /*b830*/  @!P0 IMAD.MOV R8, RZ, RZ, -R8 ;  /* 0x000000ffff088224 */ /* 0x000fe400078e0a08 */
[----:B------:R-:W-:Y:S01]  /*b840*/  @!P1 IMAD.MOV R6, RZ, RZ, -R6 ;  /* 0x000000ffff069224 */ /* 0x000fe200078e0a06 */
[----:B------:R-:W-:Y:S01]  /*b850*/  STL [R1+0x268], R10 ;  /* 0x0002680a01007387 */ /* 0x000fe20000100800 */
[C---:B------:R-:W-:Y:S01]  /*b860*/  IMAD R13, R0.reuse, R2, R13 ;  /* 0x00000002000d7224 */ /* 0x040fe200078e020d */
[C---:B------:R-:W-:Y:S02]  /*b870*/  ISETP.GT.U32.AND P1, PT, R0.reuse, R9, PT ;  /* 0x000000090000720c */ /* 0x040fe40003f24070 */
[----:B------:R-:W-:Y:S01]  /*b880*/  STL [R1+0x264], R8 ;  /* 0x0002640801007387 */ /* 0x000fe20000100800 */
[----:B------:R-:W-:Y:S01]  /*b890*/  ISETP.GT.U32.AND P4, PT, R0, R4, PT ;  /* 0x000000040000720c */ /* 0x000fe20003f84070 */
[----:B------:R-:W-:-:S02]  /*b8a0*/  @!P5 IMAD.IADD R11, R11, 0x1, -R0 ;  /* 0x000000010b0bd824 */ /* 0x000fc400078e0a00 */
[----:B------:R0:W-:Y:S01]  /*b8b0*/  STL [R1+0x254], R6 ;  /* 0x0002540601007387 */ /* 0x0001e20000100800 */
[----:B------:R-:W-:Y:S01]  /*b8c0*/  ISETP.GT.U32.AND P5, PT, R0, R13, PT ;  /* 0x0000000d0000720c */ /* 0x000fe20003fa4070 */
[--C-:B------:R-:W-:Y:S01]  /*b8d0*/  @!P2 IMAD.IADD R7, R7, 0x1, -R0.reuse ;  /* 0x000000010707a824 */ /* 0x100fe200078e0a00 */
[----:B------:R-:W-:Y:S01]  /*b8e0*/  ISETP.GE.AND P2, PT, R20, RZ, PT ;  /* 0x000000ff1400720c */ /* 0x000fe20003f46270 */
[----:B0-----:R-:W3:Y:S04]  /*b8f0*/  LDL R6, [R1+0x1e0] ;  /* 0x0001e00001067983 */ /* 0x001ee80000100800 */
[----:B------:R0:W-:Y:S04]  /*b900*/  STL [R1+0x2b6c], R14 ;  /* 0x002b6c0e01007387 */ /* 0x0001e80000100800 */
[----:B------:R-:W4:Y:S01]  /*b910*/  LDL.LU R20, [R1+0x1e4] ;  /* 0x0001e40001147983 */ /* 0x000f220000300800 */
[----:B------:R-:W-:-:S02]  /*b920*/  @!P1 IMAD.IADD R9, R9, 0x1, -R0 ;  /* 0x0000000109099824 */ /* 0x000fc400078e0a00 */
[--C-:B------:R-:W-:Y:S01]  /*b930*/  @!P4 IMAD.IADD R4, R4, 0x1, -R0.reuse ;  /* 0x000000010404c824 */ /* 0x100fe200078e0a00 */
[----:B------:R-:W-:Y:S01]  /*b940*/  IABS R12, R18 ;  /* 0x00000012000c7213 */ /* 0x000fe20000000000 */
[----:B------:R-:W-:Y:S01]  /*b950*/  @!P5 IMAD.IADD R13, R13, 0x1, -R0 ;  /* 0x000000010d0dd824 */ /* 0x000fe200078e0a00 */
[----:B------:R-:W-:Y:S02]  /*b960*/  ISETP.GE.AND P1, PT, R18, RZ, PT ;  /* 0x000000ff1200720c */ /* 0x000fe40003f26270 */
[----:B------:R-:W-:Y:S01]  /*b970*/  IABS R10, R14 ;  /* 0x0000000e000a7213 */ /* 0x000fe20000000000 */
[----:B------:R-:W4:Y:S01]  /*b980*/  LDL.LU R18, [R1+0x1e8] ;  /* 0x0001e80001127983 */ /* 0x000f220000300800 */
[----:B0-----:R-:W-:Y:S01]  /*b990*/  IMAD.MOV.U32 R14, RZ, RZ, R4 ;  /* 0x000000ffff0e7224 */ /* 0x001fe200078e0004 */
[----:B------:R-:W-:-:S03]  /*b9a0*/  ISETP.GT.U32.AND P5, PT, R0, R9, PT ;  /* 0x000000090000720c */ /* 0x000fc60003fa4070 */
[----:B------:R-:W-:Y:S01]  /*b9b0*/  @!P6 IMAD.MOV R14, RZ, RZ, -R14 ;  /* 0x000000ffff0ee224 */ /* 0x000fe200078e0a0e */
[----:B------:R-:W-:Y:S01]  /*b9c0*/  ISETP.GE.AND P4, PT, R16, RZ, PT ;  /* 0x000000ff1000720c */ /* 0x000fe20003f86270 */
[----:B------:R-:W-:Y:S01]  /*b9d0*/  @!P3 IMAD.MOV R11, RZ, RZ, -R11 ;  /* 0x000000ffff0bb224 */ /* 0x000fe200078e0a0b */
[----:B------:R-:W-:-:S07]  /*b9e0*/  ISETP.GT.U32.AND P3, PT, R0, R13, PT ;  /* 0x0000000d0000720c */ /* 0x000fce0003f64070 */
[----:B------:R-:W-:Y:S01]  /*b9f0*/  @!P5 IMAD.IADD R9, R9, 0x1, -R0 ;  /* 0x000000010909d824 */ /* 0x000fe200078e0a00 */
[----:B------:R-:W-:-:S05]  /*ba00*/  IABS R8, R19 ;  /* 0x0000001300087213 */ /* 0x000fca0000000000 */
[----:B------:R-:W-:Y:S01]  /*ba10*/  @!P3 IMAD.IADD R13, R13, 0x1, -R0 ;  /* 0x000000010d0db824 */ /* 0x000fe200078e0a00 */
[----:B------:R-:W-:Y:S01]  /*ba20*/  ISETP.GE.AND P3, PT, R19, RZ, PT ;  /* 0x000000ff1300720c */ /* 0x000fe20003f66270 */
[----:B------:R-:W-:Y:S01]  /*ba30*/  IMAD.MOV.U32 R19, RZ, RZ, R17 ;  /* 0x000000ffff137224 */ /* 0x000fe200078e0011 */
[----:B--2---:R-:W-:Y:S02]  /*ba40*/  ISETP.GE.AND P0, PT, R15, RZ, PT ;  /* 0x000000ff0f00720c */ /* 0x004fe40003f06270 */
[----:B------:R-:W2:Y:S04]  /*ba50*/  LDL.LU R15, [R1+0x1ec] ;  /* 0x0001ec00010f7983 */ /* 0x000ea80000300800 */
[----:B------:R-:W2:Y:S04]  /*ba60*/  LDL.LU R16, [R1+0x1f0] ;  /* 0x0001f00001107983 */ /* 0x000ea80000300800 */
[----:B------:R0:W-:Y:S03]  /*ba70*/  STL [R1+0x250], R14 ;  /* 0x0002500e01007387 */ /* 0x0001e60000100800 */
[----:B------:R-:W-:Y:S01]  /*ba80*/  @!P0 IMAD.MOV R7, RZ, RZ, -R7 ;  /* 0x000000ffff078224 */ /* 0x000fe200078e0a07 */
[----:B0-----:R-:W2:Y:S04]  /*ba90*/  LDL.LU R14, [R1+0x2b6c] ;  /* 0x002b6c00010e7983 */ /* 0x001ea80000300800 */
[----:B------:R-:W-:Y:S04]  /*baa0*/  STL [R1+0x24c], R11 ;  /* 0x00024c0b01007387 */ /* 0x000fe80000100800 */
[----:B------:R-:W-:Y:S04]  /*bab0*/  STL [R1+0x248], R7 ;  /* 0x0002480701007387 */ /* 0x000fe80000100800 */
[----:B------:R0:W-:Y:S04]  /*bac0*/  STL [R1+0x2b68], R25 ;  /* 0x002b681901007387 */ /* 0x0001e80000100800 */
[----:B------:R-:W2:Y:S01]  /*bad0*/  LDL.LU R17, [R1+0x1f4] ;  /* 0x0001f40001117983 */ /* 0x000ea20000300800 */
[----:B0-----:R-:W-:-:S04]  /*bae0*/  IMAD.MOV.U32 R25, RZ, RZ, R9 ;  /* 0x000000ffff197224 */ /* 0x001fc800078e0009 */
[----:B------:R-:W-:-:S05]  /*baf0*/  @!P4 IMAD.MOV R25, RZ, RZ, -R25 ;  /* 0x000000ffff19c224 */ /* 0x000fca00078e0a19 */
[----:B------:R0:W-:Y:S02]  /*bb00*/  STL [R1+0x244], R25 ;  /* 0x0002441901007387 */ /* 0x0001e40000100800 */
[----:B0-----:R-:W-:Y:S02]  /*bb10*/  IMAD.MOV.U32 R25, RZ, RZ, R13 ;  /* 0x000000ffff197224 */ /* 0x001fe400078e000d */
[----:B------:R-:W2:Y:S01]  /*bb20*/  LDL.LU R13, [R1+0x1e0] ;  /* 0x0001e000010d7983 */ /* 0x000ea20000300800 */
[----:B------:R-:W-:-:S04]  /*bb30*/  IMAD.HI.U32 R2, R3, R12, RZ ;  /* 0x0000000c03027227 */ /* 0x000fc800078e00ff */
[----:B------:R-:W-:-:S04]  /*bb40*/  IMAD.MOV R2, RZ, RZ, -R2 ;  /* 0x000000ffff027224 */ /* 0x000fc800078e0a02 */
[----:B------:R-:W-:Y:S02]  /*bb50*/  IMAD R12, R0, R2, R12 ;  /* 0x00000002000c7224 */ /* 0x000fe400078e020c */
[----:B------:R-:W-:-:S04]  /*bb60*/  IMAD.HI.U32 R2, R3, R10, RZ ;  /* 0x0000000a03027227 */ /* 0x000fc800078e00ff */
[----:B------:R-:W-:Y:S01]  /*bb70*/  IMAD.MOV R2, RZ, RZ, -R2 ;  /* 0x000000ffff027224 */ /* 0x000fe200078e0a02 */
[----:B------:R-:W-:-:S03]  /*bb80*/  ISETP.GT.U32.AND P6, PT, R0, R12, PT ;  /* 0x0000000c0000720c */ /* 0x000fc60003fc4070 */
[----:B------:R-:W-:-:S05]  /*bb90*/  IMAD R10, R0, R2, R10 ;  /* 0x00000002000a7224 */ /* 0x000fca00078e020a */
[----:B------:R-:W-:Y:S01]  /*bba0*/  ISETP.GT.U32.AND P5, PT, R0, R10, PT ;  /* 0x0000000a0000720c */ /* 0x000fe20003fa4070 */
[----:B------:R-:W-:Y:S01]  /*bbb0*/  IMAD.HI.U32 R4, R3, R8, RZ ;  /* 0x0000000803047227 */ /* 0x000fe200078e00ff */
[----:B---3--:R-:W-:-:S03]  /*bbc0*/  IABS R6, R6 ;  /* 0x0000000600067213 */ /* 0x008fc60000000000 */
[----:B------:R-:W-:Y:S02]  /*bbd0*/  IMAD.MOV R4, RZ, RZ, -R4 ;  /* 0x000000ffff047224 */ /* 0x000fe400078e0a04 */
[----:B------:R-:W-:Y:S02]  /*bbe0*/  @!P6 IMAD.IADD R12, R12, 0x1, -R0 ;  /* 0x000000010c0ce824 */ /* 0x000fe400078e0a00 */
[----:B------:R-:W-:-:S04]  /*bbf0*/  IMAD.HI.U32 R2, R3, R6, RZ ;  /* 0x0000000603027227 */ /* 0x000fc800078e00ff */
[----:B------:R-:W-:Y:S01]  /*bc00*/  IMAD R8, R0, R4, R8 ;  /* 0x0000000400087224 */ /* 0x000fe200078e0208 */
[----:B----4-:R-:W-:Y:S01]  /*bc10*/  IABS R4, R20 ;  /* 0x0000001400047213 */ /* 0x010fe20000000000 */
[----:B------:R-:W-:Y:S01]  /*bc20*/  @!P5 IMAD.IADD R10, R10, 0x1, -R0 ;  /* 0x000000010a0ad824 */ /* 0x000fe200078e0a00 */
[C---:B------:R-:W-:Y:S01]  /*bc30*/  ISETP.GT.U32.AND P5, PT, R0.reuse, R12, PT ;  /* 0x0000000c0000720c */ /* 0x040fe20003fa4070 */
[----:B------:R-:W-:Y:S02]  /*bc40*/  IMAD.MOV R2, RZ, RZ, -R2 ;  /* 0x000000ffff027224 */ /* 0x000fe400078e0a02 */
[----:B------:R-:W-:Y:S01]  /*bc50*/  IMAD.HI.U32 R11, R3, R4, RZ ;  /* 0x00000004030b7227 */ /* 0x000fe200078e00ff */
[----:B------:R-:W-:-:S03]  /*bc60*/  ISETP.GT.U32.AND P4, PT, R0, R10, PT ;  /* 0x0000000a0000720c */ /* 0x000fc60003f84070 */
[C---:B------:R-:W-:Y:S02]  /*bc70*/  IMAD R6, R0.reuse, R2, R6 ;  /* 0x0000000200067224 */ /* 0x040fe400078e0206 */
[----:B------:R-:W-:Y:S02]  /*bc80*/  IMAD.MOV R11, RZ, RZ, -R11 ;  /* 0x000000ffff0b7224 */ /* 0x000fe400078e0a0b */
[----:B------:R-:W-:Y:S01]  /*bc90*/  @!P2 IMAD.MOV R25, RZ, RZ, -R25 ;  /* 0x000000ffff19a224 */ /* 0x000fe200078e0a19 */
[C---:B------:R-:W-:Y:S01]  /*bca0*/  ISETP.GT.U32.AND P2, PT, R0.reuse, R6, PT ;  /* 0x000000060000720c */ /* 0x040fe20003f44070 */
[C---:B------:R-:W-:Y:S01]  /*bcb0*/  IMAD R4, R0.reuse, R11, R4 ;  /* 0x0000000b00047224 */ /* 0x040fe200078e0204 */
[----:B------:R-:W-:Y:S01]  /*bcc0*/  ISETP.GT.U32.AND P6, PT, R0, R8, PT ;  /* 0x000000080000720c */ /* 0x000fe20003fc4070 */
[----:B------:R-:W-:Y:S01]  /*bcd0*/  @!P5 IMAD.IADD R12, R12, 0x1, -R0 ;  /* 0x000000010c0cd824 */ /* 0x000fe200078e0a00 */
[----:B------:R0:W-:Y:S03]  /*bce0*/  STL [R1+0x240], R25 ;  /* 0x0002401901007387 */ /* 0x0001e60000100800 */
[----:B------:R-:W-:Y:S01]  /*bcf0*/  @!P1 IMAD.MOV R12, RZ, RZ, -R12 ;  /* 0x000000ffff0c9224 */ /* 0x000fe200078e0a0c */
[----:B------:R-:W-:Y:S01]  /*bd00*/  ISETP.GE.AND P1, PT, R20, RZ, PT ;  /* 0x000000ff1400720c */ /* 0x000fe20003f26270 */
[--C-:B------:R-:W-:Y:S01]  /*bd10*/  @!P4 IMAD.IADD R10, R10, 0x1, -R0.reuse ;  /* 0x000000010a0ac824 */ /* 0x100fe200078e0a00 */
[----:B------:R-:W-:Y:S01]  /*bd20*/  ISETP.GT.U32.AND P4, PT, R0, R4, PT ;  /* 0x000000040000720c */ /* 0x000fe20003f84070 */
[----:B0-----:R-:W3:Y:S02]  /*bd30*/  LDL.LU R25, [R1+0x2b68] ;  /* 0x002b680001197983 */ /* 0x001ee40000300800 */
[----:B------:R-:W-:-:S02]  /*bd40*/  @!P2 IMAD.IADD R6, R6, 0x1, -R0 ;  /* 0x000000010606a824 */ /* 0x000fc400078e0a00 */
[----:B------:R-:W4:Y:S04]  /*bd50*/  LDL.LU R20, [R1+0x1fc] ;  /* 0x0001fc0001147983 */ /* 0x000f280000300800 */
[----:B------:R-:W-:Y:S01]  /*bd60*/  STL [R1+0x238], R12 ;  /* 0x0002380c01007387 */ /* 0x000fe20000100800 */
[----:B------:R-:W-:Y:S01]  /*bd70*/  @!P6 IMAD.IADD R8, R8, 0x1, -R0 ;  /* 0x000000010808e824 */ /* 0x000fe200078e0a00 */
[----:B------:R-:W-:-:S04]  /*bd80*/  ISETP.GT.U32.AND P2, PT, R0, R6, PT ;  /* 0x000000060000720c */ /* 0x000fc80003f44070 */
[----:B------:R-:W-:Y:S01]  /*bd90*/  ISETP.GT.U32.AND P6, PT, R0, R8, PT ;  /* 0x000000080000720c */ /* 0x000fe20003fc4070 */
[----:B------:R-:W-:Y:S01]  /*bda0*/  @!P4 IMAD.IADD R4, R4, 0x1, -R0 ;  /* 0x000000010404c824 */ /* 0x000fe200078e0a00 */
[----:B------:R-:W-:Y:S02]  /*bdb0*/  IABS R2, R18 ;  /* 0x0000001200027213 */ /* 0x000fe40000000000 */
[----:B------:R-:W-:-:S05]  /*bdc0*/  ISETP.GE.AND P4, PT, R18, RZ, PT ;  /* 0x000000ff1200720c */ /* 0x000fca0003f86270 */
[----:B------:R-:W-:-:S04]  /*bdd0*/  @!P2 IMAD.IADD R6, R6, 0x1, -R0 ;  /* 0x000000010606a824 */ /* 0x000fc800078e0a00 */
[----:B------:R-:W-:-:S04]  /*bde0*/  @!P6 IMAD.IADD R8, R8, 0x1, -R0 ;  /* 0x000000010808e824 */ /* 0x000fc800078e0a00 */
[----:B------:R-:W-:Y:S02]  /*bdf0*/  @!P3 IMAD.MOV R8, RZ, RZ, -R8 ;  /* 0x000000ffff08b224 */ /* 0x000fe400078e0a08 */
[----:B------:R-:W-:-:S04]  /*be00*/  IMAD.HI.U32 R9, R3, R2, RZ ;  /* 0x0000000203097227 */ /* 0x000fc800078e00ff */
[----:B------:R-:W-:-:S04]  /*be10*/  IMAD.MOV R9, RZ, RZ, -R9 ;  /* 0x000000ffff097224 */ /* 0x000fc800078e0a09 */
[----:B------:R-:W-:-:S05]  /*be20*/  IMAD R2, R0, R9, R2 ;  /* 0x0000000900027224 */ /* 0x000fca00078e0202 */
[----:B------:R-:W-:-:S13]  /*be30*/  ISETP.GT.U32.AND P6, PT, R0, R2, PT ;  /* 0x000000020000720c */ /* 0x000fda0003fc4070 */
[----:B------:R-:W-:-:S05]  /*be40*/  @!P6 IMAD.IADD R2, R2, 0x1, -R0 ;  /* 0x000000010202e824 */ /* 0x000fca00078e0a00 */
[----:B------:R-:W-:Y:S02]  /*be50*/  ISETP.GT.U32.AND P6, PT, R0, R2, PT ;  /* 0x000000020000720c */ /* 0x000fe40003fc4070 */
[----:B--2---:R-:W-:-:S05]  /*be60*/  IABS R7, R15 ;  /* 0x0000000f00077213 */ /* 0x004fca0000000000 */
[----:B------:R-:W-:-:S04]  /*be70*/  IMAD.HI.U32 R11, R3, R7, RZ ;  /* 0x00000007030b7227 */ /* 0x000fc800078e00ff */
[----:B------:R-:W-:-:S04]  /*be80*/  IMAD.MOV R11, RZ, RZ, -R11 ;  /* 0x000000ffff0b7224 */ /* 0x000fc800078e0a0b */
[----:B------:R-:W-:Y:S02]  /*be90*/  IMAD R7, R0, R11, R7 ;  /* 0x0000000b00077224 */ /* 0x000fe400078e0207 */
[----:B------:R-:W2:Y:S01]  /*bea0*/  LDL.LU R11, [R1+0x1f8] ;  /* 0x0001f800010b7983 */ /* 0x000ea20000300800 */
[----:B------:R-:W-:-:S13]  /*beb0*/  ISETP.GE.AND P0, PT, R14, RZ, PT ;  /* 0x000000ff0e00720c */ /* 0x000fda0003f06270 */
[----:B------:R-:W-:-:S05]  /*bec0*/  @!P0 IMAD.MOV R10, RZ, RZ, -R10 ;  /* 0x000000ffff0a8224 */ /* 0x000fca00078e0a0a */
[----:B------:R0:W-:Y:S04]  /*bed0*/  STL [R1+0x234], R10 ;  /* 0x0002340a01007387 */ /* 0x0001e80000100800 */
[----:B------:R-:W3:Y:S01]  /*bee0*/  LDL.LU R18, [R1+0x200] ;  /* 0x0002000001127983 */ /* 0x000ee20000300800 */
[----:B0-----:R-:W-:Y:S01]  /*bef0*/  IMAD.MOV.U32 R10, RZ, RZ, R6 ;  /* 0x000000ffff0a7224 */ /* 0x001fe200078e0006 */
[----:B------:R-:W-:Y:S02]  /*bf00*/  ISETP.GE.AND P5, PT, R13, RZ, PT ;  /* 0x000000ff0d00720c */ /* 0x000fe40003fa6270 */
[----:B------:R-:W-:Y:S01]  /*bf10*/  STL [R1+0x230], R8 ;  /* 0x0002300801007387 */ /* 0x000fe20000100800 */
[----:B------:R-:W-:-:S10]  /*bf20*/  ISETP.GE.AND P3, PT, R15, RZ, PT ;  /* 0x000000ff0f00720c */ /* 0x000fd40003f66270 */
[----:B------:R-:W-:-:S05]  /*bf30*/  @!P5 IMAD.MOV R10, RZ, RZ, -R10 ;  /* 0x000000ffff0ad224 */ /* 0x000fca00078e0a0a */
[----:B------:R-:W-:Y:S04]  /*bf40*/  STL [R1+0x228], R10 ;  /* 0x0002280a01007387 */ /* 0x000fe80000100800 */
[----:B------:R-:W3:Y:S01]  /*bf50*/  LDL.LU R15, [R1+0x204] ;  /* 0x00020400010f7983 */ /* 0x000ee20000300800 */
[----:B------:R-:W-:Y:S02]  /*bf60*/  ISETP.GT.U32.AND P2, PT, R0, R7, PT ;  /* 0x000000070000720c */ /* 0x000fe40003f44070 */
[----:B------:R-:W-:-:S11]  /*bf70*/  IABS R13, R17 ;  /* 0x00000011000d7213 */ /* 0x000fd60000000000 */
[--C-:B------:R-:W-:Y:S01]  /*bf80*/  @!P2 IMAD.IADD R7, R7, 0x1, -R0.reuse ;  /* 0x000000010707a824 */ /* 0x100fe200078e0a00 */
[----:B------:R-:W-:Y:S02]  /*bf90*/  ISETP.GE.AND P2, PT, R17, RZ, PT ;  /* 0x000000ff1100720c */ /* 0x000fe40003f46270 */
[----:B------:R-:W3:Y:S01]  /*bfa0*/  LDL.LU R17, [R1+0x210] ;  /* 0x0002100001117983 */ /* 0x000ee20000300800 */
[----:B------:R-:W-:Y:S01]  /*bfb0*/  @!P6 IMAD.IADD R2, R2, 0x1, -R0 ;  /* 0x000000010202e824 */ /* 0x000fe200078e0a00 */
[----:B------:R-:W-:Y:S02]  /*bfc0*/  IABS R14, R16 ;  /* 0x00000010000e7213 */ /* 0x000fe40000000000 */
[----:B------:R-:W-:Y:S01]  /*bfd0*/  ISETP.GE.AND P6, PT, R16, RZ, PT ;  /* 0x000000ff1000720c */ /* 0x000fe20003fc6270 */
[----:B------:R-:W-:Y:S02]  /*bfe0*/  IMAD.MOV.U32 R16, RZ, RZ, R22 ;  /* 0x000000ffff107224 */ /* 0x000fe400078e0016 */
[----:B------:R-:W-:-:S02]  /*bff0*/  IMAD.MOV.U32 R22, RZ, RZ, R21 ;  /* 0x000000ffff167224 */ /* 0x000fc400078e0015 */
[----:B------:R-:W3:Y:S01]  /*c000*/  LDL.LU R21, [R1+0x22c] ;  /* 0x00022c0001157983 */ /* 0x000ee20000300800 */
[----:B------:R-:W-:-:S04]  /*c010*/  IMAD.HI.U32 R9, R3, R14, RZ ;  /* 0x0000000e03097227 */ /* 0x000fc800078e00ff */
[----:B------:R-:W-:Y:S01]  /*c020*/  IMAD.MOV R9, RZ, RZ, -R9 ;  /* 0x000000ffff097224 */ /* 0x000fe200078e0a09 */
[----:B------:R-:W-:-:S03]  /*c030*/  ISETP.GT.U32.AND P0, PT, R0, R4, PT ;  /* 0x000000040000720c */ /* 0x000fc60003f04070 */
[----:B------:R-:W-:Y:S02]  /*c040*/  IMAD R14, R0, R9, R14 ;  /* 0x00000009000e7224 */ /* 0x000fe400078e020e */
[----:B------:R-:W-:-:S04]  /*c050*/  IMAD.HI.U32 R9, R3, R13, RZ ;  /* 0x0000000d03097227 */ /* 0x000fc800078e00ff */
[----:B------:R-:W-:-:S04]  /*c060*/  IMAD.MOV R9, RZ, RZ, -R9 ;  /* 0x000000ffff097224 */ /* 0x000fc800078e0a09 */
[----:B------:R-:W-:Y:S02]  /*c070*/  IMAD R13, R0, R9, R13 ;  /* 0x00000009000d7224 */ /* 0x000fe400078e020d */
[----:B------:R-:W-:Y:S01]  /*c080*/  @!P0 IMAD.IADD R4, R4, 0x1, -R0 ;  /* 0x0000000104048824 */ /* 0x000fe200078e0a00 */
[C---:B------:R-:W-:Y:S02]  /*c090*/  ISETP.GT.U32.AND P5, PT, R0.reuse, R14, PT ;  /* 0x0000000e0000720c */ /* 0x040fe40003fa4070 */
[----:B------:R-:W-:Y:S01]  /*c0a0*/  ISETP.GT.U32.AND P0, PT, R0, R13, PT ;  /* 0x0000000d0000720c */ /* 0x000fe20003f04070 */
[----:B------:R-:W-:Y:S01]  /*c0b0*/  @!P1 IMAD.MOV R4, RZ, RZ, -R4 ;  /* 0x000000ffff049224 */ /* 0x000fe200078e0a04 */
[----:B----4-:R-:W-:Y:S01]  /*c0c0*/  IABS R6, R20 ;  /* 0x0000001400067213 */ /* 0x010fe20000000000 */
[----:B------:R-:W-:-:S08]  /*c0d0*/  @!P4 IMAD.MOV R2, RZ, RZ, -R2 ;  /* 0x000000ffff02c224 */ /* 0x000fd000078e0a02 */
[--C-:B------:R-:W-:Y:S02]  /*c0e0*/  @!P5 IMAD.IADD R14, R14, 0x1, -R0.reuse ;  /* 0x000000010e0ed824 */ /* 0x100fe400078e0a00 */
[----:B------:R-:W-:Y:S01]  /*c0f0*/  @!P0 IMAD.IADD R13, R13, 0x1, -R0 ;  /* 0x000000010d0d8824 */ /* 0x000fe200078e0a00 */
[----:B------:R-:W-:-:S04]  /*c100*/  ISETP.GT.U32.AND P5, PT, R0, R7, PT ;  /* 0x000000070000720c */ /* 0x000fc80003fa4070 */
[C---:B------:R-:W-:Y:S01]  /*c110*/  ISETP.GT.U32.AND P1, PT, R0.reuse, R13, PT ;  /* 0x0000000d0000720c */ /* 0x040fe20003f24070 */
[----:B------:R-:W-:Y:S01]  /*c120*/  STL [R1+0x224], R4 ;  /* 0x0002240401007387 */ /* 0x000fe20000100800 */
[----:B------:R-:W-:-:S03]  /*c130*/  ISETP.GT.U32.AND P0, PT, R0, R14, PT ;  /* 0x0000000e0000720c */ /* 0x000fc60003f04070 */
[----:B------:R0:W-:Y:S04]  /*c140*/  STL [R1+0x220], R2 ;  /* 0x0002200201007387 */ /* 0x0001e80000100800 */
[----:B------:R-:W-:Y:S02]  /*c150*/  @!P5 IMAD.IADD R7, R7, 0x1, -R0 ;  /* 0x000000010707d824 */ /* 0x000fe400078e0a00 */
[----:B0-----:R-:W-:-:S04]  /*c160*/  IMAD.HI.U32 R2, R3, R6, RZ ;  /* 0x0000000603027227 */ /* 0x001fc800078e00ff */
[----:B------:R-:W-:Y:S02]  /*c170*/  IMAD.MOV R2, RZ, RZ, -R2 ;  /* 0x000000ffff027224 */ /* 0x000fe400078e0a02 */
[----:B------:R-:W-:Y:S02]  /*c180*/  @!P1 IMAD.IADD R13, R13, 0x1, -R0 ;  /* 0x000000010d0d9824 */ /* 0x000fe400078e0a00 */
[----:B------:R-:W-:Y:S02]  /*c190*/  IMAD R6, R0, R2, R6 ;  /* 0x0000000200067224 */ /* 0x000fe400078e0206 */
[----:B------:R-:W-:Y:S01]  /*c1a0*/  @!P0 IMAD.IADD R14, R14, 0x1, -R0 ;  /* 0x000000010e0e8824 */ /* 0x000fe200078e0a00 */
[----:B------:R-:W-:Y:S02]  /*c1b0*/  ISETP.GE.AND P5, PT, R20, RZ, PT ;  /* 0x000000ff1400720c */ /* 0x000fe40003fa6270 */
[----:B------:R-:W-:Y:S01]  /*c1c0*/  IABS R10, R16 ;  /* 0x00000010000a7213 */ /* 0x000fe20000000000 */
[----:B------:R-:W-:-:S02]  /*c1d0*/  @!P6 IMAD.MOV R14, RZ, RZ, -R14 ;  /* 0x000000ffff0ee224 */ /* 0x000fc400078e0a0e */
[----:B------:R-:W-:Y:S01]  /*c1e0*/  @!P2 IMAD.MOV R13, RZ, RZ, -R13 ;  /* 0x000000ffff0da224 */ /* 0x000fe200078e0a0d */
[----:B--2---:R-:W-:-:S05]  /*c1f0*/  IABS R12, R11 ;  /* 0x0000000b000c7213 */ /* 0x004fca0000000000 */
[----:B------:R-:W-:-:S04]  /*c200*/  IMAD.HI.U32 R9, R3, R12, RZ ;  /* 0x0000000c03097227 */ /* 0x000fc800078e00ff */
[----:B------:R-:W-:-:S04]  /*c210*/  IMAD.MOV R9, RZ, RZ, -R9 ;  /* 0x000000ffff097224 */ /* 0x000fc800078e0a09 */
[----:B------:R-:W-:-:S05]  /*c220*/  IMAD R12, R0, R9, R12 ;  /* 0x00000009000c7224 */ /* 0x000fca00078e020c */
[----:B------:R-:W-:Y:S02]  /*c230*/  ISETP.GT.U32.AND P0, PT, R0, R12, PT ;  /* 0x0000000c0000720c */ /* 0x000fe40003f04070 */
[----:B---3--:R-:W-:Y:S02]  /*c240*/  IABS R8, R18 ;  /* 0x0000001200087213 */ /* 0x008fe40000000000 */
[----:B------:R-:W-:Y:S01]  /*c250*/  ISETP.GE.AND P1, PT, R18, RZ, PT ;  /* 0x000000ff1200720c */ /* 0x000fe20003f26270 */
[----:B------:R-:W-:-:S04]  /*c260*/  IMAD.MOV.U32 R18, RZ, RZ, R7 ;  /* 0x000000ffff127224 */ /* 0x000fc800078e0007 */
[----:B------:R-:W-:Y:S01]  /*c270*/  @!P3 IMAD.MOV R18, RZ, RZ, -R18 ;  /* 0x000000ffff12b224 */ /* 0x000fe200078e0a12 */
[----:B------:R-:W-:Y:S01]  /*c280*/  ISETP.GT.U32.AND P3, PT, R0, R6, PT ;  /* 0x000000060000720c */ /* 0x000fe20003f64070 */
[----:B------:R-:W-:-:S04]  /*c290*/  IMAD.HI.U32 R4, R3, R8, RZ ;  /* 0x0000000803047227 */ /* 0x000fc800078e00ff */
[----:B------:R-:W-:Y:S01]  /*c2a0*/  IMAD.MOV R4, RZ, RZ, -R4 ;  /* 0x000000ffff047224 */ /* 0x000fe200078e0a04 */
[----:B------:R0:W-:Y:S01]  /*c2b0*/  STL [R1+0x21c], R18 ;  /* 0x00021c1201007387 */ /* 0x0001e20000100800 */
[----:B------:R-:W-:Y:S02]  /*c2c0*/  @!P0 IMAD.IADD R12, R12, 0x1, -R0 ;  /* 0x000000010c0c8824 */ /* 0x000fe400078e0a00 */
[----:B------:R-:W-:Y:S01]  /*c2d0*/  IMAD R8, R0, R4, R8 ;  /* 0x0000000400087224 */ /* 0x000fe200078e0208 */
[----:B------:R-:W-:-:S03]  /*c2e0*/  ISETP.GE.AND P4, PT, R11, RZ, PT ;  /* 0x000000ff0b00720c */ /* 0x000fc60003f86270 */
[----:B------:R-:W-:Y:S02]  /*c2f0*/  @!P3 IMAD.IADD R6, R6, 0x1, -R0 ;  /* 0x000000010606b824 */ /* 0x000fe400078e0a00 */
[----:B0-----:R-:W-:Y:S02]  /*c300*/  IMAD.MOV.U32 R18, RZ, RZ, R19 ;  /* 0x000000ffff127224 */ /* 0x001fe400078e0013 */
[----:B------:R-:W2:Y:S01]  /*c310*/  LDL.LU R19, [R1+0x23c] ;  /* 0x00023c0001137983 */ /* 0x000ea20000300800 */
[----:B------:R-:W-:-:S03]  /*c320*/  ISETP.GT.U32.AND P0, PT, R0, R12, PT ;  /* 0x0000000c0000720c */ /* 0x000fc60003f04070 */
[----:B------:R-:W3:Y:S01]  /*c330*/  LDL.LU R20, [R1+0x258] ;  /* 0x0002580001147983 */ /* 0x000ee20000300800 */
[----:B------:R-:W-:Y:S02]  /*c340*/  ISETP.GT.U32.AND P3, PT, R0, R6, PT ;  /* 0x000000060000720c */ /* 0x000fe40003f64070 */
[----:B------:R-:W-:-:S05]  /*c350*/  IABS R4, R15 ;  /* 0x0000000f00047213 */ /* 0x000fca0000000000 */
[----:B------:R-:W-:-:S04]  /*c360*/  IMAD.HI.U32 R11, R3, R4, RZ ;  /* 0x00000004030b7227 */ /* 0x000fc800078e00ff */
[----:B------:R-:W-:-:S04]  /*c370*/  IMAD.MOV R11, RZ, RZ, -R11 ;  /* 0x000000ffff0b7224 */ /* 0x000fc800078e0a0b */
[----:B------:R-:W-:Y:S02]  /*c380*/  IMAD R4, R0, R11, R4 ;  /* 0x0000000b00047224 */ /* 0x000fe400078e0204 */
[----:B------:R-:W-:Y:S01]  /*c390*/  IMAD.HI.U32 R11, R3, R10, RZ ;  /* 0x0000000a030b7227 */ /* 0x000fe200078e00ff */
[----:B------:R-:W-:Y:S03]  /*c3a0*/  STL [R1+0x214], R14 ;  /* 0x0002140e01007387 */ /* 0x000fe60000100800 */
[--C-:B------:R-:W-:Y:S02]  /*c3b0*/  @!P0 IMAD.IADD R12, R12, 0x1, -R0.reuse ;  /* 0x000000010c0c8824 */ /* 0x100fe400078e0a00 */
[----:B------:R-:W-:Y:S01]  /*c3c0*/  IMAD.MOV R11, RZ, RZ, -R11 ;  /* 0x000000ffff0b7224 */ /* 0x000fe200078e0a0b */
[----:B------:R0:W-:Y:S01]  /*c3d0*/  STL [R1+0x20c], R13 ;  /* 0x00020c0d01007387 */ /* 0x0001e20000100800 */
[----:B------:R-:W-:-:S02]  /*c3e0*/  @!P3 IMAD.IADD R6, R6, 0x1, -R0 ;  /* 0x000000010606b824 */ /* 0x000fc400078e0a00 */
[----:B------:R-:W-:Y:S02]  /*c3f0*/  IMAD R10, R0, R11, R10 ;  /* 0x0000000b000a7224 */ /* 0x000fe400078e020a */
[----:B------:R-:W-:Y:S02]  /*c400*/  IMAD.MOV.U32 R11, RZ, RZ, R6 ;  /* 0x000000ffff0b7224 */ /* 0x000fe400078e0006 */
[----:B0-----:R-:W-:Y:S02]  /*c410*/  IMAD.MOV.U32 R13, RZ, RZ, R12 ;  /* 0x000000ffff0d7224 */ /* 0x001fe400078e000c */
[----:B------:R-:W-:Y:S02]  /*c420*/  @!P5 IMAD.MOV R11, RZ, RZ, -R11 ;  /* 0x000000ffff0bd224 */ /* 0x000fe400078e0a0b */
[----:B------:R-:W-:Y:S01]  /*c430*/  @!P4 IMAD.MOV R13, RZ, RZ, -R13 ;  /* 0x000000ffff0dc224 */ /* 0x000fe200078e0a0d */
[----:B------:R-:W-:Y:S02]  /*c440*/  IABS R2, R17 ;  /* 0x0000001100027213 */ /* 0x000fe40000000000 */
[----:B------:R-:W-:-:S02]  /*c450*/  ISETP.GE.AND P5, PT, R17, RZ, PT ;  /* 0x000000ff1100720c */ /* 0x000fc40003fa6270 */
[----:B------:R-:W-:Y:S01]  /*c460*/  STL [R1+0x208], R13 ;  /* 0x0002080d01007387 */ /* 0x000fe20000100800 */
[----:B------:R-:W-:-:S03]  /*c470*/  IMAD.MOV.U32 R17, RZ, RZ, R22 ;  /* 0x000000ffff117224 */ /* 0x000fc600078e0016 */
[----:B------:R-:W4:Y:S04]  /*c480*/  LDL.LU R14, [R1+0x25c] ;  /* 0x00025c00010e7983 */ /* 0x000f280000300800 */
[----:B------:R-:W-:Y:S04]  /*c490*/  STL [R1+0x204], R11 ;  /* 0x0002040b01007387 */ /* 0x000fe80000100800 */
[----:B------:R-:W4:Y:S01]  /*c4a0*/  LDL.LU R22, [R1+0x260] ;  /* 0x0002600001167983 */ /* 0x000f220000300800 */
[----:B------:R-:W-:Y:S02]  /*c4b0*/  ISETP.GT.U32.AND P3, PT, R0, R10, PT ;  /* 0x0000000a0000720c */ /* 0x000fe40003f64070 */
[----:B------:R-:W-:-:S11]  /*c4c0*/  IABS R9, R21 ;  /* 0x0000001500097213 */ /* 0x000fd60000000000 */
[----:B------:R-:W-:Y:S01]  /*c4d0*/  @!P3 IMAD.IADD R10, R10, 0x1, -R0 ;  /* 0x000000010a0ab824 */ /* 0x000fe200078e0a00 */
[----:B------:R-:W-:Y:S02]  /*c4e0*/  ISETP.GE.AND P3, PT, R21, RZ, PT ;  /* 0x000000ff1500720c */ /* 0x000fe40003f66270 */
[----:B------:R-:W4:Y:S01]  /*c4f0*/  LDL.LU R21, [R1+0x3b4] ;  /* 0x0003b40001157983 */ /* 0x000f220000300800 */
[----:B------:R-:W-:Y:S01]  /*c500*/  ISETP.GT.U32.AND P6, PT, R0, R8, PT ;  /* 0x000000080000720c */ /* 0x000fe20003fc4070 */
[----:B------:R-:W-:-:S04]  /*c510*/  IMAD.HI.U32 R7, R3, R2, RZ ;  /* 0x0000000203077227 */ /* 0x000fc800078e00ff */
[----:B------:R-:W-:-:S04]  /*c520*/  IMAD.MOV R7, RZ, RZ, -R7 ;  /* 0x000000ffff077224 */ /* 0x000fc800078e0a07 */
[----:B------:R-:W-:-:S04]  /*c530*/  IMAD R2, R0, R7, R2 ;  /* 0x0000000700027224 */ /* 0x000fc800078e0202 */
[----:B------:R-:W-:Y:S01]  /*c540*/  @!P6 IMAD.IADD R8, R8, 0x1, -R0 ;  /* 0x000000010808e824 */ /* 0x000fe200078e0a00 */
[C---:B------:R-:W-:Y:S01]  /*c550*/  ISETP.GT.U32.AND P4, PT, R0.reuse, R2, PT ;  /* 0x000000020000720c */ /* 0x040fe20003f84070 */
[----:B------:R-:W-:Y:S01]  /*c560*/  IMAD.HI.U32 R7, R3, R9, RZ ;  /* 0x0000000903077227 */ /* 0x000fe200078e00ff */
[C---:B------:R-:W-:Y:S02]  /*c570*/  ISETP.GT.U32.AND P0, PT, R0.reuse, R4, PT ;  /* 0x000000040000720c */ /* 0x040fe40003f04070 */
[----:B------:R-:W-:Y:S01]  /*c580*/  ISETP.GT.U32.AND P6, PT, R0, R8, PT ;  /* 0x000000080000720c */ /* 0x000fe20003fc4070 */
[----:B------:R-:W-:-:S04]  /*c590*/  IMAD.MOV R7, RZ, RZ, -R7 ;  /* 0x000000ffff077224 */ /* 0x000fc800078e0a07 */
[----:B------:R-:W-:-:S04]  /*c5a0*/  IMAD R9, R0, R7, R9 ;  /* 0x0000000700097224 */ /* 0x000fc800078e0209 */
[--C-:B------:R-:W-:Y:S02]  /*c5b0*/  @!P4 IMAD.IADD R2, R2, 0x1, -R0.reuse ;  /* 0x000000010202c824 */ /* 0x100fe400078e0a00 */
[--C-:B------:R-:W-:Y:S02]  /*c5c0*/  @!P0 IMAD.IADD R4, R4, 0x1, -R0.reuse ;  /* 0x0000000104048824 */ /* 0x100fe400078e0a00 */
[----:B------:R-:W-:Y:S01]  /*c5d0*/  @!P6 IMAD.IADD R8, R8, 0x1, -R0 ;  /* 0x000000010808e824 */ /* 0x000fe200078e0a00 */
[C---:B------:R-:W-:Y:S02]  /*c5e0*/  ISETP.GT.U32.AND P6, PT, R0.reuse, R9, PT ;  /* 0x000000090000720c */ /* 0x040fe40003fc4070 */
[C---:B------:R-:W-:Y:S02]  /*c5f0*/  ISETP.GT.U32.AND P4, PT, R0.reuse, R2, PT ;  /* 0x000000020000720c */ /* 0x040fe40003f84070 */
[----:B------:R-:W-:Y:S02]  /*c600*/  ISETP.GT.U32.AND P0, PT, R0, R4, PT ;  /* 0x000000040000720c */ /* 0x000fe40003f04070 */
[----:B------:R-:W-:Y:S01]  /*c610*/  ISETP.GE.AND P2, PT, R15, RZ, PT ;  /* 0x000000ff0f00720c */ /* 0x000fe20003f46270 */
[----:B------:R-:W-:-:S06]  /*c620*/  @!P1 IMAD.MOV R8, RZ, RZ, -R8 ;  /* 0x000000ffff089224 */ /* 0x000fcc00078e0a08 */
[--C-:B------:R-:W-:Y:S01]  /*c630*/  @!P6 IMAD.IADD R9, R9, 0x1, -R0.reuse ;  /* 0x000000010909e824 */ /* 0x100fe200078e0a00 */
[----:B------:R-:W-:Y:S01]  /*c640*/  ISETP.GT.U32.AND P6, PT, R0, R10, PT ;  /* 0x0000000a0000720c */ /* 0x000fe20003fc4070 */
[--C-:B------:R-:W-:Y:S01]  /*c650*/  @!P4 IMAD.IADD R2, R2, 0x1, -R0.reuse ;  /* 0x000000010202c824 */ /* 0x100fe200078e0a00 */
[----:B------:R0:W-:Y:S01]  /*c660*/  STL [R1+0x200], R8 ;  /* 0x0002000801007387 */ /* 0x0001e20000100800 */
[----:B------:R-:W-:-:S04]  /*c670*/  @!P0 IMAD.IADD R4, R4, 0x1, -R0 ;  /* 0x0000000104048824 */ /* 0x000fc800078e0a00 */
[----:B------:R-:W-:Y:S02]  /*c680*/  @!P2 IMAD.MOV R4, RZ, RZ, -R4 ;  /* 0x000000ffff04a224 */ /* 0x000fe400078e0a04 */
[----:B0-----:R-:W-:Y:S02]  /*c690*/  IMAD.MOV.U32 R8, RZ, RZ, R2 ;  /* 0x000000ffff087224 */ /* 0x001fe400078e0002 */
[----:B------:R-:W-:Y:S02]  /*c6a0*/  IMAD.MOV.U32 R13, RZ, RZ, R16 ;  /* 0x000000ffff0d7224 */ /* 0x000fe400078e0010 */
[----:B------:R-:W-:Y:S01]  /*c6b0*/  @!P5 IMAD.MOV R8, RZ, RZ, -R8 ;  /* 0x000000ffff08d224 */ /* 0x000fe200078e0a08 */
[----:B------:R-:W-:Y:S01]  /*c6c0*/  STL [R1+0x1f8], R4 ;  /* 0x0001f80401007387 */ /* 0x000fe20000100800 */
[----:B------:R-:W-:Y:S01]  /*c6d0*/  @!P6 IMAD.IADD R10, R10, 0x1, -R0 ;  /* 0x000000010a0ae824 */ /* 0x000fe200078e0a00 */
[----:B------:R-:W-:Y:S02]  /*c6e0*/  ISETP.GT.U32.AND P1, PT, R0, R9, PT ;  /* 0x000000090000720c */ /* 0x000fe40003f24070 */
[----:B------:R-:W-:-:S11]  /*c6f0*/  ISETP.GE.AND P0, PT, R13, RZ, PT ;  /* 0x000000ff0d00720c */ /* 0x000fd60003f06270 */
[----:B------:R-:W-:Y:S02]  /*c700*/  @!P1 IMAD.IADD R9, R9, 0x1, -R0 ;  /* 0x0000000109099824 */ /* 0x000fe400078e0a00 */
[----:B------:R-:W-:Y:S02]  /*c710*/  @!P0 IMAD.MOV R10, RZ, RZ, -R10 ;  /* 0x000000ffff0a8224 */ /* 0x000fe400078e0a0a */
[----:B------:R-:W-:Y:S01]  /*c720*/  @!P3 IMAD.MOV R9, RZ, RZ, -R9 ;  /* 0x000000ffff09b224 */ /* 0x000fe200078e0a09 */
[----:B--2---:R-:W-:Y:S02]  /*c730*/  IABS R16, R19 ;  /* 0x0000001300107213 */ /* 0x004fe40000000000 */
[----:B------:R-:W-:Y:S01]  /*c740*/  ISETP.GE.AND P2, PT, R19, RZ, PT ;  /* 0x000000ff1300720c */ /* 0x000fe20003f46270 */
[----:B------:R-:W-:Y:S01]  /*c750*/  IMAD.MOV.U32 R19, RZ, RZ, R17 ;  /* 0x000000ffff137224 */ /* 0x000fe200078e0011 */
[----:B---3--:R-:W-:Y:S01]  /*c760*/  IABS R15, R20 ;  /* 0x00000014000f7213 */ /* 0x008fe20000000000 */
[----:B------:R-:W2:Y:S01]  /*c770*/  LDL.LU R17, [R1+0x3e4] ;  /* 0x0003e40001117983 */ /* 0x000ea20000300800 */
[----:B------:R-:W-:-:S03]  /*c780*/  ISETP.GE.AND P6, PT, R20, RZ, PT ;  /* 0x000000ff1400720c */ /* 0x000fc60003fc6270 */
[----:B------:R-:W-:Y:S01]  /*c790*/  STL [R1+0x1f4], R8 ;  /* 0x0001f40801007387 */ /* 0x000fe20000100800 */
[----:B------:R-:W-:-:S03]  /*c7a0*/  IMAD.HI.U32 R7, R3, R16, RZ ;  /* 0x0000001003077227 */ /* 0x000fc600078e00ff */
[----:B------:R-:W3:Y:S01]  /*c7b0*/  LDL.LU R20, [R1+0x3ac] ;  /* 0x0003ac0001147983 */ /* 0x000ee20000300800 */
[----:B------:R-:W-:-:S04]  /*c7c0*/  IMAD.HI.U32 R6, R3, R15, RZ ;  /* 0x0000000f03067227 */ /* 0x000fc800078e00ff */
[----:B------:R-:W-:Y:S02]  /*c7d0*/  IMAD.MOV R7, RZ, RZ, -R7 ;  /* 0x000000ffff077224 */ /* 0x000fe400078e0a07 */
[----:B------:R-:W-:Y:S02]  /*c7e0*/  IMAD.MOV R6, RZ, RZ, -R6 ;  /* 0x000000ffff067224 */ /* 0x000fe400078e0a06 */
[C---:B------:R-:W-:Y:S02]  /*c7f0*/  IMAD R16, R0.reuse, R7, R16 ;  /* 0x0000000700107224 */ /* 0x040fe400078e0210 */
[----:B------:R-:W-:-:S03]  /*c800*/  IMAD R15, R0, R6, R15 ;  /* 0x00000006000f7224 */ /* 0x000fc600078e020f */
[C---:B------:R-:W-:Y:S02]  /*c810*/  ISETP.GT.U32.AND P4, PT, R0.reuse, R16, PT ;  /* 0x000000100000720c */ /* 0x040fe40003f84070 */
[----:B------:R-:W-:Y:S01]  /*c820*/  ISETP.GT.U32.AND P5, PT, R0, R15, PT ;  /* 0x0000000f0000720c */ /* 0x000fe20003fa4070 */
[----:B------:R-:W-:Y:S04]  /*c830*/  STL [R1+0x1f0], R10 ;  /* 0x0001f00a01007387 */ /* 0x000fe80000100800 */
[----:B------:R-:W-:Y:S06]  /*c840*/  STL [R1+0x1ec], R9 ;  /* 0x0001ec0901007387 */ /* 0x000fec0000100800 */
[----:B------:R-:W-:-:S02]  /*c850*/  @!P4 IMAD.IADD R16, R16, 0x1, -R0 ;  /* 0x000000011010c824 */ /* 0x000fc400078e0a00 */
[----:B------:R-:W-:-:S05]  /*c860*/  @!P5 IMAD.IADD R15, R15, 0x1, -R0 ;  /* 0x000000010f0fd824 */ /* 0x000fca00078e0a00 */
[C---:B------:R-:W-:Y:S02]  /*c870*/  ISETP.GT.U32.AND P5, PT, R0.reuse, R15, PT ;  /* 0x0000000f0000720c */ /* 0x040fe40003fa4070 */
[----:B------:R-:W-:Y:S02]  /*c880*/  ISETP.GT.U32.AND P0, PT, R0, R16, PT ;  /* 0x000000100000720c */ /* 0x000fe40003f04070 */
[----:B----4-:R-:W-:Y:S02]  /*c890*/  IABS R6, R22 ;  /* 0x0000001600067213 */ /* 0x010fe40000000000 */
[----:B------:R-:W-:Y:S02]  /*c8a0*/  ISETP.GE.AND P4, PT, R22, RZ, PT ;  /* 0x000000ff1600720c */ /* 0x000fe40003f86270 */
[----:B------:R-:W4:Y:S05]  /*c8b0*/  LDL.LU R22, [R1+0x3e8] ;  /* 0x0003e80001167983 */ /* 0x000f2a0000300800 */
[----:B------:R-:W-:-:S02]  /*c8c0*/  @!P5 IMAD.IADD R15, R15, 0x1, -R0 ;  /* 0x000000010f0fd824 */ /* 0x000fc400078e0a00 */
[----:B------:R-:W-:-:S04]  /*c8d0*/  @!P0 IMAD.IADD R16, R16, 0x1, -R0 ;  /* 0x0000000110108824 */ /* 0x000fc800078e0a00 */
[----:B------:R-:W-:Y:S01]  /*c8e0*/  @!P2 IMAD.MOV R16, RZ, RZ, -R16 ;  /* 0x000000ffff10a224 */ /* 0x000fe200078e0a10 */
[----:B------:R-:W-:Y:S02]  /*c8f0*/  IABS R2, R21 ;  /* 0x0000001500027213 */ /* 0x000fe40000000000 */
[----:B------:R-:W-:Y:S01]  /*c900*/  ISETP.GE.AND P3, PT, R21, RZ, PT ;  /* 0x000000ff1500720c */ /* 0x000fe20003f66270 */
[----:B------:R-:W-:-:S04]  /*c910*/  IMAD.MOV.U32 R21, RZ, RZ, R15 ;  /* 0x000000ffff157224 */ /* 0x000fc800078e000f */
[----:B------:R-:W-:Y:S01]  /*c920*/  @!P6 IMAD.MOV R21, RZ, RZ, -R21 ;  /* 0x000000ffff15e224 */ /* 0x000fe200078e0a15 */
[----:B------:R-:W-:Y:S04]  /*c930*/  STL [R1+0x1e8], R16 ;  /* 0x0001e81001007387 */ /* 0x000fe80000100800 */
[----:B------:R0:W-:Y:S04]  /*c940*/  STL [R1+0x1e4], R21 ;  /* 0x0001e41501007387 */ /* 0x0001e80000100800 */
[----:B0-----:R-:W4:Y:S01]  /*c950*/  LDL.LU R21, [R1+0x3f4] ;  /* 0x0003f40001157983 */ /* 0x001f220000300800 */
[----:B------:R-:W-:Y:S01]  /*c960*/  IABS R7, R14 ;  /* 0x0000000e00077213 */ /* 0x000fe20000000000 */
[----:B------:R-:W-:-:S04]  /*c970*/  IMAD.HI.U32 R4, R3, R6, RZ ;  /* 0x0000000603047227 */ /* 0x000fc800078e00ff */
[----:B------:R-:W-:-:S04]  /*c980*/  IMAD.HI.U32 R8, R3, R7, RZ ;  /* 0x0000000703087227 */ /* 0x000fc800078e00ff */
[----:B------:R-:W-:Y:S02]  /*c990*/  IMAD.MOV R8, RZ, RZ, -R8 ;  /* 0x000000ffff087224 */ /* 0x000fe400078e0a08 */
[----:B------:R-:W-:Y:S02]  /*c9a0*/  IMAD.MOV R4, RZ, RZ, -R4 ;  /* 0x000000ffff047224 */ /* 0x000fe400078e0a04 */
[C---:B------:R-:W-:Y:S02]  /*c9b0*/  IMAD R7, R0.reuse, R8, R7 ;  /* 0x0000000800077224 */ /* 0x040fe400078e0207 */
[----:B------:R-:W-:-:S03]  /*c9c0*/  IMAD R6, R0, R4, R6 ;  /* 0x0000000400067224 */ /* 0x000fc600078e0206 */
[C---:B------:R-:W-:Y:S01]  /*c9d0*/  ISETP.GT.U32.AND P0, PT, R0.reuse, R7, PT ;  /* 0x000000070000720c */ /* 0x040fe20003f04070 */
[----:B------:R-:W-:Y:S01]  /*c9e0*/  IMAD.HI.U32 R8, R3, R2, RZ ;  /* 0x0000000203087227 */ /* 0x000fe200078e00ff */
[----:B------:R-:W-:-:S03]  /*c9f0*/  ISETP.GT.U32.AND P5, PT, R0, R6, PT ;  /* 0x000000060000720c */ /* 0x000fc60003fa4070 */
[----:B------:R-:W-:-:S04]  /*ca00*/  IMAD.MOV R8, RZ, RZ, -R8 ;  /* 0x000000ffff087224 */ /* 0x000fc800078e0a08 */
[----:B------:R-:W-:-:S04]  /*ca10*/  IMAD R2, R0, R8, R2 ;  /* 0x0000000800027224 */ /* 0x000fc800078e0202 */
[--C-:B------:R-:W-:Y:S01]  /*ca20*/  @!P0 IMAD.IADD R7, R7, 0x1, -R0.reuse ;  /* 0x0000000107078824 */ /* 0x100fe200078e0a00 */
[----:B------:R-:W-:Y:S01]  /*ca30*/  ISETP.GT.U32.AND P0, PT, R0, R2, PT ;  /* 0x000000020000720c */ /* 0x000fe20003f04070 */
[----:B------:R-:W-:Y:S01]  /*ca40*/  @!P5 IMAD.IADD R6, R6, 0x1, -R0 ;  /* 0x000000010606d824 */ /* 0x000fe200078e0a00 */
[----:B------:R-:W-:Y:S02]  /*ca50*/  IABS R13, R18 ;  /* 0x00000012000d7213 */ /* 0x000fe40000000000 */
[C---:B------:R-:W-:Y:S02]  /*ca60*/  ISETP.GT.U32.AND P5, PT, R0.reuse, R7, PT ;  /* 0x000000070000720c */ /* 0x040fe40003fa4070 */
[----:B------:R-:W-:Y:S01]  /*ca70*/  IABS R12, R19 ;  /* 0x00000013000c7213 */ /* 0x000fe20000000000 */
[C---:B------:R-:W-:Y:S01]  /*ca80*/  IMAD.HI.U32 R10, R3.reuse, R13, RZ ;  /* 0x0000000d030a7227 */ /* 0x040fe200078e00ff */
[----:B------:R-:W-:Y:S02]  /*ca90*/  ISETP.GT.U32.AND P2, PT, R0, R6, PT ;  /* 0x000000060000720c */ /* 0x000fe40003f44070 */
[----:B------:R-:W-:Y:S01]  /*caa0*/  ISETP.GE.AND P1, PT, R14, RZ, PT ;  /* 0x000000ff0e00720c */ /* 0x000fe20003f26270 */
[----:B------:R-:W-:-:S04]  /*cab0*/  IMAD.HI.U32 R9, R3, R12, RZ ;  /* 0x0000000c03097227 */ /* 0x000fc800078e00ff */
[----:B------:R-:W-:Y:S02]  /*cac0*/  IMAD.MOV R10, RZ, RZ, -R10 ;  /* 0x000000ffff0a7224 */ /* 0x000fe400078e0a0a */
[--C-:B------:R-:W-:Y:S02]  /*cad0*/  @!P0 IMAD.IADD R2, R2, 0x1, -R0.reuse ;  /* 0x0000000102028824 */ /* 0x100fe400078e0a00 */
[----:B------:R-:W-:Y:S02]  /*cae0*/  IMAD.MOV R9, RZ, RZ, -R9 ;  /* 0x000000ffff097224 */ /* 0x000fe400078e0a09 */
[C---:B------:R-:W-:Y:S02]  /*caf0*/  IMAD R13, R0.reuse, R10, R13 ;  /* 0x0000000a000d7224 */ /* 0x040fe400078e020d */
[----:B------:R-:W-:Y:S01]  /*cb00*/  @!P5 IMAD.IADD R7, R7, 0x1, -R0 ;  /* 0x000000010707d824 */ /* 0x000fe200078e0a00 */
[----:B------:R-:W-:Y:S01]  /*cb10*/  ISETP.GT.U32.AND P0, PT, R0, R2, PT ;  /* 0x000000020000720c */ /* 0x000fe20003f04070 */
[----:B------:R-:W-:-:S02]  /*cb20*/  IMAD.MOV.U32 R16, RZ, RZ, R19 ;  /* 0x000000ffff107224 */ /* 0x000fc400078e0013 */
[----:B------:R-:W-:Y:S02]  /*cb30*/  IMAD R12, R0, R9, R12 ;  /* 0x00000009000c7224 */ /* 0x000fe400078e020c */
[----:B------:R-:W-:Y:S01]  /*cb40*/  @!P2 IMAD.IADD R6, R6, 0x1, -R0 ;  /* 0x000000010606a824 */ /* 0x000fe200078e0a00 */
[----:B------:R-:W-:Y:S01]  /*cb50*/  ISETP.GT.U32.AND P2, PT, R0, R13, PT ;  /* 0x0000000d0000720c */ /* 0x000fe20003f44070 */
[----:B------:R-:W-:-:S04]  /*cb60*/  IMAD.MOV.U32 R19, RZ, RZ, R7 ;  /* 0x000000ffff137224 */ /* 0x000fc800078e0007 */
[----:B------:R-:W-:Y:S01]  /*cb70*/  @!P1 IMAD.MOV R19, RZ, RZ, -R19 ;  /* 0x000000ffff139224 */ /* 0x000fe200078e0a13 */
[----:B------:R-:W-:Y:S01]  /*cb80*/  ISETP.GT.U32.AND P1, PT, R0, R12, PT ;  /* 0x0000000c0000720c */ /* 0x000fe20003f24070 */
[----:B------:R-:W-:-:S06]  /*cb90*/  @!P0 IMAD.IADD R2, R2, 0x1, -R0 ;  /* 0x0000000102028824 */ /* 0x000fcc00078e0a00 */
[----:B------:R-:W-:Y:S02]  /*cba0*/  @!P2 IMAD.IADD R13, R13, 0x1, -R0 ;  /* 0x000000010d0da824 */ /* 0x000fe400078e0a00 */
[----:B------:R-:W-:Y:S02]  /*cbb0*/  IMAD.MOV.U32 R15, RZ, RZ, R18 ;  /* 0x000000ffff0f7224 */ /* 0x000fe400078e0012 */
[----:B------:R-:W4:Y:S02]  /*cbc0*/  LDL.LU R18, [R1+0x3f8] ;  /* 0x0003f80001127983 */ /* 0x000f240000300800 */
[--C-:B------:R-:W-:Y:S01]  /*cbd0*/  @!P1 IMAD.IADD R12, R12, 0x1, -R0.reuse ;  /* 0x000000010c0c9824 */ /* 0x100fe200078e0a00 */
[----:B------:R-:W-:Y:S01]  /*cbe0*/  ISETP.GT.U32.AND P1, PT, R0, R13, PT ;  /* 0x0000000d0000720c */ /* 0x000fe20003f24070 */
[----:B------:R0:W-:Y:S04]  /*cbf0*/  STL [R1+0x1dc], R19 ;  /* 0x0001dc1301007387 */ /* 0x0001e80000100800 */
[----:B0-----:R-:W4:Y:S08]  /*cc00*/  LDL.LU R19, [R1+0x3fc] ;  /* 0x0003fc0001137983 */ /* 0x001f300000300800 */
[----:B------:R-:W-:Y:S01]  /*cc10*/  @!P1 IMAD.IADD R13, R13, 0x1, -R0 ;  /* 0x000000010d0d9824 */ /* 0x000fe200078e0a00 */
[----:B---3--:R-:W-:-:S05]  /*cc20*/  IABS R4, R20 ;  /* 0x0000001400047213 */ /* 0x008fca0000000000 */
[----:B------:R-:W-:Y:S01]  /*cc30*/  IMAD.HI.U32 R14, R3, R4, RZ ;  /* 0x00000004030e7227 */ /* 0x000fe200078e00ff */
[----:B--2---:R-:W-:-:S03]  /*cc40*/  IABS R11, R17 ;  /* 0x00000011000b7213 */ /* 0x004fc60000000000 */
[----:B------:R-:W-:Y:S02]  /*cc50*/  IMAD.MOV R14, RZ, RZ, -R14 ;  /* 0x000000ffff0e7224 */ /* 0x000fe400078e0a0e */
[----:B------:R-:W-:-:S04]  /*cc60*/  IMAD.HI.U32 R8, R3, R11, RZ ;  /* 0x0000000b03087227 */ /* 0x000fc800078e00ff */
[----:B------:R-:W-:Y:S02]  /*cc70*/  IMAD R4, R0, R14, R4 ;  /* 0x0000000e00047224 */ /* 0x000fe400078e0204 */
[----:B------:R-:W-:-:S03]  /*cc80*/  IMAD.MOV R8, RZ, RZ, -R8 ;  /* 0x000000ffff087224 */ /* 0x000fc600078e0a08 */
[C---:B------:R-:W-:Y:S01]  /*cc90*/  ISETP.GT.U32.AND P5, PT, R0.reuse, R4, PT ;  /* 0x000000040000720c */ /* 0x040fe20003fa4070 */
[----:B------:R-:W-:-:S05]  /*cca0*/  IMAD R11, R0, R8, R11 ;  /* 0x00000008000b7224 */ /* 0x000fca00078e020b */
[----:B------:R-:W-:-:S07]  /*ccb0*/  ISETP.GT.U32.AND P0, PT, R0, R11, PT ;  /* 0x0000000b0000720c */ /* 0x000fce0003f04070 */
[----:B------:R-:W-:-:S05]  /*ccc0*/  @!P5 IMAD.IADD R4, R4, 0x1, -R0 ;  /* 0x000000010404d824 */ /* 0x000fca00078e0a00 */
[----:B------:R-:W-:Y:S01]  /*ccd0*/  ISETP.GT.U32.AND P2, PT, R0, R4, PT ;  /* 0x000000040000720c */ /* 0x000fe20003f44070 */
[----:B------:R-:W-:Y:S01]  /*cce0*/  @!P0 IMAD.IADD R11, R11, 0x1, -R0 ;  /* 0x000000010b0b8824 */ /* 0x000fe200078e0a00 */
[----:B------:R-:W-:Y:S01]  /*ccf0*/  ISETP.GE.AND P6, PT, R20, RZ, PT ;  /* 0x000000ff1400720c */ /* 0x000fe20003fc6270 */
[----:B------:R-:W-:Y:S01]  /*cd00*/  IMAD.MOV.U32 R14, RZ, RZ, R6 ;  /* 0x000000ffff0e7224 */ /* 0x000fe200078e0006 */
[----:B------:R-:W2:Y:S02]  /*cd10*/  LDL.LU R20, [R1+0x404] ;  /* 0x0004040001147983 */ /* 0x000ea40000300800 */
[----:B------:R-:W-:Y:S02]  /*cd20*/  ISETP.GT.U32.AND P0, PT, R0, R11, PT ;  /* 0x0000000b0000720c */ /* 0x000fe40003f04070 */
[----:B----4-:R-:W-:-:S05]  /*cd30*/  IABS R9, R22 ;  /* 0x0000001600097213 */ /* 0x010fca0000000000 */
[----:B------:R-:W-:-:S04]  /*cd40*/  IMAD.HI.U32 R7, R3, R9, RZ ;  /* 0x0000000903077227 */ /* 0x000fc800078e00ff */
[----:B------:R-:W-:-:S04]  /*cd50*/  IMAD.MOV R7, RZ, RZ, -R7 ;  /* 0x000000ffff077224 */ /* 0x000fc800078e0a07 */
[----:B------:R-:W-:Y:S02]  /*cd60*/  IMAD R9, R0, R7, R9 ;  /* 0x0000000700097224 */ /* 0x000fe400078e0209 */
[----:B------:R-:W-:-:S03]  /*cd70*/  @!P2 IMAD.IADD R4, R4, 0x1, -R0 ;  /* 0x000000010404a824 */ /* 0x000fc600078e0a00 */
[----:B------:R-:W-:Y:S01]  /*cd80*/  ISETP.GT.U32.AND P1, PT, R0, R9, PT ;  /* 0x000000090000720c */ /* 0x000fe20003f24070 */
[----:B------:R-:W-:Y:S02]  /*cd90*/  IMAD.MOV.U32 R8, RZ, RZ, R2 ;  /* 0x000000ffff087224 */ /* 0x000fe400078e0002 */
[----:B------:R-:W-:Y:S01]  /*cda0*/  @!P4 IMAD.MOV R14, RZ, RZ, -R14 ;  /* 0x000000ffff0ec224 */ /* 0x000fe200078e0a0e */
[----:B------:R-:W-:Y:S01]  /*cdb0*/  ISETP.GE.AND P4, PT, R15, RZ, PT ;  /* 0x000000ff0f00720c */ /* 0x000fe20003f86270 */
[----:B------:R-:W-:Y:S02]  /*cdc0*/  IMAD.MOV.U32 R15, RZ, RZ, R4 ;  /* 0x000000ffff0f7224 */ /* 0x000fe400078e0004 */
[----:B------:R-:W-:Y:S01]  /*cdd0*/  @!P3 IMAD.MOV R8, RZ, RZ, -R8 ;  /* 0x000000ffff08b224 */ /* 0x000fe200078e0a08 */
[----:B------:R0:W-:Y:S01]  /*cde0*/  STL [R1+0x1d8], R14 ;  /* 0x0001d80e01007387 */ /* 0x0001e20000100800 */
[----:B------:R-:W-:Y:S01]  /*cdf0*/  @!P6 IMAD.MOV R15, RZ, RZ, -R15 ;  /* 0x000000ffff0fe224 */ /* 0x000fe200078e0a0f */
[----:B------:R-:W-:Y:S01]  /*ce00*/  ISETP.GE.AND P2, PT, R17, RZ, PT ;  /* 0x000000ff1100720c */ /* 0x000fe20003f46270 */
[--C-:B------:R-:W-:Y:S01]  /*ce10*/  @!P0 IMAD.IADD R11, R11, 0x1, -R0.reuse ;  /* 0x000000010b0b8824 */ /* 0x100fe200078e0a00 */
[----:B------:R2:W-:Y:S01]  /*ce20*/  STL [R1+0x1d4], R8 ;  /* 0x0001d40801007387 */ /* 0x0005e20000100800 */
[----:B------:R-:W-:Y:S01]  /*ce30*/  ISETP.GE.AND P0, PT, R22, RZ, PT ;  /* 0x000000ff1600720c */ /* 0x000fe20003f06270 */
[----:B------:R-:W-:-:S02]  /*ce40*/  @!P1 IMAD.IADD R9, R9, 0x1, -R0 ;  /* 0x0000000109099824 */ /* 0x000fc400078e0a00 */
[----:B------:R-:W3:Y:S01]  /*ce50*/  LDL.LU R17, [R1+0x428] ;  /* 0x0004280001117983 */ /* 0x000ee20000300800 */
[----:B------:R-:W-:Y:S02]  /*ce60*/  IABS R6, R21 ;  /* 0x0000001500067213 */ /* 0x000fe40000000000 */
[----:B------:R-:W-:Y:S01]  /*ce70*/  ISETP.GE.AND P1, PT, R21, RZ, PT ;  /* 0x000000ff1500720c */ /* 0x000fe20003f26270 */
[----:B------:R-:W4:Y:S04]  /*ce80*/  LDL.LU R22, [R1+0x424] ;  /* 0x0004240001167983 */ /* 0x000f280000300800 */
[----:B------:R-:W-:Y:S04]  /*ce90*/  STL [R1+0x1d0], R15 ;  /* 0x0001d00f01007387 */ /* 0x000fe80000100800 */
[----:B------:R-:W2:Y:S01]  /*cea0*/  LDL.LU R21, [R1+0x42c] ;  /* 0x00042c0001157983 */ /* 0x000ea20000300800 */
[----:B------:R-:W-:Y:S01]  /*ceb0*/  ISETP.GT.U32.AND P3, PT, R0, R12, PT ;  /* 0x0000000c0000720c */ /* 0x000fe20003f64070 */
[----:B------:R-:W-:-:S04]  /*cec0*/  IMAD.HI.U32 R2, R3, R6, RZ ;  /* 0x0000000603027227 */ /* 0x000fc800078e00ff */
[----:B------:R-:W-:-:S04]  /*ced0*/  IMAD.MOV R2, RZ, RZ, -R2 ;  /* 0x000000ffff027224 */ /* 0x000fc800078e0a02 */
[----:B------:R-:W-:-:S04]  /*cee0*/  IMAD R2, R0, R2, R6 ;  /* 0x0000000200027224 */ /* 0x000fc800078e0206 */
[----:B------:R-:W-:Y:S01]  /*cef0*/  @!P3 IMAD.IADD R12, R12, 0x1, -R0 ;  /* 0x000000010c0cb824 */ /* 0x000fe200078e0a00 */
[----:B------:R-:W-:Y:S02]  /*cf00*/  ISETP.GT.U32.AND P3, PT, R0, R2, PT ;  /* 0x000000020000720c */ /* 0x000fe40003f64070 */
[----:B------:R-:W-:Y:S02]  /*cf10*/  ISETP.GE.AND P5, PT, R16, RZ, PT ;  /* 0x000000ff1000720c */ /* 0x000fe40003fa6270 */
[----:B------:R-:W-:-:S09]  /*cf20*/  ISETP.GT.U32.AND P6, PT, R0, R9, PT ;  /* 0x000000090000720c */ /* 0x000fd20003fc4070 */
[----:B------:R-:W-:-:S05]  /*cf30*/  @!P3 IMAD.IADD R2, R2, 0x1, -R0 ;  /* 0x000000010202b824 */ /* 0x000fca00078e0a00 */
[----:B------:R-:W-:Y:S01]  /*cf40*/  ISETP.GT.U32.AND P3, PT, R0, R2, PT ;  /* 0x000000020000720c */ /* 0x000fe20003f64070 */
[----:B------:R-:W-:Y:S02]  /*cf50*/  @!P4 IMAD.MOV R13, RZ, RZ, -R13 ;  /* 0x000000ffff0dc224 */ /* 0x000fe400078e0a0d */
[----:B------:R-:W-:Y:S02]  /*cf60*/  @!P5 IMAD.MOV R12, RZ, RZ, -R12 ;  /* 0x000000ffff0cd224 */ /* 0x000fe400078e0a0c */
[----:B------:R-:W-:Y:S01]  /*cf70*/  @!P2 IMAD.MOV R11, RZ, RZ, -R11 ;  /* 0x000000ffff0ba224 */ /* 0x000fe200078e0a0b */
[----:B------:R-:W-:Y:S04]  /*cf80*/  STL [R1+0x1cc], R13 ;  /* 0x0001cc0d01007387 */ /* 0x000fe80000100800 */
[----:B------:R1:W-:Y:S03]  /*cf90*/  STL [R1+0x1c4], R12 ;  /* 0x0001c40c01007387 */ /* 0x0003e60000100800 */
[--C-:B------:R-:W-:Y:S01]  /*cfa0*/  @!P3 IMAD.IADD R2, R2, 0x1, -R0.reuse ;  /* 0x000000010202b824 */ /* 0x100fe200078e0a00 */
[----:B------:R-:W-:Y:S01]  /*cfb0*/  STL [R1+0x1bc], R11 ;  /* 0x0001bc0b01007387 */ /* 0x000fe20000100800 */
[----:B------:R-:W-:-:S04]  /*cfc0*/  @!P6 IMAD.IADD R9, R9, 0x1, -R0 ;  /* 0x000000010909e824 */ /* 0x000fc800078e0a00 */
[----:B------:R-:W-:Y:S01]  /*cfd0*/  @!P0 IMAD.MOV R9, RZ, RZ, -R9 ;  /* 0x000000ffff098224 */ /* 0x000fe200078e0a09 */
[----:B------:R-:W-:Y:S02]  /*cfe0*/  IABS R7, R18 ;  /* 0x0000001200077213 */ /* 0x000fe40000000000 */
[----:B------:R-:W-:Y:S02]  /*cff0*/  ISETP.GE.AND P5, PT, R18, RZ, PT ;  /* 0x000000ff1200720c */ /* 0x000fe40003fa6270 */
[----:B------:R-:W1:Y:S01]  /*d000*/  LDL R18, [R1+0x444] ;  /* 0x0004440001127983 */ /* 0x000e620000100800 */
[----:B------:R-:W-:-:S05]  /*d010*/  IABS R6, R19 ;  /* 0x0000001300067213 */ /* 0x000fca0000000000 */
[----:B------:R-:W-:-:S04]  /*d020*/  IMAD.HI.U32 R10, R3, R6, RZ ;  /* 0x00000006030a7227 */ /* 0x000fc800078e00ff */
[----:B------:R-:W-:Y:S02]  /*d030*/  IMAD.MOV R10, RZ, RZ, -R10 ;  /* 0x000000ffff0a7224 */ /* 0x000fe400078e0a0a */
[----:B0-----:R-:W-:-:S04]  /*d040*/  IMAD.HI.U32 R14, R3, R7, RZ ;  /* 0x00000007030e7227 */ /* 0x001fc800078e00ff */
[C---:B------:R-:W-:Y:S02]  /*d050*/  IMAD R6, R0.reuse, R10, R6 ;  /* 0x0000000a00067224 */ /* 0x040fe400078e0206 */
[----:B------:R-:W-:Y:S02]  /*d060*/  IMAD.MOV.U32 R10, RZ, RZ, R2 ;  /* 0x000000ffff0a7224 */ /* 0x000fe400078e0002 */
[----:B------:R-:W-:Y:S02]  /*d070*/  IMAD.MOV R14, RZ, RZ, -R14 ;  /* 0x000000ffff0e7224 */ /* 0x000fe400078e0a0e */
[----:B------:R-:W-:Y:S01]  /*d080*/  @!P1 IMAD.MOV R10, RZ, RZ, -R10 ;  /* 0x000000ffff0a9224 */ /* 0x000fe200078e0a0a */
[----:B------:R-:W-:Y:S01]  /*d090*/  ISETP.GE.AND P2, PT, R19, RZ, PT ;  /* 0x000000ff1300720c */ /* 0x000fe20003f46270 */
[----:B------:R-:W-:Y:S01]  /*d0a0*/  IMAD R7, R0, R14, R7 ;  /* 0x0000000e00077224 */ /* 0x000fe200078e0207 */
[----:B------:R-:W4:Y:S04]  /*d0b0*/  LDL R19, [R1+0x450] ;  /* 0x0004500001137983 */ /* 0x000f280000100800 */
[----:B------:R0:W-:Y:S04]  /*d0c0*/  STL [R1+0x1b4], R9 ;  /* 0x0001b40901007387 */ /* 0x0001e80000100800 */
[----:B------:R-:W-:Y:S01]  /*d0d0*/  STL [R1+0x1ac], R10 ;  /* 0x0001ac0a01007387 */ /* 0x000fe20000100800 */
[----:B--2---:R-:W-:-:S02]  /*d0e0*/  ISETP.GE.AND P1, PT, R21, RZ, PT ;  /* 0x000000ff1500720c */ /* 0x004fc40003f26270 */
[----:B------:R-:W-:Y:S02]  /*d0f0*/  IABS R14, R21 ;  /* 0x00000015000e7213 */ /* 0x000fe40000000000 */
[----:B------:R-:W2:Y:S01]  /*d100*/  LDL R21, [R1+0x458] ;  /* 0x0004580001157983 */ /* 0x000ea20000100800 */
[----:B------:R-:W-:Y:S02]  /*d110*/  IABS R8, R20 ;  /* 0x0000001400087213 */ /* 0x000fe40000000000 */
[----:B------:R-:W-:-:S03]  /*d120*/  ISETP.GT.U32.AND P4, PT, R0, R7, PT ;  /* 0x000000070000720c */ /* 0x000fc60003f84070 */
[----:B------:R-:W-:Y:S01]  /*d130*/  IMAD.HI.U32 R4, R3, R8, RZ ;  /* 0x0000000803047227 */ /* 0x000fe200078e00ff */
[----:B------:R-:W-:-:S03]  /*d140*/  ISETP.GT.U32.AND P3, PT, R0, R6, PT ;  /* 0x000000060000720c */ /* 0x000fc60003f64070 */
[----:B------:R-:W-:Y:S01]  /*d150*/  IMAD.MOV R4, RZ, RZ, -R4 ;  /* 0x000000ffff047224 */ /* 0x000fe200078e0a04 */
[----:B---3--:R-:W-:-:S03]  /*d160*/  ISETP.GE.AND P0, PT, R17, RZ, PT ;  /* 0x000000ff1100720c */ /* 0x008fc60003f06270 */
[----:B------:R-:W-:Y:S01]  /*d170*/  IMAD R8, R0, R4, R8 ;  /* 0x0000000400087224 */ /* 0x000fe200078e0208 */
[----:B------:R-:W-:Y:S02]  /*d180*/  IABS R4, R17 ;  /* 0x0000001100047213 */ /* 0x000fe40000000000 */
[----:B------:R-:W3:Y:S01]  /*d190*/  LDL R17, [R1+0x454] ;  /* 0x0004540001117983 */ /* 0x000ee20000100800 */
[--C-:B------:R-:W-:Y:S01]  /*d1a0*/  @!P4 IMAD.IADD R7, R7, 0x1, -R0.reuse ;  /* 0x000000010707c824 */ /* 0x100fe200078e0a00 */
[----:B------:R-:W-:Y:S01]  /*d1b0*/  ISETP.GE.AND P6, PT, R20, RZ, PT ;  /* 0x000000ff1400720c */ /* 0x000fe20003fc6270 */
[----:B------:R-:W-:Y:S01]  /*d1c0*/  @!P3 IMAD.IADD R6, R6, 0x1, -R0 ;  /* 0x000000010606b824 */ /* 0x000fe200078e0a00 */
[----:B------:R-:W3:Y:S02]  /*d1d0*/  LDL.LU R20, [R1+0x46c] ;  /* 0x00046c0001147983 */ /* 0x000ee40000300800 */
[C---:B------:R-:W-:Y:S02]  /*d1e0*/  ISETP.GT.U32.AND P4, PT, R0.reuse, R7, PT ;  /* 0x000000070000720c */ /* 0x040fe40003f84070 */
[----:B------:R-:W-:-:S11]  /*d1f0*/  ISETP.GT.U32.AND P3, PT, R0, R6, PT ;  /* 0x000000060000720c */ /* 0x000fd60003f64070 */
[--C-:B------:R-:W-:Y:S01]  /*d200*/  @!P4 IMAD.IADD R7, R7, 0x1, -R0.reuse ;  /* 0x000000010707c824 */ /* 0x100fe200078e0a00 */
[----:B------:R-:W-:Y:S01]  /*d210*/  ISETP.GT.U32.AND P4, PT, R0, R8, PT ;  /* 0x000000080000720c */ /* 0x000fe20003f84070 */
[----:B------:R-:W-:Y:S02]  /*d220*/  @!P3 IMAD.IADD R6, R6, 0x1, -R0 ;  /* 0x000000010606b824 */ /* 0x000fe400078e0a00 */
[----:B------:R-:W-:-:S05]  /*d230*/  @!P5 IMAD.MOV R7, RZ, RZ, -R7 ;  /* 0x000000ffff07d224 */ /* 0x000fca00078e0a07 */
[----:B------:R0:W-:Y:S01]  /*d240*/  STL [R1+0x1a4], R7 ;  /* 0x0001a40701007387 */ /* 0x0001e20000100800 */
[----:B-1----:R-:W-:-:S05]  /*d250*/  IABS R12, R18 ;  /* 0x00000012000c7213 */ /* 0x002fca0000000000 */
[----:B0-----:R-:W-:-:S04]  /*d260*/  IMAD.HI.U32 R9, R3, R12, RZ ;  /* 0x0000000c03097227 */ /* 0x001fc800078e00ff */
[----:B------:R-:W-:Y:S02]  /*d270*/  IMAD.MOV R9, RZ, RZ, -R9 ;  /* 0x000000ffff097224 */ /* 0x000fe400078e0a09 */
[----:B------:R-:W-:Y:S02]  /*d280*/  IMAD.MOV.U32 R7, RZ, RZ, R6 ;  /* 0x000000ffff077224 */ /* 0x000fe400078e0006 */
[----:B------:R-:W-:Y:S02]  /*d290*/  IMAD R12, R0, R9, R12 ;  /* 0x00000009000c7224 */ /* 0x000fe400078e020c */
[----:B------:R-:W-:Y:S01]  /*d2a0*/  @!P2 IMAD.MOV R7, RZ, RZ, -R7 ;  /* 0x000000ffff07a224 */ /* 0x000fe200078e0a07 */
[----:B----4-:R-:W-:Y:S01]  /*d2b0*/  IABS R13, R22 ;  /* 0x00000016000d7213 */ /* 0x010fe20000000000 */
[----:B------:R-:W-:Y:S01]  /*d2c0*/  @!P4 IMAD.IADD R8, R8, 0x1, -R0 ;  /* 0x000000010808c824 */ /* 0x000fe200078e0a00 */
[----:B------:R-:W-:Y:S02]  /*d2d0*/  ISETP.GE.AND P4, PT, R22, RZ, PT ;  /* 0x000000ff1600720c */ /* 0x000fe40003f86270 */
[----:B------:R0:W-:Y:S04]  /*d2e0*/  STL [R1+0x1a0], R7 ;  /* 0x0001a00701007387 */ /* 0x0001e80000100800 */
[----:B------:R-:W4:Y:S04]  /*d2f0*/  LDL.LU R18, [R1+0x470] ;  /* 0x0004700001127983 */ /* 0x000f280000300800 */
[----:B------:R-:W4:Y:S01]  /*d300*/  LDL.LU R22, [R1+0x478] ;  /* 0x0004780001167983 */ /* 0x000f220000300800 */
[----:B------:R-:W-:-:S03]  /*d310*/  IABS R11, R19 ;  /* 0x00000013000b7213 */ /* 0x000fc60000000000 */
[----:B------:R-:W4:Y:S01]  /*d320*/  LDL.LU R19, [R1+0x47c] ;  /* 0x00047c0001137983 */ /* 0x000f220000300800 */
[----:B--2---:R-:W-:-:S05]  /*d330*/  IABS R9, R21 ;  /* 0x0000001500097213 */ /* 0x004fca0000000000 */
[----:B------:R-:W-:-:S04]  /*d340*/  IMAD.HI.U32 R16, R3, R9, RZ ;  /* 0x0000000903107227 */ /* 0x000fc800078e00ff */
[----:B------:R-:W-:-:S04]  /*d350*/  IMAD.MOV R16, RZ, RZ, -R16 ;  /* 0x000000ffff107224 */ /* 0x000fc800078e0a10 */
[----:B------:R-:W-:Y:S02]  /*d360*/  IMAD R9, R0, R16, R9 ;  /* 0x0000001000097224 */ /* 0x000fe400078e0209 */
[----:B------:R-:W2:Y:S01]  /*d370*/  LDL.LU R16, [R1+0x444] ;  /* 0x0004440001107983 */ /* 0x000ea20000300800 */
[----:B------:R-:W-:-:S04]  /*d380*/  IMAD.HI.U32 R2, R3, R4, RZ ;  /* 0x0000000403027227 */ /* 0x000fc800078e00ff */
[----:B------:R-:W-:-:S04]  /*d390*/  IMAD.MOV R2, RZ, RZ, -R2 ;  /* 0x000000ffff027224 */ /* 0x000fc800078e0a02 */
[----:B------:R-:W-:-:S05]  /*d3a0*/  IMAD R4, R0, R2, R4 ;  /* 0x0000000200047224 */ /* 0x000fca00078e0204 */
[----:B------:R-:W-:Y:S01]  /*d3b0*/  ISETP.GT.U32.AND P3, PT, R0, R4, PT ;  /* 0x000000040000720c */ /* 0x000fe20003f64070 */
[----:B------:R-:W-:-:S04]  /*d3c0*/  IMAD.HI.U32 R15, R3, R14, RZ ;  /* 0x0000000e030f7227 */ /* 0x000fc800078e00ff */
[----:B------:R-:W-:-:S08]  /*d3d0*/  IMAD.HI.U32 R10, R3, R13, RZ ;  /* 0x0000000d030a7227 */ /* 0x000fd000078e00ff */
[----:B------:R-:W-:Y:S02]  /*d3e0*/  @!P3 IMAD.IADD R4, R4, 0x1, -R0 ;  /* 0x000000010404b824 */ /* 0x000fe400078e0a00 */
[----:B------:R-:W-:-:S03]  /*d3f0*/  IMAD.MOV R15, RZ, RZ, -R15 ;  /* 0x000000ffff0f7224 */ /* 0x000fc600078e0a0f */
[C---:B------:R-:W-:Y:S01]  /*d400*/  ISETP.GT.U32.AND P3, PT, R0.reuse, R4, PT ;  /* 0x000000040000720c */ /* 0x040fe20003f64070 */
[----:B------:R-:W-:Y:S02]  /*d410*/  IMAD.MOV R10, RZ, RZ, -R10 ;  /* 0x000000ffff0a7224 */ /* 0x000fe400078e0a0a */
[C---:B------:R-:W-:Y:S01]  /*d420*/  IMAD R14, R0.reuse, R15, R14 ;  /* 0x0000000f000e7224 */ /* 0x040fe200078e020e */
[C---:B------:R-:W-:Y:S01]  /*d430*/  ISETP.GT.U32.AND P5, PT, R0.reuse, R8, PT ;  /* 0x000000080000720c */ /* 0x040fe20003fa4070 */
[C---:B------:R-:W-:Y:S01]  /*d440*/  IMAD R13, R0.reuse, R10, R13 ;  /* 0x0000000a000d7224 */ /* 0x040fe200078e020d */
[----:B---3--:R-:W-:Y:S02]  /*d450*/  IABS R10, R17 ;  /* 0x00000011000a7213 */ /* 0x008fe40000000000 */
[----:B------:R-:W-:Y:S01]  /*d460*/  ISETP.GT.U32.AND P2, PT, R0, R14, PT ;  /* 0x0000000e0000720c */ /* 0x000fe20003f44070 */
[----:B------:R-:W-:-:S04]  /*d470*/  IMAD.HI.U32 R2, R3, R11, RZ ;  /* 0x0000000b03027227 */ /* 0x000fc800078e00ff */
[----:B------:R-:W-:Y:S01]  /*d480*/  @!P3 IMAD.IADD R4, R4, 0x1, -R0 ;  /* 0x000000010404b824 */ /* 0x000fe200078e0a00 */
[----:B------:R-:W-:Y:S01]  /*d490*/  ISETP.GT.U32.AND P3, PT, R0, R12, PT ;  /* 0x0000000c0000720c */ /* 0x000fe20003f64070 */
[----:B0-----:R-:W-:Y:S01]  /*d4a0*/  IMAD.HI.U32 R7, R3, R10, RZ ;  /* 0x0000000a03077227 */ /* 0x001fe200078e00ff */
[----:B------:R-:W-:-:S03]  /*d4b0*/  IABS R6, R20 ;  /* 0x0000001400067213 */ /* 0x000fc60000000000 */
[----:B------:R-:W-:Y:S02]  /*d4c0*/  IMAD.MOV R2, RZ, RZ, -R2 ;  /* 0x000000ffff027224 */ /* 0x000fe400078e0a02 */
[----:B------:R-:W-:Y:S02]  /*d4d0*/  IMAD.MOV R7, RZ, RZ, -R7 ;  /* 0x000000ffff077224 */ /* 0x000fe400078e0a07 */
[----:B------:R-:W-:Y:S02]  /*d4e0*/  IMAD R11, R0, R2, R11 ;  /* 0x00000002000b7224 */ /* 0x000fe400078e020b */
[--C-:B------:R-:W-:Y:S01]  /*d4f0*/  @!P5 IMAD.IADD R8, R8, 0x1, -R0.reuse ;  /* 0x000000010808d824 */ /* 0x100fe200078e0a00 */
[----:B------:R-:W-:Y:S01]  /*d500*/  ISETP.GT.U32.AND P5, PT, R0, R13, PT ;  /* 0x0000000d0000720c */ /* 0x000fe20003fa4070 */
[----:B------:R-:W-:Y:S02]  /*d510*/  @!P2 IMAD.IADD R14, R14, 0x1, -R0 ;  /* 0x000000010e0ea824 */ /* 0x000fe400078e0a00 */
[----:B------:R-:W-:-:S02]  /*d520*/  IMAD R10, R0, R7, R10 ;  /* 0x00000007000a7224 */ /* 0x000fc400078e020a */
[----:B------:R-:W-:Y:S01]  /*d530*/  IMAD.HI.U32 R7, R3, R6, RZ ;  /* 0x0000000603077227 */ /* 0x000fe200078e00ff */
[----:B------:R-:W-:-:S03]  /*d540*/  ISETP.GT.U32.AND P2, PT, R0, R11, PT ;  /* 0x0000000b0000720c */ /* 0x000fc60003f44070 */
[--C-:B------:R-:W-:Y:S01]  /*d550*/  @!P3 IMAD.IADD R12, R12, 0x1, -R0.reuse ;  /* 0x000000010c0cb824 */ /* 0x100fe200078e0a00 */
[C---:B------:R-:W-:Y:S01]  /*d560*/  ISETP.GT.U32.AND P3, PT, R0.reuse, R14, PT ;  /* 0x0000000e0000720c */ /* 0x040fe20003f64070 */
[----:B------:R-:W-:Y:S02]  /*d570*/  IMAD.MOV R7, RZ, RZ, -R7 ;  /* 0x000000ffff077224 */ /* 0x000fe400078e0a07 */
[----:B------:R-:W-:Y:S02]  /*d580*/  @!P5 IMAD.IADD R13, R13, 0x1, -R0 ;  /* 0x000000010d0dd824 */ /* 0x000fe400078e0a00 */
[C---:B------:R-:W-:Y:S02]  /*d590*/  IMAD R6, R0.reuse, R7, R6 ;  /* 0x0000000700067224 */ /* 0x040fe400078e0206 */
[----:B------:R-:W3:Y:S01]  /*d5a0*/  LDL.LU R7, [R1+0x450] ;  /* 0x0004500001077983 */ /* 0x000ee20000300800 */
[----:B------:R-:W-:Y:S02]  /*d5b0*/  @!P6 IMAD.MOV R8, RZ, RZ, -R8 ;  /* 0x000000ffff08e224 */ /* 0x000fe400078e0a08 */
[----:B------:R-:W-:Y:S01]  /*d5c0*/  @!P2 IMAD.IADD R11, R11, 0x1, -R0 ;  /* 0x000000010b0ba824 */ /* 0x000fe200078e0a00 */
[----:B------:R-:W-:-:S02]  /*d5d0*/  ISETP.GT.U32.AND P2, PT, R0, R13, PT ;  /* 0x0000000d0000720c */ /* 0x000fc40003f44070 */
[----:B------:R-:W-:Y:S01]  /*d5e0*/  ISETP.GT.U32.AND P6, PT, R0, R12, PT ;  /* 0x0000000c0000720c */ /* 0x000fe20003fc4070 */
[----:B------:R-:W-:Y:S01]  /*d5f0*/  @!P3 IMAD.IADD R14, R14, 0x1, -R0 ;  /* 0x000000010e0eb824 */ /* 0x000fe200078e0a00 */
[----:B------:R-:W-:Y:S01]  /*d600*/  ISETP.GT.U32.AND P3, PT, R0, R9, PT ;  /* 0x000000090000720c */ /* 0x000fe20003f64070 */
[----:B------:R4:W-:Y:S01]  /*d610*/  STL [R1+0x19c], R8 ;  /* 0x00019c0801007387 */ /* 0x0009e20000100800 */
[----:B------:R-:W-:-:S07]  /*d620*/  @!P0 IMAD.MOV R4, RZ, RZ, -R4 ;  /* 0x000000ffff048224 */ /* 0x000fce00078e0a04 */
[--C-:B------:R-:W-:Y:S01]  /*d630*/  @!P2 IMAD.IADD R13, R13, 0x1, -R0.reuse ;  /* 0x000000010d0da824 */ /* 0x100fe200078e0a00 */
[----:B----4-:R-:W-:Y:S01]  /*d640*/  IABS R8, R18 ;  /* 0x0000001200087213 */ /* 0x010fe20000000000 */
[--C-:B------:R-:W-:Y:S02]  /*d650*/  @!P6 IMAD.IADD R12, R12, 0x1, -R0.reuse ;  /* 0x000000010c0ce824 */ /* 0x100fe400078e0a00 */
[----:B------:R-:W-:Y:S01]  /*d660*/  @!P3 IMAD.IADD R9, R9, 0x1, -R0 ;  /* 0x000000010909b824 */ /* 0x000fe200078e0a00 */
[----:B------:R-:W-:Y:S01]  /*d670*/  ISETP.GE.AND P3, PT, R17, RZ, PT ;  /* 0x000000ff1100720c */ /* 0x000fe20003f66270 */
[----:B------:R-:W-:Y:S02]  /*d680*/  IMAD.MOV.U32 R17, RZ, RZ, R13 ;  /* 0x000000ffff117224 */ /* 0x000fe400078e000d */
[----:B------:R-:W-:Y:S02]  /*d690*/  @!P1 IMAD.MOV R14, RZ, RZ, -R14 ;  /* 0x000000ffff0e9224 */ /* 0x000fe400078e0a0e */
[----:B------:R-:W-:Y:S01]  /*d6a0*/  @!P4 IMAD.MOV R17, RZ, RZ, -R17 ;  /* 0x000000ffff11c224 */ /* 0x000fe200078e0a11 */
[----:B------:R-:W-:Y:S01]  /*d6b0*/  STL [R1+0x194], R4 ;  /* 0x0001940401007387 */ /* 0x000fe20000100800 */
[----:B------:R-:W-:-:S03]  /*d6c0*/  IABS R2, R23 ;  /* 0x0000001700027213 */ /* 0x000fc60000000000 */
[----:B------:R-:W-:Y:S04]  /*d6d0*/  STL [R1+0x190], R14 ;  /* 0x0001900e01007387 */ /* 0x000fe80000100800 */
[----:B------:R0:W-:Y:S01]  /*d6e0*/  STL [R1+0x18c], R17 ;  /* 0x00018c1101007387 */ /* 0x0001e20000100800 */
[----:B--2---:R-:W-:Y:S01]  /*d6f0*/  ISETP.GE.AND P6, PT, R16, RZ, PT ;  /* 0x000000ff1000720c */ /* 0x004fe20003fc6270 */
[----:B------:R-:W-:-:S04]  /*d700*/  IMAD.HI.U32 R16, R3, R8, RZ ;  /* 0x0000000803107227 */ /* 0x000fc800078e00ff */
[----:B------:R-:W-:-:S04]  /*d710*/  IMAD.MOV R16, RZ, RZ, -R16 ;  /* 0x000000ffff107224 */ /* 0x000fc800078e0a10 */
[C---:B------:R-:W-:Y:S02]  /*d720*/  IMAD R8, R0.reuse, R16, R8 ;  /* 0x0000001000087224 */ /* 0x040fe400078e0208 */
[----:B------:R-:W-:Y:S02]  /*d730*/  IMAD.MOV.U32 R16, RZ, RZ, R23 ;  /* 0x000000ffff107224 */ /* 0x000fe400078e0017 */
[----:B------:R-:W-:Y:S02]  /*d740*/  IMAD.MOV.U32 R23, RZ, RZ, R25 ;  /* 0x000000ffff177224 */ /* 0x000fe400078e0019 */
[----:B------:R-:W2:Y:S01]  /*d750*/  LDL.LU R25, [R1+0x4ac] ;  /* 0x0004ac0001197983 */ /* 0x000ea20000300800 */
[C---:B------:R-:W-:Y:S01]  /*d760*/  ISETP.GT.U32.AND P5, PT, R0.reuse, R10, PT ;  /* 0x0000000a0000720c */ /* 0x040fe20003fa4070 */
[----:B------:R-:W-:Y:S01]  /*d770*/  IMAD.HI.U32 R15, R3, R2, RZ ;  /* 0x00000002030f7227 */ /* 0x000fe200078e00ff */
[----:B------:R-:W-:Y:S01]  /*d780*/  ISETP.GT.U32.AND P0, PT, R0, R11, PT ;  /* 0x0000000b0000720c */ /* 0x000fe20003f04070 */
[----:B0-----:R-:W4:Y:S02]  /*d790*/  LDL.LU R17, [R1+0x48c] ;  /* 0x00048c0001117983 */ /* 0x001f240000300800 */
[----:B------:R-:W-:-:S04]  /*d7a0*/  IMAD.MOV R15, RZ, RZ, -R15 ;  /* 0x000000ffff0f7224 */ /* 0x000fc800078e0a0f */
[----:B------:R-:W-:-:S04]  /*d7b0*/  IMAD R2, R0, R15, R2 ;  /* 0x0000000f00027224 */ /* 0x000fc800078e0202 */
[----:B------:R-:W-:Y:S01]  /*d7c0*/  @!P5 IMAD.IADD R10, R10, 0x1, -R0 ;  /* 0x000000010a0ad824 */ /* 0x000fe200078e0a00 */
[----:B------:R-:W-:-:S04]  /*d7d0*/  ISETP.GT.U32.AND P2, PT, R0, R2, PT ;  /* 0x000000020000720c */ /* 0x000fc80003f44070 */
[C---:B------:R-:W-:Y:S01]  /*d7e0*/  ISETP.GT.U32.AND P5, PT, R0.reuse, R10, PT ;  /* 0x0000000a0000720c */ /* 0x040fe20003fa4070 */
[----:B------:R-:W-:Y:S01]  /*d7f0*/  @!P0 IMAD.IADD R11, R11, 0x1, -R0 ;  /* 0x000000010b0b8824 */ /* 0x000fe200078e0a00 */
[----:B------:R-:W-:-:S07]  /*d800*/  ISETP.GT.U32.AND P0, PT, R0, R6, PT ;  /* 0x000000060000720c */ /* 0x000fce0003f04070 */
[--C-:B------:R-:W-:Y:S01]  /*d810*/  @!P2 IMAD.IADD R2, R2, 0x1, -R0.reuse ;  /* 0x000000010202a824 */ /* 0x100fe200078e0a00 */
[----:B------:R-:W-:Y:S02]  /*d820*/  ISETP.GE.AND P2, PT, R21, RZ, PT ;  /* 0x000000ff1500720c */ /* 0x000fe40003f46270 */
[----:B------:R-:W4:Y:S01]  /*d830*/  LDL.LU R21, [R1+0x490] ;  /* 0x0004900001157983 */ /* 0x000f220000300800 */
[--C-:B------:R-:W-:Y:S02]  /*d840*/  @!P5 IMAD.IADD R10, R10, 0x1, -R0.reuse ;  /* 0x000000010a0ad824 */ /* 0x100fe400078e0a00 */
[----:B------:R-:W-:Y:S01]  /*d850*/  @!P0 IMAD.IADD R6, R6, 0x1, -R0 ;  /* 0x0000000106068824 */ /* 0x000fe200078e0a00 */
[C---:B------:R-:W-:Y:S01]  /*d860*/  ISETP.GT.U32.AND P0, PT, R0.reuse, R9, PT ;  /* 0x000000090000720c */ /* 0x040fe20003f04070 */
[----:B------:R-:W-:Y:S01]  /*d870*/  IMAD.MOV.U32 R13, RZ, RZ, R12 ;  /* 0x000000ffff0d7224 */ /* 0x000fe200078e000c */
[----:B------:R-:W-:Y:S01]  /*d880*/  ISETP.GT.U32.AND P1, PT, R0, R2, PT ;  /* 0x000000020000720c */ /* 0x000fe20003f24070 */
[----:B------:R-:W-:-:S02]  /*d890*/  IMAD.MOV.U32 R12, RZ, RZ, R11 ;  /* 0x000000ffff0c7224 */ /* 0x000fc400078e000b */
[----:B------:R-:W-:Y:S01]  /*d8a0*/  @!P6 IMAD.MOV R13, RZ, RZ, -R13 ;  /* 0x000000ffff0de224 */ /* 0x000fe200078e0a0d */
[----:B------:R-:W-:Y:S02]  /*d8b0*/  ISETP.GT.U32.AND P6, PT, R0, R6, PT ;  /* 0x000000060000720c */ /* 0x000fe40003fc4070 */
[----:B---3--:R-:W-:Y:S01]  /*d8c0*/  ISETP.GE.AND P5, PT, R7, RZ, PT ;  /* 0x000000ff0700720c */ /* 0x008fe20003fa6270 */
[----:B------:R-:W-:-:S04]  /*d8d0*/  IMAD.MOV.U32 R11, RZ, RZ, R10 ;  /* 0x000000ffff0b7224 */ /* 0x000fc800078e000a */
[----:B------:R-:W-:-:S08]  /*d8e0*/  @!P0 IMAD.IADD R9, R9, 0x1, -R0 ;  /* 0x0000000109098824 */ /* 0x000fd000078e0a00 */
[----:B------:R-:W-:Y:S01]  /*d8f0*/  @!P5 IMAD.MOV R12, RZ, RZ, -R12 ;  /* 0x000000ffff0cd224 */ /* 0x000fe200078e0a0c */
[----:B------:R-:W-:Y:S01]  /*d900*/  ISETP.GE.AND P5, PT, R16, RZ, PT ;  /* 0x000000ff1000720c */ /* 0x000fe20003fa6270 */
[----:B------:R-:W-:Y:S02]  /*d910*/  @!P3 IMAD.MOV R11, RZ, RZ, -R11 ;  /* 0x000000ffff0bb224 */ /* 0x000fe400078e0a0b */
[--C-:B------:R-:W-:Y:S01]  /*d920*/  @!P1 IMAD.IADD R2, R2, 0x1, -R0.reuse ;  /* 0x0000000102029824 */ /* 0x100fe200078e0a00 */
[----:B------:R-:W-:Y:S01]  /*d930*/  STL [R1+0x188], R13 ;  /* 0x0001880d01007387 */ /* 0x000fe20000100800 */
[----:B------:R-:W-:Y:S01]  /*d940*/  @!P2 IMAD.MOV R9, RZ, RZ, -R9 ;  /* 0x000000ffff09a224 */ /* 0x000fe200078e0a09 */
[----:B------:R-:W-:Y:S01]  /*d950*/  IABS R4, R22 ;  /* 0x0000001600047213 */ /* 0x000fe20000000000 */
[----:B------:R-:W-:Y:S01]  /*d960*/  @!P6 IMAD.IADD R6, R6, 0x1, -R0 ;  /* 0x000000010606e824 */ /* 0x000fe200078e0a00 */
[----:B------:R-:W-:Y:S01]  /*d970*/  STL [R1+0x184], R12 ;  /* 0x0001840c01007387 */ /* 0x000fe20000100800 */
[----:B------:R-:W-:-:S03]  /*d980*/  ISETP.GE.AND P6, PT, R22, RZ, PT ;  /* 0x000000ff1600720c */ /* 0x000fc60003fc6270 */
[----:B------:R-:W-:Y:S01]  /*d990*/  STL [R1+0x180], R11 ;  /* 0x0001800b01007387 */ /* 0x000fe20000100800 */
[----:B------:R-:W-:-:S03]  /*d9a0*/  @!P5 IMAD.MOV R2, RZ, RZ, -R2 ;  /* 0x000000ffff02d224 */ /* 0x000fc600078e0a02 */
[----:B------:R-:W3:Y:S04]  /*d9b0*/  LDL.LU R22, [R1+0x4b8] ;  /* 0x0004b80001167983 */ /* 0x000ee80000300800 */
[----:B------:R-:W-:Y:S04]  /*d9c0*/  STL [R1+0x17c], R9 ;  /* 0x00017c0901007387 */ /* 0x000fe80000100800 */
[----:B------:R0:W-:Y:S01]  /*d9d0*/  STL [R1+0x178], R2 ;  /* 0x0001780201007387 */ /* 0x0001e20000100800 */
[----:B--2---:R-:W-:Y:S02]  /*d9e0*/  ISETP.GE.AND P5, PT, R25, RZ, PT ;  /* 0x000000ff1900720c */ /* 0x004fe40003fa6270 */
[----:B0-----:R-:W-:-:S02]  /*d9f0*/  IABS R2, R25 ;  /* 0x0000001900027213 */ /* 0x001fc40000000000 */
[----:B------:R-:W2:Y:S01]  /*da00*/  LDL.LU R25, [R1+0x4bc] ;  /* 0x0004bc0001197983 */ /* 0x000ea20000300800 */
[----:B------:R-:W-:Y:S02]  /*da10*/  ISETP.GT.U32.AND P4, PT, R0, R8, PT ;  /* 0x000000080000720c */ /* 0x000fe40003f84070 */
[----:B------:R-:W-:Y:S01]  /*da20*/  ISETP.GE.AND P0, PT, R20, RZ, PT ;  /* 0x000000ff1400720c */ /* 0x000fe20003f06270 */
[----:B------:R-:W-:Y:S01]  /*da30*/  IMAD.HI.U32 R15, R3, R4, RZ ;  /* 0x00000004030f7227 */ /* 0x000fe200078e00ff */
[----:B------:R-:W-:-:S03]  /*da40*/  IABS R7, R19 ;  /* 0x0000001300077213 */ /* 0x000fc60000000000 */
[----:B------:R-:W-:Y:S02]  /*da50*/  IMAD.MOV R15, RZ, RZ, -R15 ;  /* 0x000000ffff0f7224 */ /* 0x000fe400078e0a0f */
[----:B------:R-:W-:-:S04]  /*da60*/  IMAD.HI.U32 R10, R3, R7, RZ ;  /* 0x00000007030a7227 */ /* 0x000fc800078e00ff */
[----:B------:R-:W-:Y:S02]  /*da70*/  IMAD R4, R0, R15, R4 ;  /* 0x0000000f00047224 */ /* 0x000fe400078e0204 */
[----:B------:R-:W-:Y:S02]  /*da80*/  IMAD.MOV R10, RZ, RZ, -R10 ;  /* 0x000000ffff0a7224 */ /* 0x000fe400078e0a0a */
[----:B------:R-:W-:Y:S02]  /*da90*/  @!P4 IMAD.IADD R8, R8, 0x1, -R0 ;  /* 0x000000010808c824 */ /* 0x000fe400078e0a00 */
[----:B------:R-:W-:Y:S01]  /*daa0*/  @!P0 IMAD.MOV R6, RZ, RZ, -R6 ;  /* 0x000000ffff068224 */ /* 0x000fe200078e0a06 */
[C---:B------:R-:W-:Y:S01]  /*dab0*/  ISETP.GT.U32.AND P3, PT, R0.reuse, R4, PT ;  /* 0x000000040000720c */ /* 0x040fe20003f64070 */
[C---:B------:R-:W-:Y:S01]  /*dac0*/  IMAD R7, R0.reuse, R10, R7 ;  /* 0x0000000a00077224 */ /* 0x040fe200078e0207 */
[----:B------:R-:W-:Y:S02]  /*dad0*/  ISETP.GT.U32.AND P2, PT, R0, R8, PT ;  /* 0x000000080000720c */ /* 0x000fe40003f44070 */
[----:B------:R0:W-:Y:S01]  /*dae0*/  STL [R1+0x1c8], R6 ;  /* 0x0001c80601007387 */ /* 0x0001e20000100800 */
[----:B------:R-:W-:-:S03]  /*daf0*/  ISETP.GE.AND P1, PT, R18, RZ, PT ;  /* 0x000000ff1200720c */ /* 0x000fc60003f26270 */
[----:B------:R-:W2:Y:S01]  /*db00*/  LDL.LU R16, [R1+0x4c0] ;  /* 0x0004c00001107983 */ /* 0x000ea20000300800 */
[----:B------:R-:W-:-:S03]  /*db10*/  ISETP.GT.U32.AND P0, PT, R0, R7, PT ;  /* 0x000000070000720c */ /* 0x000fc60003f04070 */
[----:B------:R-:W2:Y:S01]  /*db20*/  LDL.LU R20, [R1+0x4c4] ;  /* 0x0004c40001147983 */ /* 0x000ea20000300800 */
[--C-:B------:R-:W-:Y:S02]  /*db30*/  @!P3 IMAD.IADD R4, R4, 0x1, -R0.reuse ;  /* 0x000000010404b824 */ /* 0x100fe400078e0a00 */
[----:B------:R-:W-:Y:S01]  /*db40*/  @!P2 IMAD.IADD R8, R8, 0x1, -R0 ;  /* 0x000000010808a824 */ /* 0x000fe200078e0a00 */
[----:B----4-:R-:W-:Y:S02]  /*db50*/  IABS R11, R21 ;  /* 0x00000015000b7213 */ /* 0x010fe40000000000 */
[----:B------:R-:W-:Y:S01]  /*db60*/  ISETP.GT.U32.AND P3, PT, R0, R4, PT ;  /* 0x000000040000720c */ /* 0x000fe20003f64070 */
[----:B------:R-:W-:-:S03]  /*db70*/  @!P1 IMAD.MOV R8, RZ, RZ, -R8 ;  /* 0x000000ffff089224 */ /* 0x000fc600078e0a08 */
[----:B------:R-:W-:Y:S01]  /*db80*/  @!P0 IMAD.IADD R7, R7, 0x1, -R0 ;  /* 0x0000000107078824 */ /* 0x000fe200078e0a00 */
[----:B------:R-:W-:Y:S01]  /*db90*/  IABS R13, R17 ;  /* 0x00000011000d7213 */ /* 0x000fe20000000000 */
[C---:B------:R-:W-:Y:S01]  /*dba0*/  IMAD.HI.U32 R12, R3.reuse, R2, RZ ;  /* 0x00000002030c7227 */ /* 0x040fe200078e00ff */
[----:B------:R-:W-:Y:S02]  /*dbb0*/  STL [R1+0x170], R8 ;  /* 0x0001700801007387 */ /* 0x000fe40000100800 */
[----:B------:R-:W-:Y:S01]  /*dbc0*/  ISETP.GT.U32.AND P0, PT, R0, R7, PT ;  /* 0x000000070000720c */ /* 0x000fe20003f04070 */
[C---:B0-----:R-:W-:Y:S01]  /*dbd0*/  IMAD.HI.U32 R6, R3.reuse, R11, RZ ;  /* 0x0000000b03067227 */ /* 0x041fe200078e00ff */
[----:B------:R-:W4:Y:S03]  /*dbe0*/  LDL.LU R18, [R1+0x4c8] ;  /* 0x0004c80001127983 */ /* 0x000f260000300800 */
[----:B------:R-:W-:-:S04]  /*dbf0*/  IMAD.HI.U32 R9, R3, R13, RZ ;  /* 0x0000000d03097227 */ /* 0x000fc800078e00ff */
[----:B------:R-:W-:Y:S02]  /*dc00*/  IMAD.MOV R12, RZ, RZ, -R12 ;  /* 0x000000ffff0c7224 */ /* 0x000fe400078e0a0c */
[----:B------:R-:W-:Y:S02]  /*dc10*/  IMAD.MOV R6, RZ, RZ, -R6 ;  /* 0x000000ffff067224 */ /* 0x000fe400078e0a06 */
[----:B------:R-:W-:Y:S01]  /*dc20*/  @!P3 IMAD.IADD R4, R4, 0x1, -R0 ;  /* 0x000000010404b824 */ /* 0x000fe200078e0a00 */
[----:B------:R-:W-:Y:S01]  /*dc30*/  ISETP.GE.AND P3, PT, R21, RZ, PT ;  /* 0x000000ff1500720c */ /* 0x000fe20003f66270 */
[----:B------:R-:W-:Y:S02]  /*dc40*/  IMAD.MOV R9, RZ, RZ, -R9 ;  /* 0x000000ffff097224 */ /* 0x000fe400078e0a09 */
[C---:B------:R-:W-:Y:S02]  /*dc50*/  IMAD R2, R0.reuse, R12, R2 ;  /* 0x0000000c00027224 */ /* 0x040fe400078e0202 */
[----:B------:R-:W-:-:S02]  /*dc60*/  IMAD R11, R0, R6, R11 ;  /* 0x00000006000b7224 */ /* 0x000fc400078e020b */
[----:B------:R-:W-:Y:S02]  /*dc70*/  IMAD.MOV.U32 R21, RZ, RZ, R23 ;  /* 0x000000ffff157224 */ /* 0x000fe400078e0017 */
[----:B------:R-:W4:Y:S01]  /*dc80*/  LDL.LU R23, [R1+0x4cc] ;  /* 0x0004cc0001177983 */ /* 0x000f220000300800 */
[C---:B------:R-:W-:Y:S01]  /*dc90*/  IMAD R13, R0.reuse, R9, R13 ;  /* 0x00000009000d7224 */ /* 0x040fe200078e020d */
[C---:B------:R-:W-:Y:S01]  /*dca0*/  ISETP.GT.U32.AND P1, PT, R0.reuse, R2, PT ;  /* 0x000000020000720c */ /* 0x040fe20003f24070 */
[----:B------:R-:W-:Y:S01]  /*dcb0*/  IMAD.MOV.U32 R14, RZ, RZ, R4 ;  /* 0x000000ffff0e7224 */ /* 0x000fe200078e0004 */
[----:B------:R-:W-:Y:S01]  /*dcc0*/  ISETP.GE.AND P4, PT, R19, RZ, PT ;  /* 0x000000ff1300720c */ /* 0x000fe20003f86270 */
[----:B------:R-:W-:Y:S01]  /*dcd0*/  @!P0 IMAD.IADD R7, R7, 0x1, -R0 ;  /* 0x0000000107078824 */ /* 0x000fe200078e0a00 */
[C---:B------:R-:W-:Y:S01]  /*dce0*/  ISETP.GT.U32.AND P0, PT, R0.reuse, R11, PT ;  /* 0x0000000b0000720c */ /* 0x040fe20003f04070 */
[----:B------:R-:W4:Y:S01]  /*dcf0*/  LDL.LU R19, [R1+0x4d0] ;  /* 0x0004d00001137983 */ /* 0x000f220000300800 */
[----:B------:R-:W-:Y:S01]  /*dd00*/  @!P6 IMAD.MOV R14, RZ, RZ, -R14 ;  /* 0x000000ffff0ee224 */ /* 0x000fe200078e0a0e */
[----:B------:R-:W-:-:S02]  /*dd10*/  ISETP.GT.U32.AND P6, PT, R0, R13, PT ;  /* 0x0000000d0000720c */ /* 0x000fc40003fc4070 */
[----:B---3--:R-:W-:Y:S02]  /*dd20*/  IABS R10, R22 ;  /* 0x00000016000a7213 */ /* 0x008fe40000000000 */
[----:B------:R0:W-:Y:S02]  /*dd30*/  STL [R1+0x16c], R14 ;  /* 0x00016c0e01007387 */ /* 0x0001e40000100800 */
[----:B------:R-:W-:-:S04]  /*dd40*/  @!P1 IMAD.IADD R2, R2, 0x1, -R0 ;  /* 0x0000000102029824 */ /* 0x000fc800078e0a00 */
[----:B------:R-:W-:Y:S02]  /*dd50*/  @!P0 IMAD.IADD R11, R11, 0x1, -R0 ;  /* 0x000000010b0b8824 */ /* 0x000fe400078e0a00 */
[----:B------:R-:W-:-:S04]  /*dd60*/  IMAD.HI.U32 R6, R3, R10, RZ ;  /* 0x0000000a03067227 */ /* 0x000fc800078e00ff */
[----:B0-----:R-:W-:Y:S02]  /*dd70*/  IMAD.MOV.U32 R14, RZ, RZ, R7 ;  /* 0x000000ffff0e7224 */ /* 0x001fe400078e0007 */
[----:B------:R-:W-:Y:S01]  /*dd80*/  @!P6 IMAD.IADD R13, R13, 0x1, -R0 ;  /* 0x000000010d0de824 */ /* 0x000fe200078e0a00 */
[C---:B------:R-:W-:Y:S01]  /*dd90*/  ISETP.GT.U32.AND P6, PT, R0.reuse, R2, PT ;  /* 0x000000020000720c */ /* 0x040fe20003fc4070 */
[----:B------:R-:W-:Y:S02]  /*dda0*/  IMAD.MOV R4, RZ, RZ, -R6 ;  /* 0x000000ffff047224 */ /* 0x000fe400078e0a06 */
[----:B------:R-:W-:Y:S01]  /*ddb0*/  @!P4 IMAD.MOV R14, RZ, RZ, -R14 ;  /* 0x000000ffff0ec224 */ /* 0x000fe200078e0a0e */
[----:B------:R-:W-:-:S04]  /*ddc0*/  ISETP.GT.U32.AND P4, PT, R0, R11, PT ;  /* 0x0000000b0000720c */ /* 0x000fc80003f84070 */
[----:B------:R0:W-:Y:S05]  /*ddd0*/  STL [R1+0x168], R14 ;  /* 0x0001680e01007387 */ /* 0x0001ea0000100800 */
[----:B------:R-:W-:-:S04]  /*dde0*/  @!P6 IMAD.IADD R2, R2, 0x1, -R0 ;  /* 0x000000010202e824 */ /* 0x000fc800078e0a00 */
[----:B------:R-:W-:Y:S01]  /*ddf0*/  @!P4 IMAD.IADD R11, R11, 0x1, -R0 ;  /* 0x000000010b0bc824 */ /* 0x000fe200078e0a00 */
[----:B------:R-:W-:Y:S02]  /*de00*/  ISETP.GE.AND P4, PT, R22, RZ, PT ;  /* 0x000000ff1600720c */ /* 0x000fe40003f86270 */
[----:B------:R-:W3:Y:S01]  /*de10*/  LDL.LU R22, [R1+0x4d4] ;  /* 0x0004d40001167983 */ /* 0x000ee20000300800 */
[----:B--2---:R-:W-:-:S05]  /*de20*/  IABS R8, R25 ;  /* 0x0000001900087213 */ /* 0x004fca0000000000 */
[----:B------:R-:W-:-:S04]  /*de30*/  IMAD.HI.U32 R6, R3, R8, RZ ;  /* 0x0000000803067227 */ /* 0x000fc800078e00ff */
[----:B------:R-:W-:-:S04]  /*de40*/  IMAD.MOV R6, RZ, RZ, -R6 ;  /* 0x000000ffff067224 */ /* 0x000fc800078e0a06 */
[----:B------:R-:W-:-:S05]  /*de50*/  IMAD R8, R0, R6, R8 ;  /* 0x0000000600087224 */ /* 0x000fca00078e0208 */
[----:B------:R-:W-:-:S13]  /*de60*/  ISETP.GT.U32.AND P6, PT, R0, R8, PT ;  /* 0x000000080000720c */ /* 0x000fda0003fc4070 */
[----:B------:R-:W-:Y:S01]  /*de70*/  @!P6 IMAD.IADD R8, R8, 0x1, -R0 ;  /* 0x000000010808e824 */ /* 0x000fe200078e0a00 */
[----:B------:R-:W-:Y:S01]  /*de80*/  ISETP.GE.AND P6, PT, R25, RZ, PT ;  /* 0x000000ff1900720c */ /* 0x000fe20003fc6270 */
[----:B------:R-:W-:Y:S02]  /*de90*/  IMAD.MOV.U32 R25, RZ, RZ, R29 ;  /* 0x000000ffff197224 */ /* 0x000fe400078e001d */
[----:B------:R-:W-:Y:S02]  /*dea0*/  IMAD.MOV.U32 R29, RZ, RZ, R27 ;  /* 0x000000ffff1d7224 */ /* 0x000fe400078e001b */
[----:B------:R-:W-:Y:S02]  /*deb0*/  IMAD.MOV.U32 R27, RZ, RZ, R5 ;  /* 0x000000ffff1b7224 */ /* 0x000fe400078e0005 */
[----:B------:R-:W2:Y:S01]  /*dec0*/  LDL.LU R5, [R1+0x4d8] ;  /* 0x0004d80001057983 */ /* 0x000ea20000300800 */
[----:B------:R-:W-:Y:S01]  /*ded0*/  IMAD R10, R0, R4, R10 ;  /* 0x00000004000a7224 */ /* 0x000fe200078e020a */
[----:B------:R-:W-:-:S04]  /*dee0*/  IABS R12, R16 ;  /* 0x00000010000c7213 */ /* 0x000fc80000000000 */
[C---:B------:R-:W-:Y:S01]  /*def0*/  ISETP.GT.U32.AND P1, PT, R0.reuse, R10, PT ;  /* 0x0000000a0000720c */ /* 0x040fe20003f24070 */
[----:B------:R-:W-:Y:S01]  /*df00*/  IMAD.HI.U32 R4, R3, R12, RZ ;  /* 0x0000000c03047227 */ /* 0x000fe200078e00ff */
[----:B------:R-:W-:-:S03]  /*df10*/  ISETP.GT.U32.AND P0, PT, R0, R13, PT ;  /* 0x0000000d0000720c */ /* 0x000fc60003f04070 */
[----:B------:R-:W-:Y:S01]  /*df20*/  IMAD.MOV R4, RZ, RZ, -R4 ;  /* 0x000000ffff047224 */ /* 0x000fe200078e0a04 */
[----:B------:R-:W-:-:S03]  /*df30*/  IABS R9, R20 ;  /* 0x0000001400097213 */ /* 0x000fc60000000000 */
[----:B------:R-:W-:-:S04]  /*df40*/  IMAD R12, R0, R4, R12 ;  /* 0x00000004000c7224 */ /* 0x000fc800078e020c */
[----:B------:R-:W-:Y:S02]  /*df50*/  @!P1 IMAD.IADD R10, R10, 0x1, -R0 ;  /* 0x000000010a0a9824 */ /* 0x000fe400078e0a00 */
[----:B------:R-:W-:-:S03]  /*df60*/  IMAD.HI.U32 R4, R3, R9, RZ ;  /* 0x0000000903047227 */ /* 0x000fc600078e00ff */
[C---:B------:R-:W-:Y:S01]  /*df70*/  ISETP.GT.U32.AND P1, PT, R0.reuse, R10, PT ;  /* 0x0000000a0000720c */ /* 0x040fe20003f24070 */
[----:B------:R-:W-:Y:S01]  /*df80*/  @!P0 IMAD.IADD R13, R13, 0x1, -R0 ;  /* 0x000000010d0d8824 */ /* 0x000fe200078e0a00 */
[----:B------:R-:W-:Y:S01]  /*df90*/  ISETP.GT.U32.AND P0, PT, R0, R12, PT ;  /* 0x0000000c0000720c */ /* 0x000fe20003f04070 */
[----:B------:R-:W-:Y:S01]  /*dfa0*/  IMAD.MOV R4, RZ, RZ, -R4 ;  /* 0x000000ffff047224 */ /* 0x000fe200078e0a04 */
[----:B----4-:R-:W-:-:S03]  /*dfb0*/  IABS R7, R18 ;  /* 0x0000001200077213 */ /* 0x010fc60000000000 */
[----:B------:R-:W-:Y:S02]  /*dfc0*/  IMAD R9, R0, R4, R9 ;  /* 0x0000000400097224 */ /* 0x000fe400078e0209 */
[----:B------:R-:W-:Y:S01]  /*dfd0*/  IMAD.HI.U32 R4, R3, R7, RZ ;  /* 0x0000000703047227 */ /* 0x000fe200078e00ff */
[----:B------:R-:W-:-:S03]  /*dfe0*/  IABS R6, R23 ;  /* 0x0000001700067213 */ /* 0x000fc60000000000 */
[----:B------:R-:W-:Y:S01]  /*dff0*/  @!P1 IMAD.IADD R10, R10, 0x1, -R0 ;  /* 0x000000010a0a9824 */ /* 0x000fe200078e0a00 */
[----:B------:R-:W-:Y:S01]  /*e000*/  ISETP.GT.U32.AND P1, PT, R0, R9, PT ;  /* 0x000000090000720c */ /* 0x000fe20003f24070 */
[----:B------:R-:W-:Y:S02]  /*e010*/  IMAD.MOV R4, RZ, RZ, -R4 ;  /* 0x000000ffff047224 */ /* 0x000fe400078e0a04 */
[----:B------:R-:W-:Y:S02]  /*e020*/  @!P0 IMAD.IADD R12, R12, 0x1, -R0 ;  /* 0x000000010c0c8824 */ /* 0x000fe400078e0a00 */
[----:B0-----:R-:W-:Y:S01]  /*e030*/  IMAD.MOV.U32 R14, RZ, RZ, R2 ;  /* 0x000000ffff0e7224 */ /* 0x001fe200078e0002 */
[----:B------:R-:W-:Y:S01]  /*e040*/  ISETP.GE.AND P2, PT, R17, RZ, PT ;  /* 0x000000ff1100720c */ /* 0x000fe20003f46270 */
[C---:B------:R-:W-:Y:S01]  /*e050*/  IMAD R7, R0.reuse, R4, R7 ;  /* 0x0000000400077224 */ /* 0x040fe200078e0207 */
[----:B------:R-:W-:Y:S01]  /*e060*/  IABS R17, R19 ;  /* 0x0000001300117213 */ /* 0x000fe20000000000 */
[----:B------:R-:W-:Y:S01]  /*e070*/  @!P5 IMAD.MOV R14, RZ, RZ, -R14 ;  /* 0x000000ffff0ed224 */ /* 0x000fe200078e0a0e */
[----:B------:R-:W-:Y:S01]  /*e080*/  ISETP.GT.U32.AND P5, PT, R0, R12, PT ;  /* 0x0000000c0000720c */ /* 0x000fe20003fa4070 */
[----:B------:R-:W-:-:S04]  /*e090*/  IMAD.HI.U32 R4, R3, R6, RZ ;  /* 0x0000000603047227 */ /* 0x000fc800078e00ff */
[----:B------:R-:W-:Y:S01]  /*e0a0*/  @!P4 IMAD.MOV R10, RZ, RZ, -R10 ;  /* 0x000000ffff0ac224 */ /* 0x000fe200078e0a0a */
[----:B------:R-:W-:Y:S01]  /*e0b0*/  ISETP.GT.U32.AND P4, PT, R0, R7, PT ;  /* 0x000000070000720c */ /* 0x000fe20003f84070 */
[----:B------:R-:W-:-:S04]  /*e0c0*/  IMAD.HI.U32 R2, R3, R17, RZ ;  /* 0x0000001103027227 */ /* 0x000fc800078e00ff */
[----:B------:R-:W-:Y:S02]  /*e0d0*/  IMAD.MOV R4, RZ, RZ, -R4 ;  /* 0x000000ffff047224 */ /* 0x000fe400078e0a04 */
[----:B------:R-:W-:Y:S01]  /*e0e0*/  @!P1 IMAD.IADD R9, R9, 0x1, -R0 ;  /* 0x0000000109099824 */ /* 0x000fe200078e0a00 */
[C---:B------:R-:W-:Y:S01]  /*e0f0*/  ISETP.GT.U32.AND P1, PT, R0.reuse, R8, PT ;  /* 0x000000080000720c */ /* 0x040fe20003f24070 */
[----:B------:R-:W-:Y:S02]  /*e100*/  IMAD.MOV R2, RZ, RZ, -R2 ;  /* 0x000000ffff027224 */ /* 0x000fe400078e0a02 */
[C---:B------:R-:W-:Y:S02]  /*e110*/  IMAD R6, R0.reuse, R4, R6 ;  /* 0x0000000400067224 */ /* 0x040fe400078e0206 */
[----:B------:R-:W-:Y:S02]  /*e120*/  IMAD R17, R0, R2, R17 ;  /* 0x0000000200117224 */ /* 0x000fe400078e0211 */
[--C-:B------:R-:W-:Y:S01]  /*e130*/  @!P5 IMAD.IADD R12, R12, 0x1, -R0.reuse ;  /* 0x000000010c0cd824 */ /* 0x100fe200078e0a00 */
[C---:B------:R-:W-:Y:S01]  /*e140*/  ISETP.GT.U32.AND P5, PT, R0.reuse, R6, PT ;  /* 0x000000060000720c */ /* 0x040fe20003fa4070 */
[--C-:B------:R-:W-:Y:S01]  /*e150*/  @!P4 IMAD.IADD R7, R7, 0x1, -R0.reuse ;  /* 0x000000010707c824 */ /* 0x100fe200078e0a00 */
[C---:B------:R-:W-:Y:S01]  /*e160*/  ISETP.GT.U32.AND P4, PT, R0.reuse, R17, PT ;  /* 0x000000110000720c */ /* 0x040fe20003f84070 */
[----:B------:R-:W-:Y:S01]  /*e170*/  @!P2 IMAD.MOV R13, RZ, RZ, -R13 ;  /* 0x000000ffff0da224 */ /* 0x000fe200078e0a0d */
[----:B------:R-:W-:Y:S01]  /*e180*/  ISETP.GT.U32.AND P2, PT, R0, R9, PT ;  /* 0x000000090000720c */ /* 0x000fe20003f44070 */
[----:B------:R-:W-:Y:S01]  /*e190*/  @!P1 IMAD.IADD R8, R8, 0x1, -R0 ;  /* 0x0000000108089824 */ /* 0x000fe200078e0a00 */
[----:B------:R-:W-:Y:S01]  /*e1a0*/  STL [R1+0x164], R14 ;  /* 0x0001640e01007387 */ /* 0x000fe20000100800 */
[----:B------:R-:W-:Y:S01]  /*e1b0*/  @!P3 IMAD.MOV R11, RZ, RZ, -R11 ;  /* 0x000000ffff0bb224 */ /* 0x000fe200078e0a0b */
[----:B------:R-:W-:-:S02]  /*e1c0*/  ISETP.GE.AND P0, PT, R16, RZ, PT ;  /* 0x000000ff1000720c */ /* 0x000fc40003f06270 */
[----:B------:R0:W-:Y:S03]  /*e1d0*/  STL [R1+0x160], R13 ;  /* 0x0001600d01007387 */ /* 0x0001e60000100800 */
[----:B------:R-:W-:Y:S01]  /*e1e0*/  @!P5 IMAD.IADD R6, R6, 0x1, -R0 ;  /* 0x000000010606d824 */ /* 0x000fe200078e0a00 */
[----:B------:R-:W-:Y:S01]  /*e1f0*/  STL [R1+0x158], R11 ;  /* 0x0001580b01007387 */ /* 0x000fe20000100800 */
[----:B0-----:R-:W-:-:S03]  /*e200*/  IMAD.MOV.U32 R13, RZ, RZ, R8 ;  /* 0x000000ffff0d7224 */ /* 0x001fc600078e0008 */
[----:B------:R3:W-:Y:S01]  /*e210*/  STL [R1+0x150], R10 ;  /* 0x0001500a01007387 */ /* 0x0007e20000100800 */
[--C-:B------:R-:W-:Y:S02]  /*e220*/  @!P4 IMAD.IADD R17, R17, 0x1, -R0.reuse ;  /* 0x000000011111c824 */ /* 0x100fe400078e0a00 */
[----:B------:R-:W-:Y:S01]  /*e230*/  @!P6 IMAD.MOV R13, RZ, RZ, -R13 ;  /* 0x000000ffff0de224 */ /* 0x000fe200078e0a0d */
[C---:B------:R-:W-:Y:S02]  /*e240*/  ISETP.GT.U32.AND P6, PT, R0.reuse, R7, PT ;  /* 0x000000070000720c */ /* 0x040fe40003fc4070 */
[----:B------:R-:W-:Y:S01]  /*e250*/  ISETP.GT.U32.AND P4, PT, R0, R6, PT ;  /* 0x000000060000720c */ /* 0x000fe20003f84070 */
[----:B------:R-:W-:Y:S01]  /*e260*/  @!P2 IMAD.IADD R9, R9, 0x1, -R0 ;  /* 0x000000010909a824 */ /* 0x000fe200078e0a00 */
[----:B---3--:R-:W-:Y:S02]  /*e270*/  IABS R10, R22 ;  /* 0x00000016000a7213 */ /* 0x008fe40000000000 */
[----:B------:R-:W-:-:S02]  /*e280*/  ISETP.GE.AND P2, PT, R23, RZ, PT ;  /* 0x000000ff1700720c */ /* 0x000fc40003f46270 */
[----:B------:R-:W3:Y:S01]  /*e290*/  LDL.LU R23, [R1+0x4e0] ;  /* 0x0004e00001177983 */ /* 0x000ee20000300800 */
[----:B------:R-:W-:Y:S01]  /*e2a0*/  ISETP.GE.AND P3, PT, R20, RZ, PT ;  /* 0x000000ff1400720c */ /* 0x000fe20003f66270 */
[----:B------:R-:W-:Y:S01]  /*e2b0*/  IMAD.HI.U32 R8, R3, R10, RZ ;  /* 0x0000000a03087227 */ /* 0x000fe200078e00ff */
[----:B------:R-:W-:-:S03]  /*e2c0*/  ISETP.GE.AND P1, PT, R18, RZ, PT ;  /* 0x000000ff1200720c */ /* 0x000fc60003f26270 */
[----:B------:R-:W-:Y:S01]  /*e2d0*/  @!P0 IMAD.MOV R12, RZ, RZ, -R12 ;  /* 0x000000ffff0c8224 */ /* 0x000fe200078e0a0c */
[----:B------:R-:W-:Y:S01]  /*e2e0*/  STL [R1+0x14c], R13 ;  /* 0x00014c0d01007387 */ /* 0x000fe20000100800 */
[----:B------:R-:W-:Y:S01]  /*e2f0*/  IMAD.MOV R8, RZ, RZ, -R8 ;  /* 0x000000ffff087224 */ /* 0x000fe200078e0a08 */
[----:B------:R-:W-:Y:S01]  /*e300*/  ISETP.GE.AND P5, PT, R19, RZ, PT ;  /* 0x000000ff1300720c */ /* 0x000fe20003fa6270 */
[----:B------:R-:W-:Y:S01]  /*e310*/  @!P6 IMAD.IADD R7, R7, 0x1, -R0 ;  /* 0x000000010707e824 */ /* 0x000fe200078e0a00 */
[----:B------:R-:W4:Y:S01]  /*e320*/  LDL.LU R16, [R1+0x4e4] ;  /* 0x0004e40001107983 */ /* 0x000f220000300800 */
[----:B------:R-:W-:Y:S02]  /*e330*/  IMAD.MOV.U32 R19, RZ, RZ, R21 ;  /* 0x000000ffff137224 */ /* 0x000fe400078e0015 */
[----:B------:R-:W-:Y:S01]  /*e340*/  IMAD R10, R0, R8, R10 ;  /* 0x00000008000a7224 */ /* 0x000fe200078e020a */
[----:B------:R0:W-:Y:S01]  /*e350*/  STL [R1+0x144], R12 ;  /* 0x0001440c01007387 */ /* 0x0001e20000100800 */
[----:B------:R-:W-:-:S03]  /*e360*/  @!P4 IMAD.IADD R6, R6, 0x1, -R0 ;  /* 0x000000010606c824 */ /* 0x000fc600078e0a00 */
[----:B------:R-:W4:Y:S01]  /*e370*/  LDL R21, [R1+0x4ec] ;  /* 0x0004ec0001157983 */ /* 0x000f220000100800 */
[----:B------:R-:W-:Y:S01]  /*e380*/  ISETP.GT.U32.AND P6, PT, R0, R10, PT ;  /* 0x0000000a0000720c */ /* 0x000fe20003fc4070 */
[----:B------:R-:W-:Y:S02]  /*e390*/  @!P3 IMAD.MOV R9, RZ, RZ, -R9 ;  /* 0x000000ffff09b224 */ /* 0x000fe400078e0a09 */
[----:B0-----:R-:W-:-:S04]  /*e3a0*/  IMAD.MOV.U32 R12, RZ, RZ, R7 ;  /* 0x000000ffff0c7224 */ /* 0x001fc800078e0007 */
[----:B------:R-:W-:Y:S01]  /*e3b0*/  @!P1 IMAD.MOV R12, RZ, RZ, -R12 ;  /* 0x000000ffff0c9224 */ /* 0x000fe200078e0a0c */
[----:B------:R-:W-:Y:S04]  /*e3c0*/  STL [R1+0x140], R9 ;  /* 0x0001400901007387 */ /* 0x000fe80000100800 */
[----:B------:R-:W-:Y:S04]  /*e3d0*/  STL [R1+0x13c], R12 ;  /* 0x00013c0c01007387 */ /* 0x000fe80000100800 */
[----:B------:R-:W4:Y:S01]  /*e3e0*/  LDL R20, [R1+0x4f0] ;  /* 0x0004f00001147983 */ /* 0x000f220000100800 */
[----:B------:R-:W-:Y:S01]  /*e3f0*/  @!P6 IMAD.IADD R10, R10, 0x1, -R0 ;  /* 0x000000010a0ae824 */ /* 0x000fe200078e0a00 */
[----:B------:R-:W-:-:S02]  /*e400*/  IABS R2, R28 ;  /* 0x0000001c00027213 */ /* 0x000fc40000000000 */
[----:B------:R-:W-:Y:S02]  /*e410*/  ISETP.GE.AND P6, PT, R28, RZ, PT ;  /* 0x000000ff1c00720c */ /* 0x000fe40003fc6270 */
[----:B--2---:R-:W-:Y:S02]  /*e420*/  IABS R4, R5 ;  /* 0x0000000500047213 */ /* 0x004fe40000000000 */
[----:B------:R-:W-:Y:S01]  /*e430*/  ISETP.GE.AND P4, PT, R5, RZ, PT ;  /* 0x000000ff0500720c */ /* 0x000fe20003f86270 */
[----:B------:R-:W-:-:S04]  /*e440*/  IMAD.MOV.U32 R5, RZ, RZ, R6 ;  /* 0x000000ffff057224 */ /* 0x000fc800078e0006 */
[----:B------:R-:W-:-:S05]  /*e450*/  @!P2 IMAD.MOV R5, RZ, RZ, -R5 ;  /* 0x000000ffff05a224 */ /* 0x000fca00078e0a05 */
[----:B------:R0:W-:Y:S04]  /*e460*/  STL [R1+0x138], R5 ;  /* 0x0001380501007387 */ /* 0x0001e80000100800 */
[----:B0-----:R-:W2:Y:S04]  /*e470*/  LDL.LU R5, [R1+0x4f8] ;  /* 0x0004f80001057983 */ /* 0x001ea80000300800 */
[----:B------:R-:W2:Y:S04]  /*e480*/  LDL.LU R28, [R1+0x4fc] ;  /* 0x0004fc00011c7983 */ /* 0x000ea80000300800 */
[----:B------:R-:W2:Y:S01]  /*e490*/  LDL R18, [R1+0x4f4] ;  /* 0x0004f40001127983 */ /* 0x000ea20000100800 */
[----:B------:R-:W-:-:S02]  /*e4a0*/  ISETP.GT.U32.AND P2, PT, R0, R10, PT ;  /* 0x0000000a0000720c */ /* 0x000fc40003f44070 */
[----:B------:R-:W-:Y:S02]  /*e4b0*/  ISETP.GE.AND P3, PT, R22, RZ, PT ;  /* 0x000000ff1600720c */ /* 0x000fe40003f66270 */
[----:B------:R-:W2:Y:S01]  /*e4c0*/  LDL.LU R22, [R1+0x500] ;  /* 0x0005000001167983 */ /* 0x000ea20000300800 */
[----:B------:R-:W-:Y:S01]  /*e4d0*/  ISETP.GT.U32.AND P0, PT, R0, R17, PT ;  /* 0x000000110000720c */ /* 0x000fe20003f04070 */
[----:B------:R-:W-:Y:S01]  /*e4e0*/  IMAD.HI.U32 R11, R3, R4, RZ ;  /* 0x00000004030b7227 */ /* 0x000fe200078e00ff */
[----:B------:R-:W-:-:S06]  /*e4f0*/  IABS R13, R19 ;  /* 0x00000013000d7213 */ /* 0x000fcc0000000000 */
[----:B------:R-:W-:Y:S02]  /*e500*/  @!P2 IMAD.IADD R10, R10, 0x1, -R0 ;  /* 0x000000010a0aa824 */ /* 0x000fe400078e0a00 */
[----:B------:R-:W-:-:S04]  /*e510*/  IMAD.MOV R11, RZ, RZ, -R11 ;  /* 0x000000ffff0b7224 */ /* 0x000fc800078e0a0b */
[----:B------:R-:W-:Y:S02]  /*e520*/  IMAD R4, R0, R11, R4 ;  /* 0x0000000b00047224 */ /* 0x000fe400078e0204 */
[----:B------:R-:W-:-:S04]  /*e530*/  @!P0 IMAD.IADD R17, R17, 0x1, -R0 ;  /* 0x0000000111118824 */ /* 0x000fc800078e0a00 */
[----:B------:R-:W-:Y:S01]  /*e540*/  @!P5 IMAD.MOV R17, RZ, RZ, -R17 ;  /* 0x000000ffff11d224 */ /* 0x000fe200078e0a11 */
[----:B---3--:R-:W-:-:S05]  /*e550*/  IABS R15, R23 ;  /* 0x00000017000f7213 */ /* 0x008fca0000000000 */
[----:B------:R-:W-:-:S04]  /*e560*/  IMAD.HI.U32 R6, R3, R15, RZ ;  /* 0x0000000f03067227 */ /* 0x000fc800078e00ff */
[----:B------:R-:W-:-:S04]  /*e570*/  IMAD.MOV R6, RZ, RZ, -R6 ;  /* 0x000000ffff067224 */ /* 0x000fc800078e0a06 */
[----:B------:R-:W-:Y:S01]  /*e580*/  IMAD R15, R0, R6, R15 ;  /* 0x00000006000f7224 */ /* 0x000fe200078e020f */
[----:B----4-:R-:W-:Y:S02]  /*e590*/  IABS R12, R21 ;  /* 0x00000015000c7213 */ /* 0x010fe40000000000 */
[----:B------:R-:W-:Y:S01]  /*e5a0*/  ISETP.GE.AND P2, PT, R23, RZ, PT ;  /* 0x000000ff1700720c */ /* 0x000fe20003f46270 */
[----:B------:R-:W3:Y:S02]  /*e5b0*/  LDL.LU R21, [R1+0x504] ;  /* 0x0005040001157983 */ /* 0x000ee40000300800 */
[----:B------:R-:W-:Y:S02]  /*e5c0*/  IMAD.HI.U32 R6, R3, R12, RZ ;  /* 0x0000000c03067227 */ /* 0x000fe400078e00ff */
[----:B------:R-:W4:Y:S02]  /*e5d0*/  LDL.LU R23, [R1+0x508] ;  /* 0x0005080001177983 */ /* 0x000f240000300800 */
[----:B------:R-:W-:-:S04]  /*e5e0*/  IMAD.MOV R6, RZ, RZ, -R6 ;  /* 0x000000ffff067224 */ /* 0x000fc800078e0a06 */
[----:B------:R-:W-:Y:S01]  /*e5f0*/  IMAD R12, R0, R6, R12 ;  /* 0x00000006000c7224 */ /* 0x000fe200078e020c */
[----:B------:R-:W-:Y:S02]  /*e600*/  IABS R11, R20 ;  /* 0x00000014000b7213 */ /* 0x000fe40000000000 */
[----:B--2---:R-:W-:Y:S01]  /*e610*/  IABS R6, R5 ;  /* 0x0000000500067213 */ /* 0x004fe20000000000 */
[----:B------:R0:W-:Y:S01]  /*e620*/  STL [R1+0x2b64], R5 ;  /* 0x002b640501007387 */ /* 0x0001e20000100800 */
[----:B------:R-:W-:Y:S01]  /*e630*/  IABS R9, R18 ;  /* 0x0000001200097213 */ /* 0x000fe20000000000 */
[----:B0-----:R-:W-:Y:S02]  /*e640*/  IMAD.MOV.U32 R5, RZ, RZ, R19 ;  /* 0x000000ffff057224 */ /* 0x001fe400078e0013 */
[----:B------:R-:W-:-:S04]  /*e650*/  IMAD.HI.U32 R19, R3, R6, RZ ;  /* 0x0000000603137227 */ /* 0x000fc800078e00ff */
[----:B------:R-:W-:Y:S02]  /*e660*/  IMAD.MOV R19, RZ, RZ, -R19 ;  /* 0x000000ffff137224 */ /* 0x000fe400078e0a13 */
[----:B------:R-:W-:-:S04]  /*e670*/  IMAD.HI.U32 R20, R3, R9, RZ ;  /* 0x0000000903147227 */ /* 0x000fc800078e00ff */
[C---:B------:R-:W-:Y:S02]  /*e680*/  IMAD R6, R0.reuse, R19, R6 ;  /* 0x0000001300067224 */ /* 0x040fe400078e0206 */
[----:B------:R-:W-:Y:S02]  /*e690*/  IMAD.MOV.U32 R19, RZ, RZ, R5 ;  /* 0x000000ffff137224 */ /* 0x000fe400078e0005 */
[----:B------:R-:W-:Y:S02]  /*e6a0*/  IMAD.MOV.U32 R5, RZ, RZ, R10 ;  /* 0x000000ffff057224 */ /* 0x000fe400078e000a */
[----:B------:R-:W-:Y:S02]  /*e6b0*/  IMAD.MOV R20, RZ, RZ, -R20 ;  /* 0x000000ffff147224 */ /* 0x000fe400078e0a14 */
[----:B------:R-:W-:Y:S02]  /*e6c0*/  @!P3 IMAD.MOV R5, RZ, RZ, -R5 ;  /* 0x000000ffff05b224 */ /* 0x000fe400078e0a05 */
[----:B------:R-:W-:-:S02]  /*e6d0*/  IMAD R9, R0, R20, R9 ;  /* 0x0000001400097224 */ /* 0x000fc400078e0209 */
[----:B------:R-:W2:Y:S04]  /*e6e0*/  LDL.LU R20, [R1+0x510] ;  /* 0x0005100001147983 */ /* 0x000ea80000300800 */
[----:B------:R-:W-:Y:S04]  /*e6f0*/  STL [R1+0x134], R17 ;  /* 0x0001341101007387 */ /* 0x000fe80000100800 */
[----:B------:R0:W-:Y:S04]  /*e700*/  STL [R1+0x130], R5 ;  /* 0x0001300501007387 */ /* 0x0001e80000100800 */
[----:B0-----:R-:W3:Y:S01]  /*e710*/  LDL.LU R5, [R1+0x4ec] ;  /* 0x0004ec0001057983 */ /* 0x001ee20000300800 */
[----:B------:R-:W-:-:S13]  /*e720*/  ISETP.GT.U32.AND P1, PT, R0, R4, PT ;  /* 0x000000040000720c */ /* 0x000fda0003f24070 */
[----:B------:R-:W-:-:S05]  /*e730*/  @!P1 IMAD.IADD R4, R4, 0x1, -R0 ;  /* 0x0000000104049824 */ /* 0x000fca00078e0a00 */
[----:B------:R-:W-:Y:S01]  /*e740*/  ISETP.GT.U32.AND P1, PT, R0, R4, PT ;  /* 0x000000040000720c */ /* 0x000fe20003f24070 */
[----:B------:R-:W-:-:S04]  /*e750*/  IMAD.HI.U32 R7, R3, R13, RZ ;  /* 0x0000000d03077227 */ /* 0x000fc800078e00ff */
[----:B------:R-:W-:-:S08]  /*e760*/  IMAD.MOV R7, RZ, RZ, -R7 ;  /* 0x000000ffff077224 */ /* 0x000fd000078e0a07 */
[----:B------:R-:W-:Y:S01]  /*e770*/  @!P1 IMAD.IADD R4, R4, 0x1, -R0 ;  /* 0x0000000104049824 */ /* 0x000fe200078e0a00 */
[C---:B------:R-:W-:Y:S01]  /*e780*/  ISETP.GT.U32.AND P1, PT, R0.reuse, R15, PT ;  /* 0x0000000f0000720c */ /* 0x040fe20003f24070 */
[----:B------:R-:W-:Y:S02]  /*e790*/  IMAD R13, R0, R7, R13 ;  /* 0x00000007000d7224 */ /* 0x000fe400078e020d */
[----:B------:R-:W-:-:S04]  /*e7a0*/  IMAD.HI.U32 R8, R3, R2, RZ ;  /* 0x0000000203087227 */ /* 0x000fc800078e00ff */
[----:B------:R-:W-:-:S06]  /*e7b0*/  IMAD.HI.U32 R7, R3, R11, RZ ;  /* 0x0000000b03077227 */ /* 0x000fcc00078e00ff */
[----:B------:R-:W-:Y:S01]  /*e7c0*/  @!P1 IMAD.IADD R15, R15, 0x1, -R0 ;  /* 0x000000010f0f9824 */ /* 0x000fe200078e0a00 */
[C---:B------:R-:W-:Y:S01]  /*e7d0*/  ISETP.GT.U32.AND P1, PT, R0.reuse, R13, PT ;  /* 0x0000000d0000720c */ /* 0x040fe20003f24070 */
[----:B------:R-:W-:Y:S02]  /*e7e0*/  IMAD.MOV R8, RZ, RZ, -R8 ;  /* 0x000000ffff087224 */ /* 0x000fe400078e0a08 */
[----:B------:R-:W-:Y:S02]  /*e7f0*/  IMAD.MOV R7, RZ, RZ, -R7 ;  /* 0x000000ffff077224 */ /* 0x000fe400078e0a07 */
[C---:B------:R-:W-:Y:S02]  /*e800*/  IMAD R2, R0.reuse, R8, R2 ;  /* 0x0000000800027224 */ /* 0x040fe400078e0202 */
[----:B------:R-:W-:-:S03]  /*e810*/  IMAD R11, R0, R7, R11 ;  /* 0x00000007000b7224 */ /* 0x000fc600078e020b */
[----:B------:R-:W-:-:S03]  /*e820*/  ISETP.GT.U32.AND P0, PT, R0, R2, PT ;  /* 0x000000020000720c */ /* 0x000fc60003f04070 */
[----:B------:R-:W-:Y:S01]  /*e830*/  @!P1 IMAD.IADD R13, R13, 0x1, -R0 ;  /* 0x000000010d0d9824 */ /* 0x000fe200078e0a00 */
[----:B------:R-:W-:Y:S02]  /*e840*/  ISETP.GT.U32.AND P1, PT, R0, R11, PT ;  /* 0x0000000b0000720c */ /* 0x000fe40003f24070 */
[----:B------:R-:W-:-:S07]  /*e850*/  IABS R14, R16 ;  /* 0x00000010000e7213 */ /* 0x000fce0000000000 */
[----:B------:R-:W-:-:S04]  /*e860*/  @!P0 IMAD.IADD R2, R2, 0x1, -R0 ;  /* 0x0000000102028824 */ /* 0x000fc800078e0a00 */
[----:B------:R-:W-:Y:S01]  /*e870*/  @!P1 IMAD.IADD R11, R11, 0x1, -R0 ;  /* 0x000000010b0b9824 */ /* 0x000fe200078e0a00 */
[C---:B------:R-:W-:Y:S01]  /*e880*/  ISETP.GT.U32.AND P1, PT, R0.reuse, R15, PT ;  /* 0x0000000f0000720c */ /* 0x040fe20003f24070 */
[----:B------:R-:W-:Y:S01]  /*e890*/  IMAD.HI.U32 R8, R3, R14, RZ ;  /* 0x0000000e03087227 */ /* 0x000fe200078e00ff */
[----:B------:R-:W-:-:S03]  /*e8a0*/  ISETP.GT.U32.AND P0, PT, R0, R2, PT ;  /* 0x000000020000720c */ /* 0x000fc60003f04070 */
[----:B------:R-:W-:Y:S02]  /*e8b0*/  @!P4 IMAD.MOV R4, RZ, RZ, -R4 ;  /* 0x000000ffff04c224 */ /* 0x000fe400078e0a04 */
[----:B------:R-:W-:-:S03]  /*e8c0*/  IMAD.MOV R8, RZ, RZ, -R8 ;  /* 0x000000ffff087224 */ /* 0x000fc600078e0a08 */
[----:B------:R-:W-:Y:S01]  /*e8d0*/  STL [R1+0x128], R4 ;  /* 0x0001280401007387 */ /* 0x000fe20000100800 */
[C---:B------:R-:W-:Y:S01]  /*e8e0*/  IMAD R14, R0.reuse, R8, R14 ;  /* 0x00000008000e7224 */ /* 0x040fe200078e020e */
[----:B------:R-:W-:Y:S01]  /*e8f0*/  IABS R8, R28 ;  /* 0x0000001c00087213 */ /* 0x000fe20000000000 */
[--C-:B------:R-:W-:Y:S01]  /*e900*/  @!P1 IMAD.IADD R15, R15, 0x1, -R0.reuse ;  /* 0x000000010f0f9824 */ /* 0x100fe200078e0a00 */
[----:B------:R-:W4:Y:S01]  /*e910*/  LDL.LU R17, [R1+0x4f0] ;  /* 0x0004f00001117983 */ /* 0x000f220000300800 */
[----:B------:R-:W-:Y:S01]  /*e920*/  ISETP.GT.U32.AND P1, PT, R0, R9, PT ;  /* 0x000000090000720c */ /* 0x000fe20003f24070 */
[----:B------:R-:W-:Y:S02]  /*e930*/  @!P0 IMAD.IADD R2, R2, 0x1, -R0 ;  /* 0x0000000102028824 */ /* 0x000fe400078e0a00 */
[----:B------:R-:W-:-:S04]  /*e940*/  IMAD.HI.U32 R18, R3, R8, RZ ;  /* 0x0000000803127227 */ /* 0x000fc800078e00ff */
[----:B------:R-:W-:Y:S02]  /*e950*/  @!P6 IMAD.MOV R2, RZ, RZ, -R2 ;  /* 0x000000ffff02e224 */ /* 0x000fe400078e0a02 */
[----:B------:R-:W-:Y:S02]  /*e960*/  IMAD.MOV R18, RZ, RZ, -R18 ;  /* 0x000000ffff127224 */ /* 0x000fe400078e0a12 */
[----:B------:R-:W-:Y:S01]  /*e970*/  IMAD.MOV.U32 R10, RZ, RZ, R19 ;  /* 0x000000ffff0a7224 */ /* 0x000fe200078e0013 */
[----:B------:R0:W-:Y:S01]  /*e980*/  STL [R1+0x124], R2 ;  /* 0x0001240201007387 */ /* 0x0001e20000100800 */
[----:B------:R-:W-:Y:S02]  /*e990*/  IMAD R8, R0, R18, R8 ;  /* 0x0000001200087224 */ /* 0x000fe400078e0208 */
[----:B------:R-:W-:Y:S01]  /*e9a0*/  @!P1 IMAD.IADD R9, R9, 0x1, -R0 ;  /* 0x0000000109099824 */ /* 0x000fe200078e0a00 */
[----:B------:R-:W2:Y:S04]  /*e9b0*/  LDL.LU R19, [R1+0x4f4] ;  /* 0x0004f40001137983 */ /* 0x000ea80000300800 */
[----:B------:R-:W2:Y:S01]  /*e9c0*/  LDL.LU R18, [R1+0x50c] ;  /* 0x00050c0001127983 */ /* 0x000ea20000300800 */
[----:B---3--:R-:W-:-:S03]  /*e9d0*/  ISETP.GE.AND P1, PT, R5, RZ, PT ;  /* 0x000000ff0500720c */ /* 0x008fc60003f26270 */
[----:B------:R-:W3:Y:S01]  /*e9e0*/  LDL.LU R5, [R1+0x2b64] ;  /* 0x002b640001057983 */ /* 0x000ee20000300800 */
[----:B------:R-:W-:-:S13]  /*e9f0*/  ISETP.GT.U32.AND P0, PT, R0, R14, PT ;  /* 0x0000000e0000720c */ /* 0x000fda0003f04070 */
[----:B------:R-:W-:Y:S01]  /*ea00*/  @!P0 IMAD.IADD R14, R14, 0x1, -R0 ;  /* 0x000000010e0e8824 */ /* 0x000fe200078e0a00 */
[----:B------:R-:W-:-:S04]  /*ea10*/  ISETP.GT.U32.AND P0, PT, R0, R12, PT ;  /* 0x0000000c0000720c */ /* 0x000fc80003f04070 */
[C---:B------:R-:W-:Y:S02]  /*ea20*/  ISETP.GT.U32.AND P3, PT, R0.reuse, R14, PT ;  /* 0x0000000e0000720c */ /* 0x040fe40003f64070 */
[----:B------:R-:W-:-:S07]  /*ea30*/  ISETP.GT.U32.AND P4, PT, R0, R13, PT ;  /* 0x0000000d0000720c */ /* 0x000fce0003f84070 */
[----:B------:R-:W-:Y:S01]  /*ea40*/  @!P0 IMAD.IADD R12, R12, 0x1, -R0 ;  /* 0x000000010c0c8824 */ /* 0x000fe200078e0a00 */
[----:B------:R-:W-:-:S04]  /*ea50*/  IABS R7, R22 ;  /* 0x0000001600077213 */ /* 0x000fc80000000000 */
[----:B------:R-:W-:Y:S01]  /*ea60*/  ISETP.GT.U32.AND P5, PT, R0, R12, PT ;  /* 0x0000000c0000720c */ /* 0x000fe20003fa4070 */
[--C-:B------:R-:W-:Y:S01]  /*ea70*/  @!P3 IMAD.IADD R14, R14, 0x1, -R0.reuse ;  /* 0x000000010e0eb824 */ /* 0x100fe200078e0a00 */
[----:B------:R-:W-:Y:S01]  /*ea80*/  ISETP.GE.AND P0, PT, R16, RZ, PT ;  /* 0x000000ff1000720c */ /* 0x000fe20003f06270 */
[----:B------:R-:W-:Y:S01]  /*ea90*/  IMAD.HI.U32 R16, R3, R7, RZ ;  /* 0x0000000703107227 */ /* 0x000fe200078e00ff */
[C---:B------:R-:W-:Y:S02]  /*eaa0*/  ISETP.GT.U32.AND P6, PT, R0.reuse, R11, PT ;  /* 0x0000000b0000720c */ /* 0x040fe40003fc4070 */
[C---:B------:R-:W-:Y:S01]  /*eab0*/  ISETP.GT.U32.AND P3, PT, R0.reuse, R6, PT ;  /* 0x000000060000720c */ /* 0x040fe20003f64070 */
[----:B------:R-:W-:Y:S01]  /*eac0*/  @!P4 IMAD.IADD R13, R13, 0x1, -R0 ;  /* 0x000000010d0dc824 */ /* 0x000fe200078e0a00 */
[----:B------:R-:W-:Y:S01]  /*ead0*/  ISETP.GT.U32.AND P4, PT, R0, R8, PT ;  /* 0x000000080000720c */ /* 0x000fe20003f84070 */
[----:B------:R-:W-:-:S04]  /*eae0*/  IMAD.MOV R16, RZ, RZ, -R16 ;  /* 0x000000ffff107224 */ /* 0x000fc800078e0a10 */
[--C-:B------:R-:W-:Y:S01]  /*eaf0*/  @!P5 IMAD.IADD R12, R12, 0x1, -R0.reuse ;  /* 0x000000010c0cd824 */ /* 0x100fe200078e0a00 */
[----:B------:R-:W-:Y:S01]  /*eb00*/  ISETP.GE.AND P5, PT, R10, RZ, PT ;  /* 0x000000ff0a00720c */ /* 0x000fe20003fa6270 */
[----:B------:R-:W-:Y:S02]  /*eb10*/  IMAD R7, R0, R16, R7 ;  /* 0x0000001000077224 */ /* 0x000fe400078e0207 */
[--C-:B------:R-:W-:Y:S02]  /*eb20*/  @!P6 IMAD.IADD R11, R11, 0x1, -R0.reuse ;  /* 0x000000010b0be824 */ /* 0x100fe400078e0a00 */
[--C-:B------:R-:W-:Y:S01]  /*eb30*/  @!P3 IMAD.IADD R6, R6, 0x1, -R0.reuse ;  /* 0x000000010606b824 */ /* 0x100fe200078e0a00 */
[----:B------:R-:W-:Y:S01]  /*eb40*/  ISETP.GT.U32.AND P6, PT, R0, R7, PT ;  /* 0x000000070000720c */ /* 0x000fe20003fc4070 */
[----:B------:R-:W-:Y:S02]  /*eb50*/  @!P4 IMAD.IADD R8, R8, 0x1, -R0 ;  /* 0x000000010808c824 */ /* 0x000fe400078e0a00 */
[----:B------:R-:W-:Y:S01]  /*eb60*/  @!P0 IMAD.MOV R14, RZ, RZ, -R14 ;  /* 0x000000ffff0e8224 */ /* 0x000fe200078e0a0e */
[----:B------:R-:W-:Y:S01]  /*eb70*/  ISETP.GT.U32.AND P0, PT, R0, R6, PT ;  /* 0x000000060000720c */ /* 0x000fe20003f04070 */
[----:B------:R-:W-:-:S02]  /*eb80*/  @!P2 IMAD.MOV R15, RZ, RZ, -R15 ;  /* 0x000000ffff0fa224 */ /* 0x000fc400078e0a0f */
[----:B------:R-:W-:Y:S01]  /*eb90*/  @!P5 IMAD.MOV R13, RZ, RZ, -R13 ;  /* 0x000000ffff0dd224 */ /* 0x000fe200078e0a0d */
[----:B------:R-:W-:Y:S01]  /*eba0*/  ISETP.GT.U32.AND P5, PT, R0, R8, PT ;  /* 0x000000080000720c */ /* 0x000fe20003fa4070 */
[----:B------:R-:W-:Y:S01]  /*ebb0*/  @!P1 IMAD.MOV R12, RZ, RZ, -R12 ;  /* 0x000000ffff0c9224 */ /* 0x000fe200078e0a0c */
[----:B------:R-:W-:Y:S03]  /*ebc0*/  STL [R1+0x11c], R15 ;  /* 0x00011c0f01007387 */ /* 0x000fe60000100800 */
[----:B------:R-:W-:Y:S01]  /*ebd0*/  @!P6 IMAD.IADD R7, R7, 0x1, -R0 ;  /* 0x000000010707e824 */ /* 0x000fe200078e0a00 */
[----:B------:R-:W-:Y:S04]  /*ebe0*/  STL [R1+0x114], R14 ;  /* 0x0001140e01007387 */ /* 0x000fe80000100800 */
[----:B------:R1:W-:Y:S01]  /*ebf0*/  STL [R1+0x110], R13 ;  /* 0x0001100d01007387 */ /* 0x0003e20000100800 */
[----:B----4-:R-:W-:-:S03]  /*ec00*/  ISETP.GE.AND P3, PT, R17, RZ, PT ;  /* 0x000000ff1100720c */ /* 0x010fc60003f66270 */
[----:B------:R-:W-:Y:S01]  /*ec10*/  STL [R1+0x10c], R12 ;  /* 0x00010c0c01007387 */ /* 0x000fe20000100800 */
[----:B------:R-:W-:Y:S01]  /*ec20*/  ISETP.GT.U32.AND P6, PT, R0, R7, PT ;  /* 0x000000070000720c */ /* 0x000fe20003fc4070 */
[--C-:B------:R-:W-:Y:S01]  /*ec30*/  @!P0 IMAD.IADD R6, R6, 0x1, -R0.reuse ;  /* 0x0000000106068824 */ /* 0x100fe200078e0a00 */
[----:B------:R-:W-:Y:S01]  /*ec40*/  ISETP.GE.AND P0, PT, R28, RZ, PT ;  /* 0x000000ff1c00720c */ /* 0x000fe20003f06270 */
[----:B------:R-:W-:-:S06]  /*ec50*/  @!P5 IMAD.IADD R8, R8, 0x1, -R0 ;  /* 0x000000010808d824 */ /* 0x000fcc00078e0a00 */
[----:B------:R-:W-:Y:S01]  /*ec60*/  @!P3 IMAD.MOV R11, RZ, RZ, -R11 ;  /* 0x000000ffff0bb224 */ /* 0x000fe200078e0a0b */
[----:B--2---:R-:W-:Y:S01]  /*ec70*/  ISETP.GE.AND P4, PT, R19, RZ, PT ;  /* 0x000000ff1300720c */ /* 0x004fe20003f86270 */
[----:B------:R-:W-:Y:S01]  /*ec80*/  IMAD.MOV.U32 R19, RZ, RZ, R20 ;  /* 0x000000ffff137224 */ /* 0x000fe200078e0014 */
[----:B------:R-:W-:Y:S01]  /*ec90*/  ISETP.GE.AND P5, PT, R22, RZ, PT ;  /* 0x000000ff1600720c */ /* 0x000fe20003fa6270 */
[----:B------:R-:W-:Y:S01]  /*eca0*/  @!P6 IMAD.IADD R7, R7, 0x1, -R0 ;  /* 0x000000010707e824 */ /* 0x000fe200078e0a00 */
[----:B0-----:R-:W-:Y:S02]  /*ecb0*/  IABS R2, R21 ;  /* 0x0000001500027213 */ /* 0x001fe40000000000 */
[----:B------:R-:W-:-:S03]  /*ecc0*/  ISETP.GE.AND P6, PT, R21, RZ, PT ;  /* 0x000000ff1500720c */ /* 0x000fc60003fc6270 */
[----:B------:R-:W-:-:S04]  /*ecd0*/  IMAD.HI.U32 R16, R3, R2, RZ ;  /* 0x0000000203107227 */ /* 0x000fc800078e00ff */
[----:B------:R-:W-:-:S04]  /*ece0*/  IMAD.MOV R16, RZ, RZ, -R16 ;  /* 0x000000ffff107224 */ /* 0x000fc800078e0a10 */
[----:B------:R-:W-:-:S05]  /*ecf0*/  IMAD R2, R0, R16, R2 ;  /* 0x0000001000027224 */ /* 0x000fca00078e0202 */
[----:B------:R-:W-:Y:S02]  /*ed00*/  ISETP.GT.U32.AND P1, PT, R0, R2, PT ;  /* 0x000000020000720c */ /* 0x000fe40003f24070 */
[----:B------:R-:W-:-:S11]  /*ed10*/  IABS R4, R23 ;  /* 0x0000001700047213 */ /* 0x000fd60000000000 */
[----:B------:R-:W-:Y:S01]  /*ed20*/  @!P1 IMAD.IADD R2, R2, 0x1, -R0 ;  /* 0x0000000102029824 */ /* 0x000fe200078e0a00 */
[----:B------:R-:W-:Y:S02]  /*ed30*/  ISETP.GE.AND P1, PT, R23, RZ, PT ;  /* 0x000000ff1700720c */ /* 0x000fe40003f26270 */
[----:B---3--:R-:W-:Y:S02]  /*ed40*/  ISETP.GE.AND P3, PT, R5, RZ, PT ;  /* 0x000000ff0500720c */ /* 0x008fe40003f66270 */
[----:B------:R-:W2:Y:S04]  /*ed50*/  LDL.LU R5, [R1+0x2b60] ;  /* 0x002b600001057983 */ /* 0x000ea80000300800 */
[----:B------:R-:W-:Y:S04]  /*ed60*/  STL [R1+0x108], R11 ;  /* 0x0001080b01007387 */ /* 0x000fe80000100800 */
[----:B------:R-:W3:Y:S04]  /*ed70*/  LDL.LU R28, [R1+0x2b5c] ;  /* 0x002b5c00011c7983 */ /* 0x000ee80000300800 */
[----:B------:R-:W4:Y:S04]  /*ed80*/  LDL.LU R20, [R1+0x514] ;  /* 0x0005140001147983 */ /* 0x000f280000300800 */
[----:B------:R-:W2:Y:S04]  /*ed90*/  LDL.LU R22, [R1+0x51c] ;  /* 0x00051c0001167983 */ /* 0x000ea80000300800 */
[----:B------:R-:W3:Y:S04]  /*eda0*/  LDL.LU R21, [R1+0x520] ;  /* 0x0005200001157983 */ /* 0x000ee80000300800 */
[----:B------:R-:W3:Y:S01]  /*edb0*/  LDL.LU R23, [R1+0x518] ;  /* 0x0005180001177983 */ /* 0x000ee20000300800 */
[----:B------:R-:W-:Y:S01]  /*edc0*/  ISETP.GT.U32.AND P2, PT, R0, R9, PT ;  /* 0x000000090000720c */ /* 0x000fe20003f44070 */
[----:B------:R-:W-:-:S04]  /*edd0*/  IMAD.HI.U32 R10, R3, R4, RZ ;  /* 0x00000004030a7227 */ /* 0x000fc800078e00ff */
[----:B------:R-:W-:-:S04]  /*ede0*/  IMAD.MOV R10, RZ, RZ, -R10 ;  /* 0x000000ffff0a7224 */ /* 0x000fc800078e0a0a */
[----:B------:R-:W-:-:S04]  /*edf0*/  IMAD R4, R0, R10, R4 ;  /* 0x0000000a00047224 */ /* 0x000fc800078e0204 */
[----:B------:R-:W-:Y:S01]  /*ee00*/  @!P2 IMAD.IADD R9, R9, 0x1, -R0 ;  /* 0x000000010909a824 */ /* 0x000fe200078e0a00 */
[----:B------:R-:W-:Y:S01]  /*ee10*/  ISETP.GT.U32.AND P2, PT, R0, R4, PT ;  /* 0x000000040000720c */ /* 0x000fe20003f44070 */
[----:B-1----:R-:W-:-:S04]  /*ee20*/  IMAD.MOV.U32 R13, RZ, RZ, R6 ;  /* 0x000000ffff0d7224 */ /* 0x002fc800078e0006 */
[----:B------:R-:W-:-:S08]  /*ee30*/  @!P3 IMAD.MOV R13, RZ, RZ, -R13 ;  /* 0x000000ffff0db224 */ /* 0x000fd000078e0a0d */
[----:B------:R-:W-:Y:S01]  /*ee40*/  @!P2 IMAD.IADD R4, R4, 0x1, -R0 ;  /* 0x000000010404a824 */ /* 0x000fe200078e0a00 */
[----:B------:R-:W-:Y:S01]  /*ee50*/  ISETP.GT.U32.AND P2, PT, R0, R2, PT ;  /* 0x000000020000720c */ /* 0x000fe20003f44070 */
[----:B------:R-:W-:-:S03]  /*ee60*/  @!P4 IMAD.MOV R9, RZ, RZ, -R9 ;  /* 0x000000ffff09c224 */ /* 0x000fc600078e0a09 */
[----:B------:R-:W-:Y:S01]  /*ee70*/  ISETP.GT.U32.AND P3, PT, R0, R4, PT ;  /* 0x000000040000720c */ /* 0x000fe20003f64070 */
[----:B------:R-:W-:Y:S01]  /*ee80*/  @!P0 IMAD.MOV R8, RZ, RZ, -R8 ;  /* 0x000000ffff088224 */ /* 0x000fe200078e0a08 */
[----:B------:R-:W-:Y:S01]  /*ee90*/  STL [R1+0x104], R9 ;  /* 0x0001040901007387 */ /* 0x000fe20000100800 */
[----:B------:R-:W-:Y:S01]  /*eea0*/  @!P5 IMAD.MOV R7, RZ, RZ, -R7 ;  /* 0x000000ffff07d224 */ /* 0x000fe200078e0a07 */
[----:B------:R-:W-:Y:S02]  /*eeb0*/  IABS R10, R18 ;  /* 0x00000012000a7213 */ /* 0x000fe40000000000 */
[----:B------:R-:W-:Y:S01]  /*eec0*/  STL [R1+0xfc], R13 ;  /* 0x0000fc0d01007387 */ /* 0x000fe20000100800 */
[----:B------:R-:W-:Y:S02]  /*eed0*/  ISETP.GE.AND P0, PT, R18, RZ, PT ;  /* 0x000000ff1200720c */ /* 0x000fe40003f06270 */
[--C-:B------:R-:W-:Y:S01]  /*eee0*/  @!P2 IMAD.IADD R2, R2, 0x1, -R0.reuse ;  /* 0x000000010202a824 */ /* 0x100fe200078e0a00 */
[----:B------:R-:W-:Y:S04]  /*eef0*/  STL [R1+0xf8], R8 ;  /* 0x0000f80801007387 */ /* 0x000fe80000100800 */
[----:B------:R-:W3:Y:S01]  /*ef00*/  LDL.LU R18, [R1+0x524] ;  /* 0x0005240001127983 */ /* 0x000ee20000300800 */
[----:B------:R-:W-:-:S03]  /*ef10*/  @!P3 IMAD.IADD R4, R4, 0x1, -R0 ;  /* 0x000000010404b824 */ /* 0x000fc600078e0a00 */
[----:B------:R0:W-:Y:S01]  /*ef20*/  STL [R1+0xf4], R7 ;  /* 0x0000f40701007387 */ /* 0x0001e20000100800 */
[----:B------:R-:W-:Y:S02]  /*ef30*/  @!P1 IMAD.MOV R4, RZ, RZ, -R4 ;  /* 0x000000ffff049224 */ /* 0x000fe400078e0a04 */
[----:B0-----:R-:W-:-:S04]  /*ef40*/  IMAD.MOV.U32 R7, RZ, RZ, R2 ;  /* 0x000000ffff077224 */ /* 0x001fc800078e0002 */
[----:B------:R-:W-:Y:S01]  /*ef50*/  @!P6 IMAD.MOV R7, RZ, RZ, -R7 ;  /* 0x000000ffff07e224 */ /* 0x000fe200078e0a07 */
[----:B------:R-:W-:Y:S02]  /*ef60*/  IABS R11, R19 ;  /* 0x00000013000b7213 */ /* 0x000fe40000000000 */
[----:B------:R-:W-:Y:S01]  /*ef70*/  ISETP.GE.AND P5, PT, R19, RZ, PT ;  /* 0x000000ff1300720c */ /* 0x000fe20003fa6270 */
[----:B------:R-:W-:-:S04]  /*ef80*/  IMAD.HI.U32 R12, R3, R10, RZ ;  /* 0x0000000a030c7227 */ /* 0x000fc800078e00ff */
[----:B------:R-:W-:-:S04]  /*ef90*/  IMAD.MOV R12, RZ, RZ, -R12 ;  /* 0x000000ffff0c7224 */ /* 0x000fc800078e0a0c */
[----:B------:R-:W-:-:S05]  /*efa0*/  IMAD R10, R0, R12, R10 ;  /* 0x0000000c000a7224 */ /* 0x000fca00078e020a */
[----:B------:R-:W-:Y:S01]  /*efb0*/  ISETP.GT.U32.AND P4, PT, R0, R10, PT ;  /* 0x0000000a0000720c */ /* 0x000fe20003f84070 */
[----:B------:R-:W-:-:S04]  /*efc0*/  IMAD.HI.U32 R6, R3, R11, RZ ;  /* 0x0000000b03067227 */ /* 0x000fc800078e00ff */
[----:B------:R-:W-:-:S04]  /*efd0*/  IMAD.MOV R6, RZ, RZ, -R6 ;  /* 0x000000ffff067224 */ /* 0x000fc800078e0a06 */
[----:B------:R-:W-:-:S04]  /*efe0*/  IMAD R11, R0, R6, R11 ;  /* 0x00000006000b7224 */ /* 0x000fc800078e020b */
[----:B------:R-:W-:Y:S01]  /*eff0*/  @!P4 IMAD.IADD R10, R10, 0x1, -R0 ;  /* 0x000000010a0ac824 */ /* 0x000fe200078e0a00 */
[----:B------:R-:W-:-:S04]  /*f000*/  ISETP.GT.U32.AND P4, PT, R0, R11, PT ;  /* 0x0000000b0000720c */ /* 0x000fc80003f84070 */
[----:B------:R-:W-:-:S09]  /*f010*/  ISETP.GT.U32.AND P6, PT, R0, R10, PT ;  /* 0x0000000a0000720c */ /* 0x000fd20003fc4070 */
[----:B------:R-:W-:-:S04]  /*f020*/  @!P4 IMAD.IADD R11, R11, 0x1, -R0 ;  /* 0x000000010b0bc824 */ /* 0x000fc800078e0a00 */
[----:B------:R-:W-:Y:S01]  /*f030*/  @!P6 IMAD.IADD R10, R10, 0x1, -R0 ;  /* 0x000000010a0ae824 */ /* 0x000fe200078e0a00 */
[----:B------:R-:W-:-:S03]  /*f040*/  ISETP.GT.U32.AND P4, PT, R0, R11, PT ;  /* 0x0000000b0000720c */ /* 0x000fc60003f84070 */
[----:B------:R-:W-:-:S10]  /*f050*/  IMAD.MOV.U32 R17, RZ, RZ, R10 ;  /* 0x000000ffff117224 */ /* 0x000fd400078e000a */
[----:B------:R-:W-:-:S04]  /*f060*/  @!P4 IMAD.IADD R11, R11, 0x1, -R0 ;  /* 0x000000010b0bc824 */ /* 0x000fc800078e0a00 */
[----:B------:R-:W-:Y:S02]  /*f070*/  IMAD.MOV.U32 R15, RZ, RZ, R11 ;  /* 0x000000ffff0f7224 */ /* 0x000fe400078e000b */
[----:B------:R-:W-:Y:S02]  /*f080*/  @!P0 IMAD.MOV R17, RZ, RZ, -R17 ;  /* 0x000000ffff118224 */ /* 0x000fe400078e0a11 */
[----:B------:R-:W-:Y:S01]  /*f090*/  @!P5 IMAD.MOV R15, RZ, RZ, -R15 ;  /* 0x000000ffff0fd224 */ /* 0x000fe200078e0a0f */
[----:B----4-:R-:W-:Y:S02]  /*f0a0*/  IABS R9, R20 ;  /* 0x0000001400097213 */ /* 0x010fe40000000000 */
[----:B------:R-:W-:Y:S02]  /*f0b0*/  ISETP.GE.AND P2, PT, R20, RZ, PT ;  /* 0x000000ff1400720c */ /* 0x000fe40003f46270 */
[----:B------:R-:W4:Y:S01]  /*f0c0*/  LDL.LU R20, [R1+0x528] ;  /* 0x0005280001147983 */ /* 0x000f220000300800 */
[----:B--2---:R-:W-:-:S02]  /*f0d0*/  ISETP.GE.AND P3, PT, R22, RZ, PT ;  /* 0x000000ff1600720c */ /* 0x004fc40003f66270 */
[----:B------:R-:W-:Y:S01]  /*f0e0*/  IABS R8, R22 ;  /* 0x0000001600087213 */ /* 0x000fe20000000000 */
[----:B------:R0:W-:Y:S04]  /*f0f0*/  STL [R1+0xf0], R7 ;  /* 0x0000f00701007387 */ /* 0x0001e80000100800 */
[----:B------:R1:W-:Y:S04]  /*f100*/  STL [R1+0xe8], R4 ;  /* 0x0000e80401007387 */ /* 0x0003e80000100800 */
[----:B------:R-:W2:Y:S01]  /*f110*/  LDL.LU R22, [R1+0x52c] ;  /* 0x00052c0001167983 */ /* 0x000ea20000300800 */
[----:B---3--:R-:W-:-:S02]  /*f120*/  ISETP.GE.AND P1, PT, R21, RZ, PT ;  /* 0x000000ff1500720c */ /* 0x008fc40003f26270 */
[----:B0-----:R-:W-:Y:S01]  /*f130*/  IABS R7, R21 ;  /* 0x0000001500077213 */ /* 0x001fe20000000000 */
[----:B------:R-:W3:Y:S04]  /*f140*/  LDL.LU R16, [R1+0x530] ;  /* 0x0005300001107983 */ /* 0x000ee80000300800 */
[----:B------:R-:W3:Y:S04]  /*f150*/  LDL.LU R19, [R1+0x534] ;  /* 0x0005340001137983 */ /* 0x000ee80000300800 */
[----:B------:R-:W4:Y:S01]  /*f160*/  LDL.LU R21, [R1+0x538] ;  /* 0x0005380001157983 */ /* 0x000f220000300800 */
[----:B------:R-:W-:-:S04]  /*f170*/  IMAD.HI.U32 R2, R3, R9, RZ ;  /* 0x0000000903027227 */ /* 0x000fc800078e00ff */
[----:B------:R-:W-:-:S04]  /*f180*/  IMAD.MOV R2, RZ, RZ, -R2 ;  /* 0x000000ffff027224 */ /* 0x000fc800078e0a02 */
[----:B------:R-:W-:-:S05]  /*f190*/  IMAD R9, R0, R2, R9 ;  /* 0x0000000200097224 */ /* 0x000fca00078e0209 */
[----:B------:R-:W-:-:S13]  /*f1a0*/  ISETP.GT.U32.AND P6, PT, R0, R9, PT ;  /* 0x000000090000720c */ /* 0x000fda0003fc4070 */
[----:B------:R-:W-:-:S05]  /*f1b0*/  @!P6 IMAD.IADD R9, R9, 0x1, -R0 ;  /* 0x000000010909e824 */ /* 0x000fca00078e0a00 */
[----:B------:R-:W-:Y:S01]  /*f1c0*/  ISETP.GT.U32.AND P6, PT, R0, R9, PT ;  /* 0x000000090000720c */ /* 0x000fe20003fc4070 */
[----:B------:R0:W-:Y:S01]  /*f1d0*/  STL [R1+0xe4], R17 ;  /* 0x0000e41101007387 */ /* 0x0001e20000100800 */
[----:B------:R-:W-:-:S03]  /*f1e0*/  IABS R6, R23 ;  /* 0x0000001700067213 */ /* 0x000fc60000000000 */
[----:B------:R2:W-:Y:S08]  /*f1f0*/  STL [R1+0xe0], R15 ;  /* 0x0000e00f01007387 */ /* 0x0005f00000100800 */
[----:B------:R-:W-:Y:S01]  /*f200*/  @!P6 IMAD.IADD R9, R9, 0x1, -R0 ;  /* 0x000000010909e824 */ /* 0x000fe200078e0a00 */
[----:B------:R-:W-:Y:S02]  /*f210*/  ISETP.GE.AND P6, PT, R23, RZ, PT ;  /* 0x000000ff1700720c */ /* 0x000fe40003fc6270 */
[----:B------:R-:W3:Y:S01]  /*f220*/  LDL.LU R23, [R1+0x540] ;  /* 0x0005400001177983 */ /* 0x000ee20000300800 */
[----:B------:R-:W-:Y:S01]  /*f230*/  IABS R2, R18 ;  /* 0x0000001200027213 */ /* 0x000fe20000000000 */
[----:B-1----:R-:W-:-:S04]  /*f240*/  IMAD.HI.U32 R4, R3, R8, RZ ;  /* 0x0000000803047227 */ /* 0x002fc800078e00ff */
[----:B------:R-:W-:-:S04]  /*f250*/  IMAD.HI.U32 R12, R3, R2, RZ ;  /* 0x00000002030c7227 */ /* 0x000fc800078e00ff */
[----:B------:R-:W-:Y:S02]  /*f260*/  IMAD.MOV R12, RZ, RZ, -R12 ;  /* 0x000000ffff0c7224 */ /* 0x000fe400078e0a0c */
[----:B------:R-:W-:Y:S02]  /*f270*/  IMAD.MOV.U32 R11, RZ, RZ, R9 ;  /* 0x000000ffff0b7224 */ /* 0x000fe400078e0009 */
[----:B------:R-:W-:-:S04]  /*f280*/  IMAD.HI.U32 R14, R3, R7, RZ ;  /* 0x00000007030e7227 */ /* 0x000fc800078e00ff */
[----:B------:R-:W-:Y:S02]  /*f290*/  IMAD.MOV R4, RZ, RZ, -R4 ;  /* 0x000000ffff047224 */ /* 0x000fe400078e0a04 */
[----:B------:R-:W-:Y:S02]  /*f2a0*/  IMAD R2, R0, R12, R2 ;  /* 0x0000000c00027224 */ /* 0x000fe400078e0202 */
[----:B------:R-:W-:-:S04]  /*f2b0*/  IMAD.HI.U32 R13, R3, R6, RZ ;  /* 0x00000006030d7227 */ /* 0x000fc800078e00ff */
[----:B------:R-:W-:Y:S02]  /*f2c0*/  IMAD.MOV R14, RZ, RZ, -R14 ;  /* 0x000000ffff0e7224 */ /* 0x000fe400078e0a0e */
[C---:B------:R-:W-:Y:S02]  /*f2d0*/  IMAD R8, R0.reuse, R4, R8 ;  /* 0x0000000400087224 */ /* 0x040fe400078e0208 */
[----:B------:R-:W-:Y:S02]  /*f2e0*/  IMAD.MOV R13, RZ, RZ, -R13 ;  /* 0x000000ffff0d7224 */ /* 0x000fe400078e0a0d */
[C---:B------:R-:W-:Y:S01]  /*f2f0*/  IMAD R7, R0.reuse, R14, R7 ;  /* 0x0000000e00077224 */ /* 0x040fe200078e0207 */
[C---:B------:R-:W-:Y:S01]  /*f300*/  ISETP.GT.U32.AND P4, PT, R0.reuse, R8, PT ;  /* 0x000000080000720c */ /* 0x040fe20003f84070 */
[----:B------:R-:W-:Y:S02]  /*f310*/  @!P2 IMAD.MOV R11, RZ, RZ, -R11 ;  /* 0x000000ffff0ba224 */ /* 0x000fe400078e0a0b */
[C---:B------:R-:W-:Y:S01]  /*f320*/  IMAD R6, R0.reuse, R13, R6 ;  /* 0x0000000d00067224 */ /* 0x040fe200078e0206 */
[----:B------:R-:W-:-:S02]  /*f330*/  ISETP.GT.U32.AND P0, PT, R0, R7, PT ;  /* 0x000000070000720c */ /* 0x000fc40003f04070 */
[----:B------:R-:W-:Y:S02]  /*f340*/  STL [R1+0xdc], R11 ;  /* 0x0000dc0b01007387 */ /* 0x000fe40000100800 */
[----:B------:R-:W-:Y:S02]  /*f350*/  ISETP.GT.U32.AND P5, PT, R0, R6, PT ;  /* 0x000000060000720c */ /* 0x000fe40003fa4070 */
[----:B0-----:R-:W3:Y:S03]  /*f360*/  LDL.LU R17, [R1+0x544] ;  /* 0x0005440001117983 */ /* 0x001ee60000300800 */
[----:B------:R-:W-:Y:S01]  /*f370*/  @!P4 IMAD.IADD R8, R8, 0x1, -R0 ;  /* 0x000000010808c824 */ /* 0x000fe200078e0a00 */
[----:B------:R-:W-:-:S03]  /*f380*/  ISETP.GT.U32.AND P4, PT, R0, R2, PT ;  /* 0x000000020000720c */ /* 0x000fc60003f84070 */
[----:B------:R-:W-:Y:S01]  /*f390*/  @!P0 IMAD.IADD R7, R7, 0x1, -R0 ;  /* 0x0000000107078824 */ /* 0x000fe200078e0a00 */
[----:B------:R-:W-:-:S03]  /*f3a0*/  ISETP.GT.U32.AND P0, PT, R0, R8, PT ;  /* 0x000000080000720c */ /* 0x000fc60003f04070 */
[----:B------:R-:W-:Y:S01]  /*f3b0*/  @!P5 IMAD.IADD R6, R6, 0x1, -R0 ;  /* 0x000000010606d824 */ /* 0x000fe200078e0a00 */
[----:B------:R-:W-:-:S04]  /*f3c0*/  ISETP.GT.U32.AND P5, PT, R0, R7, PT ;  /* 0x000000070000720c */ /* 0x000fc80003fa4070 */
[----:B------:R-:W-:Y:S01]  /*f3d0*/  ISETP.GT.U32.AND P2, PT, R0, R6, PT ;  /* 0x000000060000720c */ /* 0x000fe20003f44070 */
[----:B------:R-:W-:-:S04]  /*f3e0*/  @!P4 IMAD.IADD R2, R2, 0x1, -R0 ;  /* 0x000000010202c824 */ /* 0x000fc800078e0a00 */
[----:B------:R-:W-:Y:S01]  /*f3f0*/  @!P0 IMAD.IADD R8, R8, 0x1, -R0 ;  /* 0x0000000108088824 */ /* 0x000fe200078e0a00 */
[----:B------:R-:W-:-:S03]  /*f400*/  ISETP.GT.U32.AND P4, PT, R0, R2, PT ;  /* 0x000000020000720c */ /* 0x000fc60003f84070 */
[----:B------:R-:W-:Y:S01]  /*f410*/  @!P5 IMAD.IADD R7, R7, 0x1, -R0 ;  /* 0x000000010707d824 */ /* 0x000fe200078e0a00 */
[----:B------:R-:W-:Y:S01]  /*f420*/  ISETP.GE.AND P5, PT, R18, RZ, PT ;  /* 0x000000ff1200720c */ /* 0x000fe20003fa6270 */
[----:B------:R-:W-:Y:S02]  /*f430*/  IMAD.MOV.U32 R18, RZ, RZ, R8 ;  /* 0x000000ffff127224 */ /* 0x000fe400078e0008 */
[----:B------:R-:W-:Y:S02]  /*f440*/  @!P2 IMAD.IADD R6, R6, 0x1, -R0 ;  /* 0x000000010606a824 */ /* 0x000fe400078e0a00 */
[----:B------:R-:W-:Y:S02]  /*f450*/  @!P3 IMAD.MOV R18, RZ, RZ, -R18 ;  /* 0x000000ffff12b224 */ /* 0x000fe400078e0a12 */
[----:B------:R-:W-:Y:S02]  /*f460*/  @!P1 IMAD.MOV R7, RZ, RZ, -R7 ;  /* 0x000000ffff079224 */ /* 0x000fe400078e0a07 */
[----:B------:R-:W-:-:S04]  /*f470*/  @!P4 IMAD.IADD R2, R2, 0x1, -R0 ;  /* 0x000000010202c824 */ /* 0x000fc800078e0a00 */
[----:B------:R-:W-:Y:S01]  /*f480*/  @!P5 IMAD.MOV R2, RZ, RZ, -R2 ;  /* 0x000000ffff02d224 */ /* 0x000fe200078e0a02 */
[----:B--2---:R-:W-:-:S05]  /*f490*/  IABS R15, R22 ;  /* 0x00000016000f7213 */ /* 0x004fca0000000000 */
[----:B------:R-:W-:-:S04]  /*f4a0*/  IMAD.HI.U32 R9, R3, R15, RZ ;  /* 0x0000000f03097227 */ /* 0x000fc800078e00ff */
[----:B------:R-:W-:Y:S01]  /*f4b0*/  IMAD.MOV R9, RZ, RZ, -R9 ;  /* 0x000000ffff097224 */ /* 0x000fe200078e0a09 */
[----:B----4-:R-:W-:-:S03]  /*f4c0*/  IABS R12, R21 ;  /* 0x00000015000c7213 */ /* 0x010fc60000000000 */
[----:B------:R-:W-:Y:S02]  /*f4d0*/  IMAD R15, R0, R9, R15 ;  /* 0x00000009000f7224 */ /* 0x000fe400078e020f */
[----:B------:R-:W-:-:S04]  /*f4e0*/  IMAD.HI.U32 R9, R3, R12, RZ ;  /* 0x0000000c03097227 */ /* 0x000fc800078e00ff */
[----:B------:R-:W-:-:S04]  /*f4f0*/  IMAD.MOV R9, RZ, RZ, -R9 ;  /* 0x000000ffff097224 */ /* 0x000fc800078e0a09 */
[----:B------:R-:W-:Y:S02]  /*f500*/  IMAD R12, R0, R9, R12 ;  /* 0x00000009000c7224 */ /* 0x000fe400078e020c */
[----:B------:R-:W2:Y:S01]  /*f510*/  LDL.LU R9, [R1+0x53c] ;  /* 0x00053c0001097983 */ /* 0x000ea20000300800 */
[----:B------:R-:W-:-:S05]  /*f520*/  IABS R4, R20 ;  /* 0x0000001400047213 */ /* 0x000fca0000000000 */
[----:B------:R-:W-:-:S04]  /*f530*/  IMAD.HI.U32 R10, R3, R4, RZ ;  /* 0x00000004030a7227 */ /* 0x000fc800078e00ff */
[----:B------:R-:W-:-:S04]  /*f540*/  IMAD.MOV R10, RZ, RZ, -R10 ;  /* 0x000000ffff0a7224 */ /* 0x000fc800078e0a0a */
[----:B------:R-:W-:-:S05]  /*f550*/  IMAD R4, R0, R10, R4 ;  /* 0x0000000a00047224 */ /* 0x000fca00078e0204 */
[C---:B------:R-:W-:Y:S02]  /*f560*/  ISETP.GT.U32.AND P0, PT, R0.reuse, R4, PT ;  /* 0x000000040000720c */ /* 0x040fe40003f04070 */
[----:B------:R-:W-:Y:S02]  /*f570*/  ISETP.GT.U32.AND P2, PT, R0, R15, PT ;  /* 0x0000000f0000720c */ /* 0x000fe40003f44070 */
[----:B---3--:R-:W-:Y:S01]  /*f580*/  IABS R13, R19 ;  /* 0x00000013000d7213 */ /* 0x008fe20000000000 */
[----:B------:R0:W-:Y:S01]  /*f590*/  STL [R1+0xd4], R18 ;  /* 0x0000d41201007387 */ /* 0x0001e20000100800 */
[----:B------:R-:W-:-:S03]  /*f5a0*/  ISETP.GE.AND P4, PT, R20, RZ, PT ;  /* 0x000000ff1400720c */ /* 0x000fc60003f86270 */
[----:B------:R1:W-:Y:S01]  /*f5b0*/  STL [R1+0xcc], R7 ;  /* 0x0000cc0701007387 */ /* 0x0003e20000100800 */
[----:B------:R-:W-:-:S03]  /*f5c0*/  IMAD.HI.U32 R10, R3, R13, RZ ;  /* 0x0000000d030a7227 */ /* 0x000fc600078e00ff */
[----:B------:R-:W3:Y:S01]  /*f5d0*/  LDL.LU R20, [R1+0x548] ;  /* 0x0005480001147983 */ /* 0x000ee20000300800 */
[----:B------:R-:W-:Y:S01]  /*f5e0*/  @!P0 IMAD.IADD R4, R4, 0x1, -R0 ;  /* 0x0000000104048824 */ /* 0x000fe200078e0a00 */
[----:B------:R-:W-:Y:S02]  /*f5f0*/  ISETP.GE.AND P0, PT, R22, RZ, PT ;  /* 0x000000ff1600720c */ /* 0x000fe40003f06270 */
[----:B------:R-:W4:Y:S01]  /*f600*/  LDL.LU R22, [R1+0x54c] ;  /* 0x00054c0001167983 */ /* 0x000f220000300800 */
[----:B------:R-:W-:-:S03]  /*f610*/  IMAD.MOV R10, RZ, RZ, -R10 ;  /* 0x000000ffff0a7224 */ /* 0x000fc600078e0a0a */
[----:B0-----:R-:W3:Y:S01]  /*f620*/  LDL.LU R18, [R1+0x550] ;  /* 0x0005500001127983 */ /* 0x001ee20000300800 */
[----:B------:R-:W-:Y:S01]  /*f630*/  @!P2 IMAD.IADD R15, R15, 0x1, -R0 ;  /* 0x000000010f0fa824 */ /* 0x000fe200078e0a00 */
[C---:B------:R-:W-:Y:S01]  /*f640*/  ISETP.GT.U32.AND P2, PT, R0.reuse, R4, PT ;  /* 0x000000040000720c */ /* 0x040fe20003f44070 */
[C---:B------:R-:W-:Y:S02]  /*f650*/  IMAD R13, R0.reuse, R10, R13 ;  /* 0x0000000a000d7224 */ /* 0x040fe400078e020d */
[----:B-1----:R-:W-:Y:S01]  /*f660*/  IMAD.MOV.U32 R7, RZ, RZ, R6 ;  /* 0x000000ffff077224 */ /* 0x002fe200078e0006 */
[----:B------:R-:W-:-:S03]  /*f670*/  ISETP.GT.U32.AND P1, PT, R0, R15, PT ;  /* 0x0000000f0000720c */ /* 0x000fc60003f24070 */
[----:B------:R-:W-:Y:S01]  /*f680*/  @!P6 IMAD.MOV R7, RZ, RZ, -R7 ;  /* 0x000000ffff07e224 */ /* 0x000fe200078e0a07 */
[----:B------:R-:W-:Y:S02]  /*f690*/  ISETP.GT.U32.AND P6, PT, R0, R13, PT ;  /* 0x0000000d0000720c */ /* 0x000fe40003fc4070 */
[----:B------:R-:W-:-:S03]  /*f6a0*/  IABS R14, R16 ;  /* 0x00000010000e7213 */ /* 0x000fc60000000000 */
[----:B------:R-:W-:Y:S01]  /*f6b0*/  @!P2 IMAD.IADD R4, R4, 0x1, -R0 ;  /* 0x000000010404a824 */ /* 0x000fe200078e0a00 */
[----:B------:R-:W-:Y:S01]  /*f6c0*/  STL [R1+0xc8], R7 ;  /* 0x0000c80701007387 */ /* 0x000fe20000100800 */
[----:B------:R-:W-:-:S04]  /*f6d0*/  IMAD.HI.U32 R11, R3, R14, RZ ;  /* 0x0000000e030b7227 */ /* 0x000fc800078e00ff */
[----:B------:R-:W-:Y:S01]  /*f6e0*/  @!P4 IMAD.MOV R4, RZ, RZ, -R4 ;  /* 0x000000ffff04c224 */ /* 0x000fe200078e0a04 */
[----:B------:R0:W-:Y:S01]  /*f6f0*/  STL [R1+0xc4], R2 ;  /* 0x0000c40201007387 */ /* 0x0001e20000100800 */
[--C-:B------:R-:W-:Y:S01]  /*f700*/  @!P1 IMAD.IADD R15, R15, 0x1, -R0.reuse ;  /* 0x000000010f0f9824 */ /* 0x100fe200078e0a00 */
[----:B------:R-:W-:Y:S01]  /*f710*/  IABS R8, R23 ;  /* 0x0000001700087213 */ /* 0x000fe20000000000 */
[----:B------:R-:W-:Y:S01]  /*f720*/  @!P6 IMAD.IADD R13, R13, 0x1, -R0 ;  /* 0x000000010d0de824 */ /* 0x000fe200078e0a00 */
[----:B------:R-:W-:Y:S01]  /*f730*/  ISETP.GE.AND P1, PT, R19, RZ, PT ;  /* 0x000000ff1300720c */ /* 0x000fe20003f26270 */
[----:B------:R-:W-:Y:S01]  /*f740*/  STL [R1+0xc0], R4 ;  /* 0x0000c00401007387 */ /* 0x000fe20000100800 */
[----:B------:R-:W-:-:S03]  /*f750*/  IMAD.MOV R11, RZ, RZ, -R11 ;  /* 0x000000ffff0b7224 */ /* 0x000fc600078e0a0b */
[----:B------:R-:W4:Y:S01]  /*f760*/  LDL.LU R19, [R1+0x554] ;  /* 0x0005540001137983 */ /* 0x000f220000300800 */
[C---:B------:R-:W-:Y:S01]  /*f770*/  ISETP.GT.U32.AND P4, PT, R0.reuse, R13, PT ;  /* 0x0000000d0000720c */ /* 0x040fe20003f84070 */
[----:B------:R-:W-:Y:S02]  /*f780*/  IMAD R14, R0, R11, R14 ;  /* 0x0000000b000e7224 */ /* 0x000fe400078e020e */
[----:B0-----:R-:W-:-:S03]  /*f790*/  IMAD.HI.U32 R2, R3, R8, RZ ;  /* 0x0000000803027227 */ /* 0x001fc600078e00ff */
[----:B------:R-:W-:Y:S01]  /*f7a0*/  ISETP.GT.U32.AND P3, PT, R0, R14, PT ;  /* 0x0000000e0000720c */ /* 0x000fe20003f64070 */
[----:B------:R-:W-:-:S04]  /*f7b0*/  IMAD.MOV R2, RZ, RZ, -R2 ;  /* 0x000000ffff027224 */ /* 0x000fc800078e0a02 */
[----:B------:R-:W-:Y:S02]  /*f7c0*/  IMAD R8, R0, R2, R8 ;  /* 0x0000000200087224 */ /* 0x000fe400078e0208 */
[----:B------:R-:W-:-:S03]  /*f7d0*/  @!P4 IMAD.IADD R13, R13, 0x1, -R0 ;  /* 0x000000010d0dc824 */ /* 0x000fc600078e0a00 */
[----:B------:R-:W-:-:S03]  /*f7e0*/  ISETP.GT.U32.AND P4, PT, R0, R8, PT ;  /* 0x000000080000720c */ /* 0x000fc60003f84070 */
[--C-:B------:R-:W-:Y:S01]  /*f7f0*/  @!P3 IMAD.IADD R14, R14, 0x1, -R0.reuse ;  /* 0x000000010e0eb824 */ /* 0x100fe200078e0a00 */
[----:B------:R-:W-:Y:S02]  /*f800*/  ISETP.GE.AND P3, PT, R21, RZ, PT ;  /* 0x000000ff1500720c */ /* 0x000fe40003f66270 */
[----:B------:R-:W4:Y:S07]  /*f810*/  LDL.LU R21, [R1+0x558] ;  /* 0x0005580001157983 */ /* 0x000f2e0000300800 */
[----:B------:R-:W-:Y:S01]  /*f820*/  @!P4 IMAD.IADD R8, R8, 0x1, -R0 ;  /* 0x000000010808c824 */ /* 0x000fe200078e0a00 */
[----:B------:R-:W-:-:S02]  /*f830*/  ISETP.GE.AND P4, PT, R23, RZ, PT ;  /* 0x000000ff1700720c */ /* 0x000fc40003f86270 */
[----:B------:R-:W4:Y:S01]  /*f840*/  LDL.LU R23, [R1+0x55c] ;  /* 0x00055c0001177983 */ /* 0x000f220000300800 */
[C---:B------:R-:W-:Y:S02]  /*f850*/  ISETP.GT.U32.AND P6, PT, R0.reuse, R14, PT ;  /* 0x0000000e0000720c */ /* 0x040fe40003fc4070 */
[----:B------:R-:W-:-:S11]  /*f860*/  ISETP.GT.U32.AND P2, PT, R0, R12, PT ;  /* 0x0000000c0000720c */ /* 0x000fd60003f44070 */
[--C-:B------:R-:W-:Y:S02]  /*f870*/  @!P6 IMAD.IADD R14, R14, 0x1, -R0.reuse ;  /* 0x000000010e0ee824 */ /* 0x100fe400078e0a00 */
[----:B------:R-:W-:Y:S01]  /*f880*/  @!P2 IMAD.IADD R12, R12, 0x1, -R0 ;  /* 0x000000010c0ca824 */ /* 0x000fe200078e0a00 */
[----:B------:R-:W-:-:S04]  /*f890*/  ISETP.GE.AND P5, PT, R16, RZ, PT ;  /* 0x000000ff1000720c */ /* 0x000fc80003fa6270 */
[----:B------:R-:W-:Y:S01]  /*f8a0*/  ISETP.GT.U32.AND P2, PT, R0, R12, PT ;  /* 0x0000000c0000720c */ /* 0x000fe20003f44070 */
[----:B------:R-:W-:-:S08]  /*f8b0*/  @!P0 IMAD.MOV R15, RZ, RZ, -R15 ;  /* 0x000000ffff0f8224 */ /* 0x000fd000078e0a0f */
[----:B------:R-:W-:Y:S01]  /*f8c0*/  @!P5 IMAD.MOV R14, RZ, RZ, -R14 ;  /* 0x000000ffff0ed224 */ /* 0x000fe200078e0a0e */
[----:B------:R-:W-:Y:S03]  /*f8d0*/  STL [R1+0xbc], R15 ;  /* 0x0000bc0f01007387 */ /* 0x000fe60000100800 */
[----:B------:R-:W-:Y:S01]  /*f8e0*/  @!P2 IMAD.IADD R12, R12, 0x1, -R0 ;  /* 0x000000010c0ca824 */ /* 0x000fe200078e0a00 */
[----:B------:R0:W-:Y:S01]  /*f8f0*/  STL [R1+0xb8], R14 ;  /* 0x0000b80e01007387 */ /* 0x0001e20000100800 */
[----:B------:R-:W-:Y:S02]  /*f900*/  @!P1 IMAD.MOV R13, RZ, RZ, -R13 ;  /* 0x000000ffff0d9224 */ /* 0x000fe400078e0a0d */
[----:B0-----:R-:W-:-:S04]  /*f910*/  IMAD.MOV.U32 R14, RZ, RZ, R12 ;  /* 0x000000ffff0e7224 */ /* 0x001fc800078e000c */
[----:B------:R-:W-:Y:S01]  /*f920*/  @!P3 IMAD.MOV R14, RZ, RZ, -R14 ;  /* 0x000000ffff0eb224 */ /* 0x000fe200078e0a0e */
[----:B------:R0:W-:Y:S04]  /*f930*/  STL [R1+0xb4], R13 ;  /* 0x0000b40d01007387 */ /* 0x0001e80000100800 */
[----:B------:R-:W-:Y:S01]  /*f940*/  STL [R1+0xb0], R14 ;  /* 0x0000b00e01007387 */ /* 0x000fe20000100800 */
[----:B--2---:R-:W-:-:S05]  /*f950*/  IABS R10, R9 ;  /* 0x00000009000a7213 */ /* 0x004fca0000000000 */
[----:B------:R-:W-:-:S04]  /*f960*/  IMAD.HI.U32 R6, R3, R10, RZ ;  /* 0x0000000a03067227 */ /* 0x000fc800078e00ff */
[----:B------:R-:W-:-:S04]  /*f970*/  IMAD.MOV R6, RZ, RZ, -R6 ;  /* 0x000000ffff067224 */ /* 0x000fc800078e0a06 */
[----:B------:R-:W-:Y:S01]  /*f980*/  IMAD R10, R0, R6, R10 ;  /* 0x00000006000a7224 */ /* 0x000fe200078e020a */
[----:B------:R-:W-:-:S04]  /*f990*/  IABS R6, R17 ;  /* 0x0000001100067213 */ /* 0x000fc80000000000 */
[----:B------:R-:W-:Y:S01]  /*f9a0*/  ISETP.GT.U32.AND P6, PT, R0, R10, PT ;  /* 0x0000000a0000720c */ /* 0x000fe20003fc4070 */
[----:B------:R-:W-:-:S04]  /*f9b0*/  IMAD.HI.U32 R2, R3, R6, RZ ;  /* 0x0000000603027227 */ /* 0x000fc800078e00ff */
[----:B------:R-:W-:-:S04]  /*f9c0*/  IMAD.MOV R2, RZ, RZ, -R2 ;  /* 0x000000ffff027224 */ /* 0x000fc800078e0a02 */
[----:B------:R-:W-:-:S04]  /*f9d0*/  IMAD R6, R0, R2, R6 ;  /* 0x0000000200067224 */ /* 0x000fc800078e0206 */
[----:B------:R-:W-:Y:S01]  /*f9e0*/  @!P6 IMAD.IADD R10, R10, 0x1, -R0 ;  /* 0x000000010a0ae824 */ /* 0x000fe200078e0a00 */
[----:B------:R-:W-:-:S04]  /*f9f0*/  ISETP.GT.U32.AND P6, PT, R0, R6, PT ;  /* 0x000000060000720c */ /* 0x000fc80003fc4070 */
[----:B------:R-:W-:Y:S02]  /*fa00*/  ISETP.GT.U32.AND P0, PT, R0, R10, PT ;  /* 0x0000000a0000720c */ /* 0x000fe40003f04070 */
[----:B---3--:R-:W-:-:S07]  /*fa10*/  IABS R7, R18 ;  /* 0x0000001200077213 */ /* 0x008fce0000000000 */
[----:B------:R-:W-:Y:S02]  /*fa20*/  @!P6 IMAD.IADD R6, R6, 0x1, -R0 ;  /* 0x000000010606e824 */ /* 0x000fe400078e0a00 */
[----:B------:R-:W-:-:S03]  /*fa30*/  IMAD.HI.U32 R2, R3, R7, RZ ;  /* 0x0000000703027227 */ /* 0x000fc600078e00ff */
[----:B------:R-:W-:Y:S01]  /*fa40*/  ISETP.GT.U32.AND P5, PT, R0, R6, PT ;  /* 0x000000060000720c */ /* 0x000fe20003fa4070 */
[----:B------:R-:W-:Y:S01]  /*fa50*/  IMAD.MOV R2, RZ, RZ, -R2 ;  /* 0x000000ffff027224 */ /* 0x000fe200078e0a02 */
[----:B----4-:R-:W-:-:S03]  /*fa60*/  IABS R4, R22 ;  /* 0x0000001600047213 */ /* 0x010fc60000000000 */
[----:B------:R-:W-:Y:S01]  /*fa70*/  IMAD R7, R0, R2, R7 ;  /* 0x0000000200077224 */ /* 0x000fe200078e0207 */
[----:B------:R-:W-:Y:S01]  /*fa80*/  IABS R11, R20 ;  /* 0x00000014000b7213 */ /* 0x000fe20000000000 */
[----:B------:R-:W-:Y:S01]  /*fa90*/  @!P0 IMAD.IADD R10, R10, 0x1, -R0 ;  /* 0x000000010a0a8824 */ /* 0x000fe200078e0a00 */
[----:B------:R-:W-:Y:S01]  /*faa0*/  ISETP.GE.AND P2, PT, R9, RZ, PT ;  /* 0x000000ff0900720c */ /* 0x000fe20003f46270 */
[C---:B------:R-:W-:Y:S01]  /*fab0*/  IMAD.HI.U32 R9, R3.reuse, R4, RZ ;  /* 0x0000000403097227 */ /* 0x040fe200078e00ff */
[C---:B------:R-:W-:Y:S02]  /*fac0*/  ISETP.GT.U32.AND P6, PT, R0.reuse, R8, PT ;  /* 0x000000080000720c */ /* 0x040fe40003fc4070 */
[----:B------:R-:W-:Y:S01]  /*fad0*/  ISETP.GT.U32.AND P0, PT, R0, R7, PT ;  /* 0x000000070000720c */ /* 0x000fe20003f04070 */
[----:B------:R-:W-:-:S04]  /*fae0*/  IMAD.HI.U32 R16, R3, R11, RZ ;  /* 0x0000000b03107227 */ /* 0x000fc800078e00ff */
[----:B------:R-:W-:Y:S02]  /*faf0*/  IMAD.MOV R9, RZ, RZ, -R9 ;  /* 0x000000ffff097224 */ /* 0x000fe400078e0a09 */
[----:B------:R-:W-:Y:S01]  /*fb00*/  @!P5 IMAD.IADD R6, R6, 0x1, -R0 ;  /* 0x000000010606d824 */ /* 0x000fe200078e0a00 */
[----:B------:R-:W-:Y:S01]  /*fb10*/  ISETP.GE.AND P5, PT, R20, RZ, PT ;  /* 0x000000ff1400720c */ /* 0x000fe20003fa6270 */
[----:B------:R-:W-:Y:S01]  /*fb20*/  IMAD.MOV R16, RZ, RZ, -R16 ;  /* 0x000000ffff107224 */ /* 0x000fe200078e0a10 */
[----:B------:R-:W2:Y:S01]  /*fb30*/  LDL.LU R20, [R1+0x560] ;  /* 0x0005600001147983 */ /* 0x000ea20000300800 */
[C---:B------:R-:W-:Y:S01]  /*fb40*/  IMAD R4, R0.reuse, R9, R4 ;  /* 0x0000000900047224 */ /* 0x040fe200078e0204 */
[----:B------:R-:W-:Y:S01]  /*fb50*/  IABS R9, R19 ;  /* 0x0000001300097213 */ /* 0x000fe20000000000 */
[----:B------:R-:W-:Y:S02]  /*fb60*/  IMAD R11, R0, R16, R11 ;  /* 0x00000010000b7224 */ /* 0x000fe400078e020b */
[----:B------:R-:W-:Y:S01]  /*fb70*/  @!P6 IMAD.IADD R8, R8, 0x1, -R0 ;  /* 0x000000010808e824 */ /* 0x000fe200078e0a00 */
[----:B------:R-:W-:Y:S01]  /*fb80*/  ISETP.GE.AND P6, PT, R17, RZ, PT ;  /* 0x000000ff1100720c */ /* 0x000fe20003fc6270 */
[----:B0-----:R-:W-:Y:S01]  /*fb90*/  IMAD.HI.U32 R13, R3, R9, RZ ;  /* 0x00000009030d7227 */ /* 0x001fe200078e00ff */
[----:B------:R-:W-:-:S03]  /*fba0*/  ISETP.GT.U32.AND P1, PT, R0, R11, PT ;  /* 0x0000000b0000720c */ /* 0x000fc60003f24070 */
[----:B------:R-:W-:Y:S02]  /*fbb0*/  @!P0 IMAD.IADD R7, R7, 0x1, -R0 ;  /* 0x0000000107078824 */ /* 0x000fe400078e0a00 */
[----:B------:R-:W-:Y:S02]  /*fbc0*/  @!P2 IMAD.MOV R10, RZ, RZ, -R10 ;  /* 0x000000ffff0aa224 */ /* 0x000fe400078e0a0a */
[----:B------:R-:W-:Y:S01]  /*fbd0*/  IMAD.MOV R13, RZ, RZ, -R13 ;  /* 0x000000ffff0d7224 */ /* 0x000fe200078e0a0d */
[C---:B------:R-:W-:Y:S02]  /*fbe0*/  ISETP.GT.U32.AND P0, PT, R0.reuse, R7, PT ;  /* 0x000000070000720c */ /* 0x040fe40003f04070 */
[----:B------:R0:W-:Y:S01]  /*fbf0*/  STL [R1+0xac], R10 ;  /* 0x0000ac0a01007387 */ /* 0x0001e20000100800 */
[----:B------:R-:W-:Y:S02]  /*fc00*/  IMAD R9, R0, R13, R9 ;  /* 0x0000000d00097224 */ /* 0x000fe400078e0209 */
[----:B------:R-:W-:-:S02]  /*fc10*/  @!P6 IMAD.MOV R6, RZ, RZ, -R6 ;  /* 0x000000ffff06e224 */ /* 0x000fc400078e0a06 */
[----:B0-----:R-:W-:-:S04]  /*fc20*/  IMAD.MOV.U32 R10, RZ, RZ, R8 ;  /* 0x000000ffff0a7224 */ /* 0x001fc800078e0008 */
[----:B------:R-:W-:Y:S01]  /*fc30*/  @!P4 IMAD.MOV R10, RZ, RZ, -R10 ;  /* 0x000000ffff0ac224 */ /* 0x000fe200078e0a0a */
[----:B------:R-:W-:Y:S01]  /*fc40*/  ISETP.GT.U32.AND P4, PT, R0, R9, PT ;  /* 0x000000090000720c */ /* 0x000fe20003f84070 */
[--C-:B------:R-:W-:Y:S01]  /*fc50*/  @!P1 IMAD.IADD R11, R11, 0x1, -R0.reuse ;  /* 0x000000010b0b9824 */ /* 0x100fe200078e0a00 */
[----:B------:R-:W-:Y:S01]  /*fc60*/  ISETP.GE.AND P1, PT, R22, RZ, PT ;  /* 0x000000ff1600720c */ /* 0x000fe20003f26270 */
[--C-:B------:R-:W-:Y:S01]  /*fc70*/  @!P0 IMAD.IADD R7, R7, 0x1, -R0.reuse ;  /* 0x0000000107078824 */ /* 0x100fe200078e0a00 */
[----:B------:R-:W3:Y:S01]  /*fc80*/  LDL.LU R22, [R1+0x564] ;  /* 0x0005640001167983 */ /* 0x000ee20000300800 */
[----:B------:R-:W-:Y:S02]  /*fc90*/  IABS R2, R21 ;  /* 0x0000001500027213 */ /* 0x000fe40000000000 */
[----:B------:R-:W-:Y:S01]  /*fca0*/  ISETP.GE.AND P0, PT, R21, RZ, PT ;  /* 0x000000ff1500720c */ /* 0x000fe20003f06270 */
[----:B------:R-:W-:Y:S04]  /*fcb0*/  STL [R1+0xa4], R10 ;  /* 0x0000a40a01007387 */ /* 0x000fe80000100800 */
[----:B------:R-:W-:Y:S04]  /*fcc0*/  STL [R1+0xa0], R6 ;  /* 0x0000a00601007387 */ /* 0x000fe80000100800 */
[----:B------:R-:W4:Y:S01]  /*fcd0*/  LDL.LU R21, [R1+0x574] ;  /* 0x0005740001157983 */ /* 0x000f220000300800 */
[----:B------:R-:W-:Y:S01]  /*fce0*/  @!P4 IMAD.IADD R9, R9, 0x1, -R0 ;  /* 0x000000010909c824 */ /* 0x000fe200078e0a00 */
[----:B------:R-:W-:-:S02]  /*fcf0*/  IABS R8, R23 ;  /* 0x0000001700087213 */ /* 0x000fc40000000000 */
[----:B------:R-:W-:Y:S02]  /*fd00*/  ISETP.GE.AND P4, PT, R23, RZ, PT ;  /* 0x000000ff1700720c */ /* 0x000fe40003f86270 */
[----:B------:R-:W4:Y:S01]  /*fd10*/  LDL.LU R23, [R1+0x568] ;  /* 0x0005680001177983 */ /* 0x000f220000300800 */
[----:B------:R-:W-:-:S13]  /*fd20*/  ISETP.GT.U32.AND P3, PT, R0, R4, PT ;  /* 0x000000040000720c */ /* 0x000fda0003f64070 */
[----:B------:R-:W-:Y:S01]  /*fd30*/  @!P3 IMAD.IADD R4, R4, 0x1, -R0 ;  /* 0x000000010404b824 */ /* 0x000fe200078e0a00 */
[----:B------:R-:W-:-:S04]  /*fd40*/  ISETP.GT.U32.AND P3, PT, R0, R11, PT ;  /* 0x0000000b0000720c */ /* 0x000fc80003f64070 */
[----:B------:R-:W-:Y:S02]  /*fd50*/  ISETP.GT.U32.AND P2, PT, R0, R4, PT ;  /* 0x000000040000720c */ /* 0x000fe40003f44070 */
[----:B------:R-:W-:-:S07]  /*fd60*/  ISETP.GE.AND P6, PT, R18, RZ, PT ;  /* 0x000000ff1200720c */ /* 0x000fce0003fc6270 */
[----:B------:R-:W-:-:S04]  /*fd70*/  @!P3 IMAD.IADD R11, R11, 0x1, -R0 ;  /* 0x000000010b0bb824 */ /* 0x000fc800078e0a00 */
[----:B------:R-:W-:Y:S02]  /*fd80*/  @!P5 IMAD.MOV R11, RZ, RZ, -R11 ;  /* 0x000000ffff0bd224 */ /* 0x000fe400078e0a0b */
[----:B------:R-:W-:Y:S02]  /*fd90*/  @!P2 IMAD.IADD R4, R4, 0x1, -R0 ;  /* 0x000000010404a824 */ /* 0x000fe400078e0a00 */
[----:B------:R-:W-:Y:S01]  /*fda0*/  IMAD.HI.U32 R12, R3, R2, RZ ;  /* 0x00000002030c7227 */ /* 0x000fe200078e00ff */
[----:B------:R0:W-:Y:S03]  /*fdb0*/  STL [R1+0x9c], R11 ;  /* 0x00009c0b01007387 */ /* 0x0001e60000100800 */
[----:B------:R-:W-:Y:S02]  /*fdc0*/  IMAD.MOV R12, RZ, RZ, -R12 ;  /* 0x000000ffff0c7224 */ /* 0x000fe400078e0a0c */
[----:B------:R-:W-:-:S02]  /*fdd0*/  @!P6 IMAD.MOV R7, RZ, RZ, -R7 ;  /* 0x000000ffff07e224 */ /* 0x000fc400078e0a07 */
[----:B0-----:R-:W-:-:S04]  /*fde0*/  IMAD.MOV.U32 R11, RZ, RZ, R4 ;  /* 0x000000ffff0b7224 */ /* 0x001fc800078e0004 */
[----:B------:R-:W-:Y:S02]  /*fdf0*/  @!P1 IMAD.MOV R11, RZ, RZ, -R11 ;  /* 0x000000ffff0b9224 */ /* 0x000fe400078e0a0b */
[C---:B------:R-:W-:Y:S01]  /*fe00*/  IMAD R2, R0.reuse, R12, R2 ;  /* 0x0000000c00027224 */ /* 0x040fe200078e0202 */
[----:B------:R-:W-:Y:S02]  /*fe10*/  ISETP.GE.AND P2, PT, R19, RZ, PT ;  /* 0x000000ff1300720c */ /* 0x000fe40003f46270 */
[----:B------:R-:W-:Y:S01]  /*fe20*/  STL [R1+0x98], R11 ;  /* 0x0000980b01007387 */ /* 0x000fe20000100800 */
[----:B------:R-:W-:Y:S01]  /*fe30*/  IMAD.HI.U32 R6, R3, R8, RZ ;  /* 0x0000000803067227 */ /* 0x000fe200078e00ff */
[----:B------:R-:W-:Y:S02]  /*fe40*/  ISETP.GT.U32.AND P3, PT, R0, R2, PT ;  /* 0x000000020000720c */ /* 0x000fe40003f64070 */
[----:B------:R4:W-:Y:S04]  /*fe50*/  STL [R1+0x94], R7 ;  /* 0x0000940701007387 */ /* 0x0009e80000100800 */
[----:B------:R-:W4:Y:S01]  /*fe60*/  LDL.LU R19, [R1+0x56c] ;  /* 0x00056c0001137983 */ /* 0x000f220000300800 */
[----:B------:R-:W-:-:S04]  /*fe70*/  IMAD.MOV R6, RZ, RZ, -R6 ;  /* 0x000000ffff067224 */ /* 0x000fc800078e0a06 */
[----:B------:R-:W-:Y:S02]  /*fe80*/  IMAD R8, R0, R6, R8 ;  /* 0x0000000600087224 */ /* 0x000fe400078e0208 */
[----:B------:R-:W-:Y:S01]  /*fe90*/  @!P3 IMAD.IADD R2, R2, 0x1, -R0 ;  /* 0x000000010202b824 */ /* 0x000fe200078e0a00 */
[C---:B------:R-:W-:Y:S02]  /*fea0*/  ISETP.GT.U32.AND P3, PT, R0.reuse, R9, PT ;  /* 0x000000090000720c */ /* 0x040fe40003f64070 */
[C---:B------:R-:W-:Y:S02]  /*feb0*/  ISETP.GT.U32.AND P1, PT, R0.reuse, R8, PT ;  /* 0x000000080000720c */ /* 0x040fe40003f24070 */
[----:B------:R-:W-:-:S09]  /*fec0*/  ISETP.GT.U32.AND P5, PT, R0, R2, PT ;  /* 0x000000020000720c */ /* 0x000fd20003fa4070 */
[--C-:B------:R-:W-:Y:S02]  /*fed0*/  @!P3 IMAD.IADD R9, R9, 0x1, -R0.reuse ;  /* 0x000000010909b824 */ /* 0x100fe400078e0a00 */
[----:B------:R-:W-:Y:S02]  /*fee0*/  @!P1 IMAD.IADD R8, R8, 0x1, -R0 ;  /* 0x0000000108089824 */ /* 0x000fe400078e0a00 */
[----:B------:R-:W-:-:S03]  /*fef0*/  @!P2 IMAD.MOV R9, RZ, RZ, -R9 ;  /* 0x000000ffff09a224 */ /* 0x000fc600078e0a09 */
[----:B------:R-:W-:Y:S01]  /*ff00*/  ISETP.GT.U32.AND P2, PT, R0, R8, PT ;  /* 0x000000080000720c */ /* 0x000fe20003f44070 */
[----:B------:R-:W-:-:S04]  /*ff10*/  @!P5 IMAD.IADD R2, R2, 0x1, -R0 ;  /* 0x000000010202d824 */ /* 0x000fc800078e0a00 */
[----:B------:R-:W-:-:S08]  /*ff20*/  @!P0 IMAD.MOV R2, RZ, RZ, -R2 ;  /* 0x000000ffff028224 */ /* 0x000fd000078e0a02 */
[----:B------:R-:W-:Y:S01]  /*ff30*/  @!P2 IMAD.IADD R8, R8, 0x1, -R0 ;  /* 0x000000010808a824 */ /* 0x000fe200078e0a00 */
[----:B--2---:R-:W-:Y:S02]  /*ff40*/  IABS R10, R20 ;  /* 0x00000014000a7213 */ /* 0x004fe40000000000 */
[----:B------:R-:W-:Y:S02]  /*ff50*/  ISETP.GE.AND P6, PT, R20, RZ, PT ;  /* 0x000000ff1400720c */ /* 0x000fe40003fc6270 */
[----:B------:R-:W2:Y:S04]  /*ff60*/  LDL.LU R20, [R1+0x570] ;  /* 0x0005700001147983 */ /* 0x000ea80000300800 */
[----:B------:R0:W-:Y:S01]  /*ff70*/  STL [R1+0x90], R9 ;  /* 0x0000900901007387 */ /* 0x0001e20000100800 */
[----:B---3--:R-:W-:-:S02]  /*ff80*/  IABS R4, R22 ;  /* 0x0000001600047213 */ /* 0x008fc40000000000 */
[----:B------:R-:W-:Y:S02]  /*ff90*/  ISETP.GE.AND P3, PT, R22, RZ, PT ;  /* 0x000000ff1600720c */ /* 0x000fe40003f66270 */
[----:B----4-:R-:W-:Y:S02]  /*ffa0*/  IABS R7, R21 ;  /* 0x0000001500077213 */ /* 0x010fe40000000000 */
[----:B------:R-:W-:Y:S02]  /*ffb0*/  ISETP.GE.AND P1, PT, R21, RZ, PT ;  /* 0x000000ff1500720c */ /* 0x000fe40003f26270 */
[----:B------:R-:W3:Y:S01]  /*ffc0*/  LDL.LU R21, [R1+0x578] ;  /* 0x0005780001157983 */ /* 0x000ee20000300800 */
[----:B------:R-:W-:Y:S02]  /*ffd0*/  IABS R11, R23 ;  /* 0x00000017000b7213 */ /* 0x000fe40000000000 */
[----:B------:R-:W-:Y:S01]  /*ffe0*/  ISETP.GE.AND P2, PT, R23, RZ, PT ;  /* 0x000000ff1700720c */ /* 0x000fe20003f46270 */
[----:B------:R-:W-:Y:S01]  /*fff0*/  STL [R1+0x8c], R2 ;  /* 0x00008c0201007387 */ /* 0x000fe20000100800 */
[----:B------:R-:W-:-:S02]  /*10000*/  IMAD.MOV.U32 R23, RZ, RZ, R25 ;  /* 0x000000ffff177224 */ /* 0x000fc400078e0019 */
[----:B------:R-:W-:Y:S01]  /*10010*/  IMAD.MOV.U32 R22, RZ, RZ, R24 ;  /* 0x000000ffff167224 */ /* 0x000fe200078e0018 */
[----:B------:R-:W4:Y:S04]  /*10020*/  LDL.LU R25, [R1+0x57c] ;  /* 0x00057c0001197983 */ /* 0x000f280000300800 */
[----:B------:R-:W4:Y:S01]  /*10030*/  LDL.LU R24, [R1+0x580] ;  /* 0x0005800001187983 */ /* 0x000f220000300800 */
[----:B------:R-:W-:-:S04]  /*10040*/  IMAD.HI.U32 R6, R3, R10, RZ ;  /* 0x0000000a03067227 */ /* 0x000fc800078e00ff */
[----:B------:R-:W-:-:S04]  /*10050*/  IMAD.MOV R6, RZ, RZ, -R6 ;  /* 0x000000ffff067224 */ /* 0x000fc800078e0a06 */
[----:B------:R-:W-:-:S05]  /*10060*/  IMAD R10, R0, R6, R10 ;  /* 0x00000006000a7224 */ /* 0x000fca00078e020a */
[----:B------:R-:W-:Y:S01]  /*10070*/  ISETP.GT.U32.AND P5, PT, R0, R10, PT ;  /* 0x0000000a0000720c */ /* 0x000fe20003fa4070 */
[----:B------:R-:W-:-:S04]  /*10080*/  IMAD.HI.U32 R6, R3, R4, RZ ;  /* 0x0000000403067227 */ /* 0x000fc800078e00ff */
[----:B------:R-:W-:-:S04]  /*10090*/  IMAD.MOV R6, RZ, RZ, -R6 ;  /* 0x000000ffff067224 */ /* 0x000fc800078e0a06 */
[----:B------:R-:W-:-:S04]  /*100a0*/  IMAD R4, R0, R6, R4 ;  /* 0x0000000600047224 */ /* 0x000fc800078e0204 */
[----:B------:R-:W-:Y:S02]  /*100b0*/  @!P5 IMAD.IADD R10, R10, 0x1, -R0 ;  /* 0x000000010a0ad824 */ /* 0x000fe400078e0a00 */
[----:B------:R-:W-:-:S03]  /*100c0*/  IMAD.HI.U32 R12, R3, R7, RZ ;  /* 0x00000007030c7227 */ /* 0x000fc600078e00ff */
[C---:B------:R-:W-:Y:S02]  /*100d0*/  ISETP.GT.U32.AND P5, PT, R0.reuse, R10, PT ;  /* 0x0000000a0000720c */ /* 0x040fe40003fa4070 */
[----:B------:R-:W-:Y:S01]  /*100e0*/  ISETP.GT.U32.AND P0, PT, R0, R4, PT ;  /* 0x000000040000720c */ /* 0x000fe20003f04070 */
[----:B------:R-:W-:-:S04]  /*100f0*/  IMAD.MOV R12, RZ, RZ, -R12 ;  /* 0x000000ffff0c7224 */ /* 0x000fc800078e0a0c */
[----:B------:R-:W-:-:S06]  /*10100*/  IMAD R7, R0, R12, R7 ;  /* 0x0000000c00077224 */ /* 0x000fcc00078e0207 */
[--C-:B------:R-:W-:Y:S01]  /*10110*/  @!P5 IMAD.IADD R10, R10, 0x1, -R0.reuse ;  /* 0x000000010a0ad824 */ /* 0x100fe200078e0a00 */
[----:B------:R-:W-:Y:S01]  /*10120*/  ISETP.GT.U32.AND P5, PT, R0, R7, PT ;  /* 0x000000070000720c */ /* 0x000fe20003fa4070 */
[----:B------:R-:W-:-:S05]  /*10130*/  @!P0 IMAD.IADD R4, R4, 0x1, -R0 ;  /* 0x0000000104048824 */ /* 0x000fca00078e0a00 */
[----:B------:R-:W-:Y:S01]  /*10140*/  ISETP.GT.U32.AND P0, PT, R0, R4, PT ;  /* 0x000000040000720c */ /* 0x000fe20003f04070 */
[----:B0-----:R-:W-:-:S06]  /*10150*/  IMAD.HI.U32 R9, R3, R11, RZ ;  /* 0x0000000b03097227 */ /* 0x001fcc00078e00ff */
[----:B------:R-:W-:Y:S02]  /*10160*/  @!P5 IMAD.IADD R7, R7, 0x1, -R0 ;  /* 0x000000010707d824 */ /* 0x000fe400078e0a00 */
[----:B------:R-:W-:Y:S01]  /*10170*/  IMAD.MOV R9, RZ, RZ, -R9 ;  /* 0x000000ffff097224 */ /* 0x000fe200078e0a09 */
[----:B------:R-:W-:Y:S02]  /*10180*/  IABS R6, R19 ;  /* 0x0000001300067213 */ /* 0x000fe40000000000 */
[C---:B------:R-:W-:Y:S01]  /*10190*/  ISETP.GT.U32.AND P5, PT, R0.reuse, R7, PT ;  /* 0x000000070000720c */ /* 0x040fe20003fa4070 */
[----:B------:R-:W-:Y:S02]  /*101a0*/  IMAD R11, R0, R9, R11 ;  /* 0x00000009000b7224 */ /* 0x000fe400078e020b */
[----:B------:R-:W-:Y:S02]  /*101b0*/  IMAD.MOV.U32 R14, RZ, RZ, R8 ;  /* 0x000000ffff0e7224 */ /* 0x000fe400078e0008 */
[----:B------:R-:W-:-:S02]  /*101c0*/  @!P0 IMAD.IADD R4, R4, 0x1, -R0 ;  /* 0x0000000104048824 */ /* 0x000fc400078e0a00 */
[----:B------:R-:W-:Y:S02]  /*101d0*/  IMAD.MOV.U32 R13, RZ, RZ, R10 ;  /* 0x000000ffff0d7224 */ /* 0x000fe400078e000a */
[----:B------:R-:W-:Y:S01]  /*101e0*/  @!P4 IMAD.MOV R14, RZ, RZ, -R14 ;  /* 0x000000ffff0ec224 */ /* 0x000fe200078e0a0e */
[----:B------:R-:W-:Y:S01]  /*101f0*/  ISETP.GT.U32.AND P4, PT, R0, R11, PT ;  /* 0x0000000b0000720c */ /* 0x000fe20003f84070 */
[----:B------:R-:W-:Y:S02]  /*10200*/  IMAD.MOV.U32 R12, RZ, RZ, R4 ;  /* 0x000000ffff0c7224 */ /* 0x000fe400078e0004 */
[----:B------:R-:W-:-:S04]  /*10210*/  IMAD.HI.U32 R9, R3, R6, RZ ;  /* 0x0000000603097227 */ /* 0x000fc800078e00ff */
[----:B------:R-:W-:Y:S02]  /*10220*/  @!P6 IMAD.MOV R13, RZ, RZ, -R13 ;  /* 0x000000ffff0de224 */ /* 0x000fe400078e0a0d */
[----:B------:R-:W-:Y:S02]  /*10230*/  @!P3 IMAD.MOV R12, RZ, RZ, -R12 ;  /* 0x000000ffff0cb224 */ /* 0x000fe400078e0a0c */
[----:B------:R-:W-:Y:S01]  /*10240*/  IMAD.MOV R9, RZ, RZ, -R9 ;  /* 0x000000ffff097224 */ /* 0x000fe200078e0a09 */
[----:B------:R-:W-:Y:S01]  /*10250*/  STL [R1+0x88], R14 ;  /* 0x0000880e01007387 */ /* 0x000fe20000100800 */
[----:B------:R-:W-:Y:S02]  /*10260*/  @!P5 IMAD.IADD R7, R7, 0x1, -R0 ;  /* 0x000000010707d824 */ /* 0x000fe400078e0a00 */
[C---:B------:R-:W-:Y:S01]  /*10270*/  IMAD R6, R0.reuse, R9, R6 ;  /* 0x0000000900067224 */ /* 0x040fe200078e0206 */
[----:B------:R0:W-:Y:S04]  /*10280*/  STL [R1+0x84], R13 ;  /* 0x0000840d01007387 */ /* 0x0001e80000100800 */
[----:B------:R1:W-:Y:S01]  /*10290*/  STL [R1+0x80], R12 ;  /* 0x0000800c01007387 */ /* 0x0003e20000100800 */
[----:B------:R-:W-:Y:S01]  /*102a0*/  ISETP.GT.U32.AND P0, PT, R0, R6, PT ;  /* 0x000000060000720c */ /* 0x000fe20003f04070 */
[----:B------:R-:W-:-:S05]  /*102b0*/  @!P4 IMAD.IADD R11, R11, 0x1, -R0 ;  /* 0x000000010b0bc824 */ /* 0x000fca00078e0a00 */
[----:B------:R-:W-:Y:S01]  /*102c0*/  ISETP.GT.U32.AND P4, PT, R0, R11, PT ;  /* 0x0000000b0000720c */ /* 0x000fe20003f84070 */
[----:B0-----:R-:W-:-:S06]  /*102d0*/  IMAD.MOV.U32 R13, RZ, RZ, R7 ;  /* 0x000000ffff0d7224 */ /* 0x001fcc00078e0007 */
[----:B------:R-:W-:Y:S02]  /*102e0*/  @!P0 IMAD.IADD R6, R6, 0x1, -R0 ;  /* 0x0000000106068824 */ /* 0x000fe400078e0a00 */
[----:B------:R-:W-:-:S03]  /*102f0*/  @!P1 IMAD.MOV R13, RZ, RZ, -R13 ;  /* 0x000000ffff0d9224 */ /* 0x000fc600078e0a0d */
[----:B------:R-:W-:Y:S01]  /*10300*/  ISETP.GT.U32.AND P0, PT, R0, R6, PT ;  /* 0x000000060000720c */ /* 0x000fe20003f04070 */
[----:B------:R-:W-:-:S04]  /*10310*/  @!P4 IMAD.IADD R11, R11, 0x1, -R0 ;  /* 0x000000010b0bc824 */ /* 0x000fc800078e0a00 */
[----:B-1----:R-:W-:-:S04]  /*10320*/  IMAD.MOV.U32 R12, RZ, RZ, R11 ;  /* 0x000000ffff0c7224 */ /* 0x002fc800078e000b */
[----:B------:R-:W-:-:S04]  /*10330*/  @!P2 IMAD.MOV R12, RZ, RZ, -R12 ;  /* 0x000000ffff0ca224 */ /* 0x000fc800078e0a0c */
[----:B------:R-:W-:Y:S01]  /*10340*/  @!P0 IMAD.IADD R6, R6, 0x1, -R0 ;  /* 0x0000000106068824 */ /* 0x000fe200078e0a00 */
[----:B--2---:R-:W-:Y:S02]  /*10350*/  IABS R2, R20 ;  /* 0x0000001400027213 */ /* 0x004fe40000000000 */
[----:B------:R-:W-:Y:S01]  /*10360*/  ISETP.GE.AND P5, PT, R20, RZ, PT ;  /* 0x000000ff1400720c */ /* 0x000fe20003fa6270 */
[----:B------:R-:W-:Y:S02]  /*10370*/  IMAD.MOV.U32 R20, RZ, RZ, R22 ;  /* 0x000000ffff147224 */ /* 0x000fe400078e0016 */
[----:B------:R-:W2:Y:S04]  /*10380*/  LDL.LU R22, [R1+0x588] ;  /* 0x0005880001167983 */ /* 0x000ea80000300800 */
[----:B------:R-:W-:Y:S01]  /*10390*/  STL [R1+0x7c], R13 ;  /* 0x00007c0d01007387 */ /* 0x000fe20000100800 */
[----:B---3--:R-:W-:-:S02]  /*103a0*/  IABS R10, R21 ;  /* 0x00000015000a7213 */ /* 0x008fc40000000000 */
[----:B------:R-:W-:Y:S02]  /*103b0*/  ISETP.GE.AND P1, PT, R21, RZ, PT ;  /* 0x000000ff1500720c */ /* 0x000fe40003f26270 */
[----:B------:R-:W3:Y:S04]  /*103c0*/  LDL.LU R21, [R1+0x58c] ;  /* 0x00058c0001157983 */ /* 0x000ee80000300800 */
[----:B------:R0:W-:Y:S01]  /*103d0*/  STL [R1+0x74], R12 ;  /* 0x0000740c01007387 */ /* 0x0001e20000100800 */
[----:B----4-:R-:W-:Y:S02]  /*103e0*/  IABS R4, R25 ;  /* 0x0000001900047213 */ /* 0x010fe40000000000 */
[----:B------:R-:W-:Y:S02]  /*103f0*/  ISETP.GE.AND P2, PT, R25, RZ, PT ;  /* 0x000000ff1900720c */ /* 0x000fe40003f46270 */
[----:B------:R-:W-:Y:S01]  /*10400*/  IABS R9, R24 ;  /* 0x0000001800097213 */ /* 0x000fe20000000000 */
[----:B------:R-:W4:Y:S01]  /*10410*/  LDL.LU R25, [R1+0x590] ;  /* 0x0005900001197983 */ /* 0x000f220000300800 */
[----:B------:R-:W-:-:S03]  /*10420*/  ISETP.GE.AND P0, PT, R24, RZ, PT ;  /* 0x000000ff1800720c */ /* 0x000fc60003f06270 */
[----:B------:R-:W4:Y:S01]  /*10430*/  LDL.LU R24, [R1+0x594] ;  /* 0x0005940001187983 */ /* 0x000f220000300800 */
[----:B------:R-:W-:-:S04]  /*10440*/  IMAD.HI.U32 R8, R3, R2, RZ ;  /* 0x0000000203087227 */ /* 0x000fc800078e00ff */
[----:B------:R-:W-:-:S04]  /*10450*/  IMAD.MOV R8, RZ, RZ, -R8 ;  /* 0x000000ffff087224 */ /* 0x000fc800078e0a08 */
[----:B------:R-:W-:-:S05]  /*10460*/  IMAD R2, R0, R8, R2 ;  /* 0x0000000800027224 */ /* 0x000fca00078e0202 */
[----:B------:R-:W-:Y:S01]  /*10470*/  ISETP.GT.U32.AND P3, PT, R0, R2, PT ;  /* 0x000000020000720c */ /* 0x000fe20003f64070 */
[----:B------:R-:W-:-:S04]  /*10480*/  IMAD.HI.U32 R8, R3, R10, RZ ;  /* 0x0000000a03087227 */ /* 0x000fc800078e00ff */
[----:B------:R-:W-:-:S08]  /*10490*/  IMAD.MOV R8, RZ, RZ, -R8 ;  /* 0x000000ffff087224 */ /* 0x000fd000078e0a08 */
[----:B------:R-:W-:Y:S02]  /*104a0*/  @!P3 IMAD.IADD R2, R2, 0x1, -R0 ;  /* 0x000000010202b824 */ /* 0x000fe400078e0a00 */
[----:B------:R-:W-:-:S03]  /*104b0*/  IMAD R10, R0, R8, R10 ;  /* 0x00000008000a7224 */ /* 0x000fc600078e020a */
[C---:B------:R-:W-:Y:S01]  /*104c0*/  ISETP.GT.U32.AND P3, PT, R0.reuse, R2, PT ;  /* 0x000000020000720c */ /* 0x040fe20003f64070 */
[----:B------:R-:W-:Y:S01]  /*104d0*/  IMAD.HI.U32 R8, R3, R4, RZ ;  /* 0x0000000403087227 */ /* 0x000fe200078e00ff */
[----:B------:R-:W-:-:S03]  /*104e0*/  ISETP.GT.U32.AND P4, PT, R0, R10, PT ;  /* 0x0000000a0000720c */ /* 0x000fc60003f84070 */
[----:B------:R-:W-:-:S04]  /*104f0*/  IMAD.HI.U32 R7, R3, R9, RZ ;  /* 0x0000000903077227 */ /* 0x000fc800078e00ff */
[----:B------:R-:W-:Y:S02]  /*10500*/  IMAD.MOV R8, RZ, RZ, -R8 ;  /* 0x000000ffff087224 */ /* 0x000fe400078e0a08 */
[----:B------:R-:W-:Y:S02]  /*10510*/  IMAD.MOV R7, RZ, RZ, -R7 ;  /* 0x000000ffff077224 */ /* 0x000fe400078e0a07 */
[----:B------:R-:W-:Y:S01]  /*10520*/  @!P3 IMAD.IADD R2, R2, 0x1, -R0 ;  /* 0x000000010202b824 */ /* 0x000fe200078e0a00 */
[----:B------:R-:W-:Y:S01]  /*10530*/  ISETP.GE.AND P6, PT, R19, RZ, PT ;  /* 0x000000ff1300720c */ /* 0x000fe20003fc6270 */
[C---:B------:R-:W-:Y:S02]  /*10540*/  IMAD R4, R0.reuse, R8, R4 ;  /* 0x0000000800047224 */ /* 0x040fe400078e0204 */
[C---:B------:R-:W-:Y:S02]  /*10550*/  IMAD R9, R0.reuse, R7, R9 ;  /* 0x0000000700097224 */ /* 0x040fe400078e0209 */
[----:B------:R-:W-:Y:S01]  /*10560*/  IMAD.MOV.U32 R11, RZ, RZ, R2 ;  /* 0x000000ffff0b7224 */ /* 0x000fe200078e0002 */
[----:B------:R-:W-:Y:S01]  /*10570*/  ISETP.GT.U32.AND P3, PT, R0, R4, PT ;  /* 0x000000040000720c */ /* 0x000fe20003f64070 */
[----:B------:R-:W-:-:S02]  /*10580*/  @!P4 IMAD.IADD R10, R10, 0x1, -R0 ;  /* 0x000000010a0ac824 */ /* 0x000fc400078e0a00 */
[----:B------:R-:W-:Y:S01]  /*10590*/  @!P5 IMAD.MOV R11, RZ, RZ, -R11 ;  /* 0x000000ffff0bd224 */ /* 0x000fe200078e0a0b */
[C---:B------:R-:W-:Y:S02]  /*105a0*/  ISETP.GT.U32.AND P5, PT, R0.reuse, R9, PT ;  /* 0x000000090000720c */ /* 0x040fe40003fa4070 */
[----:B------:R-:W-:Y:S02]  /*105b0*/  IABS R7, R20 ;  /* 0x0000001400077213 */ /* 0x000fe40000000000 */
[----:B------:R-:W-:Y:S01]  /*105c0*/  ISETP.GT.U32.AND P4, PT, R0, R10, PT ;  /* 0x0000000a0000720c */ /* 0x000fe20003f84070 */
[----:B------:R-:W-:Y:S02]  /*105d0*/  @!P6 IMAD.MOV R6, RZ, RZ, -R6 ;  /* 0x000000ffff06e224 */ /* 0x000fe400078e0a06 */
[----:B------:R-:W-:-:S03]  /*105e0*/  IMAD.HI.U32 R2, R3, R7, RZ ;  /* 0x0000000703027227 */ /* 0x000fc600078e00ff */
[----:B------:R1:W-:Y:S01]  /*105f0*/  STL [R1+0x70], R6 ;  /* 0x0000700601007387 */ /* 0x0003e20000100800 */
[----:B------:R-:W-:Y:S02]  /*10600*/  IMAD.MOV R2, RZ, RZ, -R2 ;  /* 0x000000ffff027224 */ /* 0x000fe400078e0a02 */
[--C-:B------:R-:W-:Y:S01]  /*10610*/  @!P3 IMAD.IADD R4, R4, 0x1, -R0.reuse ;  /* 0x000000010404b824 */ /* 0x100fe200078e0a00 */
[----:B------:R-:W-:Y:S01]  /*10620*/  STL [R1+0x64], R11 ;  /* 0x0000640b01007387 */ /* 0x000fe20000100800 */
[--C-:B------:R-:W-:Y:S01]  /*10630*/  @!P5 IMAD.IADD R9, R9, 0x1, -R0.reuse ;  /* 0x000000010909d824 */ /* 0x100fe200078e0a00 */
[----:B0-----:R-:W-:Y:S01]  /*10640*/  IABS R12, R23 ;  /* 0x00000017000c7213 */ /* 0x001fe20000000000 */
[----:B------:R-:W-:Y:S01]  /*10650*/  @!P4 IMAD.IADD R10, R10, 0x1, -R0 ;  /* 0x000000010a0ac824 */ /* 0x000fe200078e0a00 */
[C---:B------:R-:W-:Y:S01]  /*10660*/  ISETP.GT.U32.AND P3, PT, R0.reuse, R4, PT ;  /* 0x000000040000720c */ /* 0x040fe20003f64070 */
[C---:B------:R-:W-:Y:S01]  /*10670*/  IMAD R7, R0.reuse, R2, R7 ;  /* 0x0000000200077224 */ /* 0x040fe200078e0207 */
[----:B------:R-:W-:Y:S01]  /*10680*/  ISETP.GT.U32.AND P5, PT, R0, R9, PT ;  /* 0x000000090000720c */ /* 0x000fe20003fa4070 */
[----:B------:R-:W-:-:S02]  /*10690*/  @!P1 IMAD.MOV R10, RZ, RZ, -R10 ;  /* 0x000000ffff0a9224 */ /* 0x000fc400078e0a0a */
[----:B-1----:R-:W-:Y:S01]  /*106a0*/  IMAD.HI.U32 R6, R3, R12, RZ ;  /* 0x0000000c03067227 */ /* 0x002fe200078e00ff */
[----:B------:R-:W-:-:S03]  /*106b0*/  ISETP.GT.U32.AND P1, PT, R0, R7, PT ;  /* 0x000000070000720c */ /* 0x000fc60003f24070 */
[----:B------:R-:W-:-:S04]  /*106c0*/  IMAD.MOV R6, RZ, RZ, -R6 ;  /* 0x000000ffff067224 */ /* 0x000fc800078e0a06 */
[----:B------:R-:W-:Y:S02]  /*106d0*/  IMAD R12, R0, R6, R12 ;  /* 0x00000006000c7224 */ /* 0x000fe400078e020c */
[--C-:B------:R-:W-:Y:S02]  /*106e0*/  @!P3 IMAD.IADD R4, R4, 0x1, -R0.reuse ;  /* 0x000000010404b824 */ /* 0x100fe400078e0a00 */
[----:B------:R-:W-:Y:S01]  /*106f0*/  @!P5 IMAD.IADD R9, R9, 0x1, -R0 ;  /* 0x000000010909d824 */ /* 0x000fe200078e0a00 */
[----:B------:R-:W-:Y:S01]  /*10700*/  ISETP.GT.U32.AND P3, PT, R0, R12, PT ;  /* 0x0000000c0000720c */ /* 0x000fe20003f64070 */
[----:B------:R-:W-:Y:S02]  /*10710*/  IMAD.MOV.U32 R13, RZ, RZ, R4 ;  /* 0x000000ffff0d7224 */ /* 0x000fe400078e0004 */
[----:B------:R-:W-:Y:S02]  /*10720*/  @!P1 IMAD.IADD R7, R7, 0x1, -R0 ;  /* 0x0000000107079824 */ /* 0x000fe400078e0a00 */
[----:B------:R-:W-:-:S03]  /*10730*/  @!P2 IMAD.MOV R13, RZ, RZ, -R13 ;  /* 0x000000ffff0da224 */ /* 0x000fc600078e0a0d */
[----:B------:R-:W-:Y:S01]  /*10740*/  ISETP.GT.U32.AND P2, PT, R0, R7, PT ;  /* 0x000000070000720c */ /* 0x000fe20003f44070 */
[----:B------:R-:W-:Y:S01]  /*10750*/  STL [R1+0x60], R10 ;  /* 0x0000600a01007387 */ /* 0x000fe20000100800 */
[----:B------:R-:W-:-:S03]  /*10760*/  ISETP.GE.AND P6, PT, R20, RZ, PT ;  /* 0x000000ff1400720c */ /* 0x000fc60003fc6270 */
[----:B------:R0:W-:Y:S01]  /*10770*/  STL [R1+0x58], R13 ;  /* 0x0000580d01007387 */ /* 0x0001e20000100800 */
[----:B------:R-:W-:Y:S01]  /*10780*/  ISETP.GE.AND P4, PT, R23, RZ, PT ;  /* 0x000000ff1700720c */ /* 0x000fe20003f86270 */
[----:B------:R-:W-:Y:S02]  /*10790*/  @!P3 IMAD.IADD R12, R12, 0x1, -R0 ;  /* 0x000000010c0cb824 */ /* 0x000fe400078e0a00 */
[----:B------:R-:W-:Y:S02]  /*107a0*/  IMAD.MOV.U32 R23, RZ, RZ, R26 ;  /* 0x000000ffff177224 */ /* 0x000fe400078e001a */
[----:B------:R-:W-:Y:S02]  /*107b0*/  IMAD.MOV.U32 R26, RZ, RZ, R27 ;  /* 0x000000ffff1a7224 */ /* 0x000fe400078e001b */
[----:B0-----:R-:W-:Y:S02]  /*107c0*/  IMAD.MOV.U32 R13, RZ, RZ, R9 ;  /* 0x000000ffff0d7224 */ /* 0x001fe400078e0009 */
[----:B------:R-:W-:-:S02]  /*107d0*/  @!P2 IMAD.IADD R7, R7, 0x1, -R0 ;  /* 0x000000010707a824 */ /* 0x000fc400078e0a00 */
[----:B------:R-:W-:-:S05]  /*107e0*/  @!P0 IMAD.MOV R13, RZ, RZ, -R13 ;  /* 0x000000ffff0d8224 */ /* 0x000fca00078e0a0d */
[----:B------:R-:W-:Y:S04]  /*107f0*/  STL [R1+0x54], R13 ;  /* 0x0000540d01007387 */ /* 0x000fe80000100800 */
[----:B------:R-:W4:Y:S01]  /*10800*/  LDL.LU R20, [R1+0x5a8] ;  /* 0x0005a80001147983 */ /* 0x000f220000300800 */
[----:B--2---:R-:W-:-:S05]  /*10810*/  IABS R11, R22 ;  /* 0x00000016000b7213 */ /* 0x004fca0000000000 */
[----:B------:R-:W-:-:S04]  /*10820*/  IMAD.HI.U32 R2, R3, R11, RZ ;  /* 0x0000000b03027227 */ /* 0x000fc800078e00ff */
[----:B------:R-:W-:-:S04]  /*10830*/  IMAD.MOV R2, RZ, RZ, -R2 ;  /* 0x000000ffff027224 */ /* 0x000fc800078e0a02 */
[----:B------:R-:W-:-:S05]  /*10840*/  IMAD R11, R0, R2, R11 ;  /* 0x00000002000b7224 */ /* 0x000fca00078e020b */
[----:B------:R-:W-:-:S13]  /*10850*/  ISETP.GT.U32.AND P5, PT, R0, R11, PT ;  /* 0x0000000b0000720c */ /* 0x000fda0003fa4070 */
[----:B------:R-:W-:Y:S01]  /*10860*/  @!P5 IMAD.IADD R11, R11, 0x1, -R0 ;  /* 0x000000010b0bd824 */ /* 0x000fe200078e0a00 */
[----:B------:R-:W-:-:S04]  /*10870*/  ISETP.GT.U32.AND P5, PT, R0, R12, PT ;  /* 0x0000000c0000720c */ /* 0x000fc80003fa4070 */
[----:B------:R-:W-:Y:S02]  /*10880*/  ISETP.GT.U32.AND P0, PT, R0, R11, PT ;  /* 0x0000000b0000720c */ /* 0x000fe40003f04070 */
[----:B---3--:R-:W-:-:S05]  /*10890*/  IABS R8, R21 ;  /* 0x0000001500087213 */ /* 0x008fca0000000000 */
[----:B------:R-:W-:-:S04]  /*108a0*/  IMAD.HI.U32 R10, R3, R8, RZ ;  /* 0x00000008030a7227 */ /* 0x000fc800078e00ff */
[----:B------:R-:W-:Y:S01]  /*108b0*/  IMAD.MOV R10, RZ, RZ, -R10 ;  /* 0x000000ffff0a7224 */ /* 0x000fe200078e0a0a */
[----:B----4-:R-:W-:Y:S02]  /*108c0*/  IABS R27, R25 ;  /* 0x00000019001b7213 */ /* 0x010fe40000000000 */
[----:B------:R-:W-:Y:S01]  /*108d0*/  IABS R2, R24 ;  /* 0x0000001800027213 */ /* 0x000fe20000000000 */
[----:B------:R-:W-:Y:S02]  /*108e0*/  IMAD R8, R0, R10, R8 ;  /* 0x0000000a00087224 */ /* 0x000fe400078e0208 */
[----:B------:R-:W-:-:S04]  /*108f0*/  IMAD.HI.U32 R4, R3, R27, RZ ;  /* 0x0000001b03047227 */ /* 0x000fc800078e00ff */
[----:B------:R-:W-:Y:S02]  /*10900*/  IMAD.MOV.U32 R10, RZ, RZ, R7 ;  /* 0x000000ffff0a7224 */ /* 0x000fe400078e0007 */
[----:B------:R-:W-:Y:S01]  /*10910*/  IMAD.HI.U32 R6, R3, R2, RZ ;  /* 0x0000000203067227 */ /* 0x000fe200078e00ff */
[----:B------:R-:W-:-:S03]  /*10920*/  ISETP.GT.U32.AND P2, PT, R0, R8, PT ;  /* 0x000000080000720c */ /* 0x000fc60003f44070 */
[----:B------:R-:W-:Y:S02]  /*10930*/  IMAD.MOV R9, RZ, RZ, -R4 ;  /* 0x000000ffff097224 */ /* 0x000fe400078e0a04 */
[----:B------:R-:W-:Y:S02]  /*10940*/  @!P6 IMAD.MOV R10, RZ, RZ, -R10 ;  /* 0x000000ffff0ae224 */ /* 0x000fe400078e0a0a */
[----:B------:R-:W-:Y:S01]  /*10950*/  IMAD.MOV R4, RZ, RZ, -R6 ;  /* 0x000000ffff047224 */ /* 0x000fe200078e0a06 */
[----:B------:R-:W-:Y:S01]  /*10960*/  ISETP.GE.AND P3, PT, R21, RZ, PT ;  /* 0x000000ff1500720c */ /* 0x000fe20003f66270 */
[----:B------:R-:W-:Y:S01]  /*10970*/  @!P0 IMAD.IADD R11, R11, 0x1, -R0 ;  /* 0x000000010b0b8824 */ /* 0x000fe200078e0a00 */
[----:B------:R-:W2:Y:S01]  /*10980*/  LDL.LU R21, [R1+0x5ac] ;  /* 0x0005ac0001157983 */ /* 0x000ea20000300800 */
[----:B------:R-:W-:Y:S01]  /*10990*/  ISETP.GE.AND P1, PT, R22, RZ, PT ;  /* 0x000000ff1600720c */ /* 0x000fe20003f26270 */
[----:B------:R-:W-:Y:S01]  /*109a0*/  IMAD R2, R0, R4, R2 ;  /* 0x0000000400027224 */ /* 0x000fe200078e0202 */
[----:B------:R-:W-:Y:S01]  /*109b0*/  ISETP.GE.AND P0, PT, R25, RZ, PT ;  /* 0x000000ff1900720c */ /* 0x000fe20003f06270 */
[----:B------:R0:W-:Y:S01]  /*109c0*/  STL [R1+0x50], R10 ;  /* 0x0000500a01007387 */ /* 0x0001e20000100800 */
[----:B------:R-:W-:-:S03]  /*109d0*/  @!P5 IMAD.IADD R12, R12, 0x1, -R0 ;  /* 0x000000010c0cd824 */ /* 0x000fc600078e0a00 */
[----:B------:R-:W3:Y:S01]  /*109e0*/  LDL.LU R25, [R1+0x5b0] ;  /* 0x0005b00001197983 */ /* 0x000ee20000300800 */
[----:B------:R-:W-:Y:S01]  /*109f0*/  ISETP.GT.U32.AND P5, PT, R0, R2, PT ;  /* 0x000000020000720c */ /* 0x000fe20003fa4070 */
[----:B------:R-:W-:Y:S02]  /*10a00*/  @!P4 IMAD.MOV R12, RZ, RZ, -R12 ;  /* 0x000000ffff0cc224 */ /* 0x000fe400078e0a0c */
[----:B------:R-:W-:Y:S01]  /*10a10*/  @!P2 IMAD.IADD R8, R8, 0x1, -R0 ;  /* 0x000000010808a824 */ /* 0x000fe200078e0a00 */
[----:B------:R-:W-:Y:S02]  /*10a20*/  ISETP.GE.AND P2, PT, R24, RZ, PT ;  /* 0x000000ff1800720c */ /* 0x000fe40003f46270 */
[----:B------:R-:W-:Y:S01]  /*10a30*/  STL [R1+0x4c], R12 ;  /* 0x00004c0c01007387 */ /* 0x000fe20000100800 */
[----:B------:R-:W-:-:S03]  /*10a40*/  @!P1 IMAD.MOV R11, RZ, RZ, -R11 ;  /* 0x000000ffff0b9224 */ /* 0x000fc600078e0a0b */
[----:B------:R-:W4:Y:S01]  /*10a50*/  LDL.LU R24, [R1+0x5b4] ;  /* 0x0005b40001187983 */ /* 0x000f220000300800 */
[----:B------:R-:W-:Y:S02]  /*10a60*/  IABS R6, R26 ;  /* 0x0000001a00067213 */ /* 0x000fe40000000000 */
[----:B------:R-:W-:Y:S02]  /*10a70*/  ISETP.GE.AND P1, PT, R26, RZ, PT ;  /* 0x000000ff1a00720c */ /* 0x000fe40003f26270 */
[----:B------:R-:W4:Y:S01]  /*10a80*/  LDL.LU R26, [R1+0x5b8] ;  /* 0x0005b800011a7983 */ /* 0x000f220000300800 */
[----:B------:R-:W-:-:S05]  /*10a90*/  @!P5 IMAD.IADD R2, R2, 0x1, -R0 ;  /* 0x000000010202d824 */ /* 0x000fca00078e0a00 */
[----:B------:R-:W-:Y:S01]  /*10aa0*/  ISETP.GT.U32.AND P5, PT, R0, R2, PT ;  /* 0x000000020000720c */ /* 0x000fe20003fa4070 */
[----:B------:R1:W-:Y:S01]  /*10ab0*/  STL [R1+0x48], R11 ;  /* 0x0000480b01007387 */ /* 0x0003e20000100800 */
[----:B------:R-:W-:-:S11]  /*10ac0*/  IABS R7, R29 ;  /* 0x0000001d00077213 */ /* 0x000fd60000000000 */
[----:B------:R-:W-:Y:S01]  /*10ad0*/  @!P5 IMAD.IADD R2, R2, 0x1, -R0 ;  /* 0x000000010202d824 */ /* 0x000fe200078e0a00 */
[----:B------:R-:W-:Y:S02]  /*10ae0*/  ISETP.GE.AND P5, PT, R29, RZ, PT ;  /* 0x000000ff1d00720c */ /* 0x000fe40003fa6270 */
[----:B------:R-:W4:Y:S01]  /*10af0*/  LDL.LU R29, [R1+0x5bc] ;  /* 0x0005bc00011d7983 */ /* 0x000f220000300800 */
[C---:B------:R-:W-:Y:S02]  /*10b00*/  IMAD R27, R0.reuse, R9, R27 ;  /* 0x00000009001b7224 */ /* 0x040fe400078e021b */
[C---:B0-----:R-:W-:Y:S01]  /*10b10*/  IMAD.HI.U32 R10, R3.reuse, R6, RZ ;  /* 0x00000006030a7227 */ /* 0x041fe200078e00ff */
[----:B------:R-:W4:Y:S02]  /*10b20*/  LDL.LU R22, [R1+0x5c0] ;  /* 0x0005c00001167983 */ /* 0x000f240000300800 */
[----:B------:R-:W-:Y:S01]  /*10b30*/  ISETP.GT.U32.AND P6, PT, R0, R27, PT ;  /* 0x0000001b0000720c */ /* 0x000fe20003fc4070 */
[----:B------:R-:W-:-:S04]  /*10b40*/  IMAD.HI.U32 R4, R3, R7, RZ ;  /* 0x0000000703047227 */ /* 0x000fc800078e00ff */
[----:B------:R-:W-:-:S08]  /*10b50*/  IMAD.MOV R10, RZ, RZ, -R10 ;  /* 0x000000ffff0a7224 */ /* 0x000fd000078e0a0a */
[----:B------:R-:W-:Y:S01]  /*10b60*/  @!P6 IMAD.IADD R27, R27, 0x1, -R0 ;  /* 0x000000011b1be824 */ /* 0x000fe200078e0a00 */
[----:B------:R-:W-:-:S04]  /*10b70*/  ISETP.GT.U32.AND P6, PT, R0, R8, PT ;  /* 0x000000080000720c */ /* 0x000fc80003fc4070 */
[C---:B------:R-:W-:Y:S01]  /*10b80*/  ISETP.GT.U32.AND P4, PT, R0.reuse, R27, PT ;  /* 0x0000001b0000720c */ /* 0x040fe20003f84070 */
[----:B------:R-:W-:Y:S01]  /*10b90*/  IMAD.MOV R4, RZ, RZ, -R4 ;  /* 0x000000ffff047224 */ /* 0x000fe200078e0a04 */
[----:B------:R-:W-:Y:S01]  /*10ba0*/  IABS R9, R23 ;  /* 0x0000001700097213 */ /* 0x000fe20000000000 */
[C---:B------:R-:W-:Y:S02]  /*10bb0*/  IMAD R6, R0.reuse, R10, R6 ;  /* 0x0000000a00067224 */ /* 0x040fe400078e0206 */
[----:B------:R-:W-:Y:S02]  /*10bc0*/  IMAD R7, R0, R4, R7 ;  /* 0x0000000400077224 */ /* 0x000fe400078e0207 */
[----:B-1----:R-:W-:-:S04]  /*10bd0*/  IMAD.HI.U32 R11, R3, R9, RZ ;  /* 0x00000009030b7227 */ /* 0x002fc800078e00ff */
[--C-:B------:R-:W-:Y:S01]  /*10be0*/  @!P6 IMAD.IADD R8, R8, 0x1, -R0.reuse ;  /* 0x000000010808e824 */ /* 0x100fe200078e0a00 */
[C---:B------:R-:W-:Y:S01]  /*10bf0*/  ISETP.GT.U32.AND P6, PT, R0.reuse, R6, PT ;  /* 0x000000060000720c */ /* 0x040fe20003fc4070 */
[----:B------:R-:W-:Y:S01]  /*10c00*/  @!P4 IMAD.IADD R27, R27, 0x1, -R0 ;  /* 0x000000011b1bc824 */ /* 0x000fe200078e0a00 */
[----:B------:R-:W-:Y:S01]  /*10c10*/  ISETP.GT.U32.AND P4, PT, R0, R7, PT ;  /* 0x000000070000720c */ /* 0x000fe20003f84070 */
[----:B------:R-:W-:-:S04]  /*10c20*/  IMAD.MOV R11, RZ, RZ, -R11 ;  /* 0x000000ffff0b7224 */ /* 0x000fc800078e0a0b */
[----:B------:R-:W-:-:S06]  /*10c30*/  IMAD R9, R0, R11, R9 ;  /* 0x0000000b00097224 */ /* 0x000fcc00078e0209 */
[--C-:B------:R-:W-:Y:S01]  /*10c40*/  @!P6 IMAD.IADD R6, R6, 0x1, -R0.reuse ;  /* 0x000000010606e824 */ /* 0x100fe200078e0a00 */
[----:B------:R-:W-:Y:S01]  /*10c50*/  ISETP.GT.U32.AND P6, PT, R0, R9, PT ;  /* 0x000000090000720c */ /* 0x000fe20003fc4070 */
[----:B------:R-:W-:Y:S01]  /*10c60*/  @!P4 IMAD.IADD R7, R7, 0x1, -R0 ;  /* 0x000000010707c824 */ /* 0x000fe200078e0a00 */
[----:B------:R-:W-:-:S05]  /*10c70*/  IABS R10, R20 ;  /* 0x00000014000a7213 */ /* 0x000fca0000000000 */
[----:B------:R-:W-:-:S04]  /*10c80*/  IMAD.HI.U32 R4, R3, R10, RZ ;  /* 0x0000000a03047227 */ /* 0x000fc800078e00ff */
[----:B------:R-:W-:Y:S02]  /*10c90*/  IMAD.MOV R4, RZ, RZ, -R4 ;  /* 0x000000ffff047224 */ /* 0x000fe400078e0a04 */
[----:B------:R-:W-:Y:S01]  /*10ca0*/  @!P0 IMAD.MOV R27, RZ, RZ, -R27 ;  /* 0x000000ffff1b8224 */ /* 0x000fe200078e0a1b */
[C---:B------:R-:W-:Y:S01]  /*10cb0*/  ISETP.GT.U32.AND P0, PT, R0.reuse, R7, PT ;  /* 0x000000070000720c */ /* 0x040fe20003f04070 */
[C---:B------:R-:W-:Y:S02]  /*10cc0*/  IMAD R10, R0.reuse, R4, R10 ;  /* 0x00000004000a7224 */ /* 0x040fe400078e020a */
[----:B------:R-:W-:Y:S01]  /*10cd0*/  @!P3 IMAD.MOV R8, RZ, RZ, -R8 ;  /* 0x000000ffff08b224 */ /* 0x000fe200078e0a08 */
[C---:B------:R-:W-:Y:S01]  /*10ce0*/  ISETP.GT.U32.AND P3, PT, R0.reuse, R6, PT ;  /* 0x000000060000720c */ /* 0x040fe20003f64070 */
[----:B------:R-:W-:Y:S01]  /*10cf0*/  @!P6 IMAD.IADD R9, R9, 0x1, -R0 ;  /* 0x000000010909e824 */ /* 0x000fe200078e0a00 */
[----:B------:R-:W-:Y:S02]  /*10d00*/  ISETP.GE.AND P4, PT, R23, RZ, PT ;  /* 0x000000ff1700720c */ /* 0x000fe40003f86270 */
[----:B------:R-:W4:Y:S02]  /*10d10*/  LDL.LU R23, [R1+0x5c4] ;  /* 0x0005c40001177983 */ /* 0x000f240000300800 */
[----:B------:R-:W-:-:S02]  /*10d20*/  ISETP.GT.U32.AND P6, PT, R0, R9, PT ;  /* 0x000000090000720c */ /* 0x000fc40003fc4070 */
[----:B------:R0:W-:Y:S01]  /*10d30*/  STL [R1], R8 ;  /* 0x0000000801007387 */ /* 0x0001e20000100800 */
[----:B------:R-:W-:Y:S01]  /*10d40*/  @!P2 IMAD.MOV R2, RZ, RZ, -R2 ;  /* 0x000000ffff02a224 */ /* 0x000fe200078e0a02 */
[----:B------:R-:W-:Y:S01]  /*10d50*/  ISETP.GT.U32.AND P2, PT, R0, R10, PT ;  /* 0x0000000a0000720c */ /* 0x000fe20003f44070 */
[--C-:B------:R-:W-:Y:S02]  /*10d60*/  @!P0 IMAD.IADD R7, R7, 0x1, -R0.reuse ;  /* 0x0000000107078824 */ /* 0x100fe400078e0a00 */
[----:B------:R-:W-:Y:S02]  /*10d70*/  @!P3 IMAD.IADD R6, R6, 0x1, -R0 ;  /* 0x000000010606b824 */ /* 0x000fe400078e0a00 */
[----:B------:R-:W-:-:S04]  /*10d80*/  @!P5 IMAD.MOV R7, RZ, RZ, -R7 ;  /* 0x000000ffff07d224 */ /* 0x000fc800078e0a07 */
[----:B------:R-:W-:-:S04]  /*10d90*/  @!P6 IMAD.IADD R9, R9, 0x1, -R0 ;  /* 0x000000010909e824 */ /* 0x000fc800078e0a00 */
[----:B------:R-:W-:Y:S02]  /*10da0*/  @!P2 IMAD.IADD R10, R10, 0x1, -R0 ;  /* 0x000000010a0aa824 */ /* 0x000fe400078e0a00 */
[----:B------:R-:W-:Y:S02]  /*10db0*/  @!P4 IMAD.MOV R9, RZ, RZ, -R9 ;  /* 0x000000ffff09c224 */ /* 0x000fe400078e0a09 */
[----:B------:R-:W-:Y:S01]  /*10dc0*/  @!P1 IMAD.MOV R6, RZ, RZ, -R6 ;  /* 0x000000ffff069224 */ /* 0x000fe200078e0a06 */
[----:B------:R-:W-:Y:S01]  /*10dd0*/  STL [R1+0x2aa4], R27 ;  /* 0x002aa41b01007387 */ /* 0x000fe20000100800 */
[----:B------:R-:W-:-:S03]  /*10de0*/  ISETP.GE.AND P6, PT, R20, RZ, PT ;  /* 0x000000ff1400720c */ /* 0x000fc60003fc6270 */
[----:B------:R-:W-:Y:S04]  /*10df0*/  STL [R1+0x2aa8], R2 ;  /* 0x002aa80201007387 */ /* 0x000fe80000100800 */
[----:B------:R-:W-:Y:S04]  /*10e00*/  STL [R1+0x2aac], R6 ;  /* 0x002aac0601007387 */ /* 0x000fe80000100800 */
[----:B------:R-:W-:Y:S04]  /*10e10*/  STL [R1+0x2ab0], R7 ;  /* 0x002ab00701007387 */ /* 0x000fe80000100800 */
[----:B------:R-:W-:Y:S01]  /*10e20*/  STL [R1+0x2ab4], R9 ;  /* 0x002ab40901007387 */ /* 0x000fe20000100800 */
[----:B--2---:R-:W-:-:S02]  /*10e30*/  IABS R12, R21 ;  /* 0x00000015000c7213 */ /* 0x004fc40000000000 */
[----:B---3--:R-:W-:-:S03]  /*10e40*/  IABS R13, R25 ;  /* 0x00000019000d7213 */ /* 0x008fc60000000000 */
[----:B------:R-:W-:-:S04]  /*10e50*/  IMAD.HI.U32 R11, R3, R12, RZ ;  /* 0x0000000c030b7227 */ /* 0x000fc800078e00ff */
[----:B------:R-:W-:-:S04]  /*10e60*/  IMAD.HI.U32 R4, R3, R13, RZ ;  /* 0x0000000d03047227 */ /* 0x000fc800078e00ff */
[----:B------:R-:W-:Y:S01]  /*10e70*/  IMAD.MOV R4, RZ, RZ, -R4 ;  /* 0x000000ffff047224 */ /* 0x000fe200078e0a04 */
[----:B----4-:R-:W-:Y:S01]  /*10e80*/  IABS R14, R24 ;  /* 0x00000018000e7213 */ /* 0x010fe20000000000 */
[----:B------:R-:W-:Y:S02]  /*10e90*/  IMAD.MOV R11, RZ, RZ, -R11 ;  /* 0x000000ffff0b7224 */ /* 0x000fe400078e0a0b */
[----:B------:R-:W-:Y:S01]  /*10ea0*/  IMAD R13, R0, R4, R13 ;  /* 0x00000004000d7224 */ /* 0x000fe200078e020d */
[----:B------:R-:W-:Y:S01]  /*10eb0*/  IABS R16, R26 ;  /* 0x0000001a00107213 */ /* 0x000fe20000000000 */
[----:B0-----:R-:W-:-:S03]  /*10ec0*/  IMAD.HI.U32 R8, R3, R14, RZ ;  /* 0x0000000e03087227 */ /* 0x001fc600078e00ff */
[C---:B------:R-:W-:Y:S01]  /*10ed0*/  ISETP.GT.U32.AND P0, PT, R0.reuse, R13, PT ;  /* 0x0000000d0000720c */ /* 0x040fe20003f04070 */
[----:B------:R-:W-:Y:S02]  /*10ee0*/  IMAD R12, R0, R11, R12 ;  /* 0x0000000b000c7224 */ /* 0x000fe400078e020c */
[----:B------:R-:W-:-:S04]  /*10ef0*/  IMAD.HI.U32 R4, R3, R16, RZ ;  /* 0x0000001003047227 */ /* 0x000fc800078e00ff */
[----:B------:R-:W-:Y:S01]  /*10f00*/  IMAD.MOV R8, RZ, RZ, -R8 ;  /* 0x000000ffff087224 */ /* 0x000fe200078e0a08 */
[C---:B------:R-:W-:Y:S01]  /*10f10*/  ISETP.GT.U32.AND P3, PT, R0.reuse, R12, PT ;  /* 0x0000000c0000720c */ /* 0x040fe20003f64070 */
[----:B------:R-:W-:Y:S02]  /*10f20*/  IMAD.MOV R4, RZ, RZ, -R4 ;  /* 0x000000ffff047224 */ /* 0x000fe400078e0a04 */
[C---:B------:R-:W-:Y:S02]  /*10f30*/  IMAD R14, R0.reuse, R8, R14 ;  /* 0x00000008000e7224 */ /* 0x040fe400078e020e */
[----:B------:R-:W-:-:S03]  /*10f40*/  IMAD R16, R0, R4, R16 ;  /* 0x0000000400107224 */ /* 0x000fc600078e0210 */
[C---:B------:R-:W-:Y:S01]  /*10f50*/  ISETP.GT.U32.AND P5, PT, R0.reuse, R14, PT ;  /* 0x0000000e0000720c */ /* 0x040fe20003fa4070 */
[----:B------:R-:W-:Y:S01]  /*10f60*/  @!P0 IMAD.IADD R13, R13, 0x1, -R0 ;  /* 0x000000010d0d8824 */ /* 0x000fe200078e0a00 */
[----:B------:R-:W-:-:S03]  /*10f70*/  ISETP.GT.U32.AND P4, PT, R0, R16, PT ;  /* 0x000000100000720c */ /* 0x000fc60003f84070 */
[--C-:B------:R-:W-:Y:S01]  /*10f80*/  @!P3 IMAD.IADD R12, R12, 0x1, -R0.reuse ;  /* 0x000000010c0cb824 */ /* 0x100fe200078e0a00 */
[C---:B------:R-:W-:Y:S02]  /*10f90*/  ISETP.GT.U32.AND P3, PT, R0.reuse, R10, PT ;  /* 0x0000000a0000720c */ /* 0x040fe40003f64070 */
[C---:B------:R-:W-:Y:S02]  /*10fa0*/  ISETP.GT.U32.AND P1, PT, R0.reuse, R13, PT ;  /* 0x0000000d0000720c */ /* 0x040fe40003f24070 */
[----:B------:R-:W-:Y:S02]  /*10fb0*/  IABS R18, R29 ;  /* 0x0000001d00127213 */ /* 0x000fe40000000000 */
[----:B------:R-:W-:Y:S01]  /*10fc0*/  ISETP.GT.U32.AND P0, PT, R0, R12, PT ;  /* 0x0000000c0000720c */ /* 0x000fe20003f04070 */
[----:B------:R-:W-:Y:S02]  /*10fd0*/  @!P5 IMAD.IADD R14, R14, 0x1, -R0 ;  /* 0x000000010e0ed824 */ /* 0x000fe400078e0a00 */
[----:B------:R-:W-:Y:S01]  /*10fe0*/  IMAD.HI.U32 R4, R3, R18, RZ ;  /* 0x0000001203047227 */ /* 0x000fe200078e00ff */
[----:B------:R-:W-:-:S03]  /*10ff0*/  ISETP.GE.AND P2, PT, R21, RZ, PT ;  /* 0x000000ff1500720c */ /* 0x000fc60003f46270 */
[----:B------:R-:W-:Y:S01]  /*11000*/  @!P4 IMAD.IADD R16, R16, 0x1, -R0 ;  /* 0x000000011010c824 */ /* 0x000fe200078e0a00 */
[----:B------:R-:W-:Y:S01]  /*11010*/  ISETP.GT.U32.AND P4, PT, R0, R14, PT ;  /* 0x0000000e0000720c */ /* 0x000fe20003f84070 */
[----:B------:R-:W-:Y:S02]  /*11020*/  IMAD.MOV R4, RZ, RZ, -R4 ;  /* 0x000000ffff047224 */ /* 0x000fe400078e0a04 */
[--C-:B------:R-:W-:Y:S01]  /*11030*/  @!P3 IMAD.IADD R10, R10, 0x1, -R0.reuse ;  /* 0x000000010a0ab824 */ /* 0x100fe200078e0a00 */
[----:B------:R-:W-:Y:S01]  /*11040*/  ISETP.GE.AND P3, PT, R25, RZ, PT ;  /* 0x000000ff1900720c */ /* 0x000fe20003f66270 */
[----:B------:R-:W-:Y:S01]  /*11050*/  @!P1 IMAD.IADD R13, R13, 0x1, -R0 ;  /* 0x000000010d0d9824 */ /* 0x000fe200078e0a00 */
[----:B------:R-:W-:Y:S01]  /*11060*/  ISETP.GE.AND P1, PT, R24, RZ, PT ;  /* 0x000000ff1800720c */ /* 0x000fe20003f26270 */
[----:B------:R-:W-:Y:S01]  /*11070*/  IMAD R18, R0, R4, R18 ;  /* 0x0000000400127224 */ /* 0x000fe200078e0212 */
[----:B------:R-:W2:Y:S01]  /*11080*/  LDL.LU R25, [R1+0x5cc] ;  /* 0x0005cc0001197983 */ /* 0x000ea20000300800 */
[----:B------:R-:W-:-:S03]  /*11090*/  @!P0 IMAD.IADD R12, R12, 0x1, -R0 ;  /* 0x000000010c0c8824 */ /* 0x000fc600078e0a00 */
[----:B------:R-:W3:Y:S01]  /*110a0*/  LDL.LU R24, [R1+0x5d0] ;  /* 0x0005d00001187983 */ /* 0x000ee20000300800 */
[----:B------:R-:W-:Y:S01]  /*110b0*/  ISETP.GT.U32.AND P0, PT, R0, R18, PT ;  /* 0x000000120000720c */ /* 0x000fe20003f04070 */
[----:B------:R-:W-:Y:S02]  /*110c0*/  @!P6 IMAD.MOV R10, RZ, RZ, -R10 ;  /* 0x000000ffff0ae224 */ /* 0x000fe400078e0a0a */
[----:B------:R-:W-:Y:S02]  /*110d0*/  @!P2 IMAD.MOV R12, RZ, RZ, -R12 ;  /* 0x000000ffff0ca224 */ /* 0x000fe400078e0a0c */
[----:B------:R-:W-:Y:S01]  /*110e0*/  @!P4 IMAD.IADD R14, R14, 0x1, -R0 ;  /* 0x000000010e0ec824 */ /* 0x000fe200078e0a00 */
[----:B------:R-:W-:Y:S01]  /*110f0*/  STL [R1+0x2ab8], R10 ;  /* 0x002ab80a01007387 */ /* 0x000fe20000100800 */
[----:B------:R-:W-:Y:S01]  /*11100*/  @!P3 IMAD.MOV R13, RZ, RZ, -R13 ;  /* 0x000000ffff0db224 */ /* 0x000fe200078e0a0d */
[----:B------:R-:W-:Y:S01]  /*11110*/  ISETP.GE.AND P5, PT, R26, RZ, PT ;  /* 0x000000ff1a00720c */ /* 0x000fe20003fa6270 */
[----:B------:R-:W-:Y:S01]  /*11120*/  @!P1 IMAD.MOV R14, RZ, RZ, -R14 ;  /* 0x000000ffff0e9224 */ /* 0x000fe200078e0a0e */
[----:B------:R-:W-:Y:S01]  /*11130*/  STL [R1+0x2abc], R12 ;  /* 0x002abc0c01007387 */ /* 0x000fe20000100800 */
[----:B------:R-:W-:-:S03]  /*11140*/  ISETP.GE.AND P2, PT, R29, RZ, PT ;  /* 0x000000ff1d00720c */ /* 0x000fc60003f46270 */
[----:B------:R-:W4:Y:S01]  /*11150*/  LDL.LU R26, [R1+0x5d4] ;  /* 0x0005d400011a7983 */ /* 0x000f220000300800 */
[----:B------:R-:W-:-:S03]  /*11160*/  @!P0 IMAD.IADD R18, R18, 0x1, -R0 ;  /* 0x0000000112128824 */ /* 0x000fc600078e0a00 */
[----:B------:R-:W4:Y:S01]  /*11170*/  LDL.LU R29, [R1+0x5c8] ;  /* 0x0005c800011d7983 */ /* 0x000f220000300800 */
[----:B------:R-:W-:-:S03]  /*11180*/  ISETP.GT.U32.AND P0, PT, R0, R16, PT ;  /* 0x000000100000720c */ /* 0x000fc60003f04070 */
[----:B------:R-:W-:Y:S04]  /*11190*/  STL [R1+0x2ac0], R13 ;  /* 0x002ac00d01007387 */ /* 0x000fe80000100800 */
[----:B------:R0:W-:Y:S01]  /*111a0*/  STL [R1+0x2ac4], R14 ;  /* 0x002ac40e01007387 */ /* 0x0001e20000100800 */
[----:B------:R-:W-:-:S03]  /*111b0*/  ISETP.GT.U32.AND P6, PT, R0, R18, PT ;  /* 0x000000120000720c */ /* 0x000fc60003fc4070 */
[----:B0-----:R-:W4:Y:S02]  /*111c0*/  LDL.LU R14, [R1+0x5d8] ;  /* 0x0005d800010e7983 */ /* 0x001f240000300800 */
[----:B------:R-:W-:-:S04]  /*111d0*/  @!P0 IMAD.IADD R16, R16, 0x1, -R0 ;  /* 0x0000000110108824 */ /* 0x000fc800078e0a00 */
[----:B------:R-:W-:-:S04]  /*111e0*/  @!P5 IMAD.MOV R16, RZ, RZ, -R16 ;  /* 0x000000ffff10d224 */ /* 0x000fc800078e0a10 */
[----:B------:R-:W-:Y:S01]  /*111f0*/  @!P6 IMAD.IADD R18, R18, 0x1, -R0 ;  /* 0x000000011212e824 */ /* 0x000fe200078e0a00 */
[----:B------:R-:W-:Y:S03]  /*11200*/  STL [R1+0x2ac8], R16 ;  /* 0x002ac81001007387 */ /* 0x000fe60000100800 */
[----:B------:R-:W-:Y:S01]  /*11210*/  @!P2 IMAD.MOV R18, RZ, RZ, -R18 ;  /* 0x000000ffff12a224 */ /* 0x000fe200078e0a12 */
[----:B------:R-:W4:Y:S04]  /*11220*/  LDL.LU R10, [R1+0x5f0] ;  /* 0x0005f000010a7983 */ /* 0x000f280000300800 */
[----:B------:R-:W-:Y:S04]  /*11230*/  STL [R1+0x2acc], R18 ;  /* 0x002acc1201007387 */ /* 0x000fe80000100800 */
[----:B------:R-:W4:Y:S04]  /*11240*/  LDL.LU R9, [R1+0x5dc] ;  /* 0x0005dc0001097983 */ /* 0x000f280000300800 */
[----:B------:R-:W4:Y:S04]  /*11250*/  LDL.LU R27, [R1+0x5e0] ;  /* 0x0005e000011b7983 */ /* 0x000f280000300800 */
[----:B------:R-:W4:Y:S04]  /*11260*/  LDL.LU R7, [R1+0x5e4] ;  /* 0x0005e40001077983 */ /* 0x000f280000300800 */
[----:B------:R-:W4:Y:S04]  /*11270*/  LDL.LU R6, [R1+0x5e8] ;  /* 0x0005e80001067983 */ /* 0x000f280000300800 */
[----:B------:R-:W4:Y:S01]  /*11280*/  LDL.LU R2, [R1+0x5ec] ;  /* 0x0005ec0001027983 */ /* 0x000f220000300800 */
[----:B------:R-:W-:-:S05]  /*11290*/  IABS R19, R22 ;  /* 0x0000001600137213 */ /* 0x000fca0000000000 */
        /* <DEDUP_REMOVED lines=9> */
[----:B------:R-:W-:-:S04]  /*11330*/  ISETP.GE.AND P4, PT, R22, RZ, PT ;  /* 0x000000ff1600720c */ /* 0x000fc80003f86270 */
[C---:B------:R-:W-:Y:S02]  /*11340*/  ISETP.GT.U32.AND P0, PT, R0.reuse, R19, PT ;  /* 0x000000130000720c */ /* 0x040fe40003f04070 */
[----:B------:R-:W-:Y:S02]  /*11350*/  ISETP.GE.AND P3, PT, R23, RZ, PT ;  /* 0x000000ff1700720c */ /* 0x000fe40003f66270 */
[----:B------:R-:W-:-:S09]  /*11360*/  ISETP.GT.U32.AND P6, PT, R0, R21, PT ;  /* 0x000000150000720c */ /* 0x000fd20003fc4070 */
[----:B------:R-:W-:-:S04]  /*11370*/  @!P0 IMAD.IADD R19, R19, 0x1, -R0 ;  /* 0x0000000113138824 */ /* 0x000fc800078e0a00 */
[----:B------:R-:W-:Y:S02]  /*11380*/  @!P6 IMAD.IADD R21, R21, 0x1, -R0 ;  /* 0x000000011515e824 */ /* 0x000fe400078e0a00 */
[----:B------:R-:W-:-:S03]  /*11390*/  @!P4 IMAD.MOV R19, RZ, RZ, -R19 ;  /* 0x000000ffff13c224 */ /* 0x000fc600078e0a13 */
[----:B------:R-:W-:-:S13]  /*113a0*/  ISETP.GT.U32.AND P6, PT, R0, R21, PT ;  /* 0x000000150000720c */ /* 0x000fda0003fc4070 */
[----:B------:R-:W-:-:S04]  /*113b0*/  @!P6 IMAD.IADD R21, R21, 0x1, -R0 ;  /* 0x000000011515e824 */ /* 0x000fc800078e0a00 */
[----:B------:R-:W-:Y:S01]  /*113c0*/  @!P3 IMAD.MOV R21, RZ, RZ, -R21 ;  /* 0x000000ffff15b224 */ /* 0x000fe200078e0a15 */
[----:B------:R-:W-:Y:S04]  /*113d0*/  STL [R1+0x2ad0], R19 ;  /* 0x002ad01301007387 */ /* 0x000fe80000100800 */
[----:B------:R-:W-:Y:S01]  /*113e0*/  STL [R1+0x2ad4], R21 ;  /* 0x002ad41501007387 */ /* 0x000fe20000100800 */
[----:B--2---:R-:W-:Y:S02]  /*113f0*/  IABS R22, R25 ;  /* 0x0000001900167213 */ /* 0x004fe40000000000 */
[----:B---3--:R-:W-:-:S03]  /*11400*/  IABS R4, R24 ;  /* 0x0000001800047213 */ /* 0x008fc60000000000 */
[----:B------:R-:W-:-:S04]  /*11410*/  IMAD.HI.U32 R11, R3, R22, RZ ;  /* 0x00000016030b7227 */ /* 0x000fc800078e00ff */
[----:B------:R-:W-:-:S04]  /*11420*/  IMAD.MOV.U32 R15, RZ, RZ, R4 ;  /* 0x000000ffff0f7224 */ /* 0x000fc800078e0004 */
[----:B------:R-:W-:-:S04]  /*11430*/  IMAD.HI.U32 R23, R3, R15, RZ ;  /* 0x0000000f03177227 */ /* 0x000fc800078e00ff */
[----:B------:R-:W-:Y:S02]  /*11440*/  IMAD.MOV R4, RZ, RZ, -R11 ;  /* 0x000000ffff047224 */ /* 0x000fe400078e0a0b */
[----:B------:R-:W-:Y:S01]  /*11450*/  IMAD.MOV R23, RZ, RZ, -R23 ;  /* 0x000000ffff177224 */ /* 0x000fe200078e0a17 */
[----:B----4-:R-:W-:Y:S01]  /*11460*/  ISETP.GE.AND P2, PT, R26, RZ, PT ;  /* 0x000000ff1a00720c */ /* 0x010fe20003f46270 */
[C---:B------:R-:W-:Y:S01]  /*11470*/  IMAD R22, R0.reuse, R4, R22 ;  /* 0x0000000400167224 */ /* 0x040fe200078e0216 */
[----:B------:R-:W-:Y:S01]  /*11480*/  IABS R8, R26 ;  /* 0x0000001a00087213 */ /* 0x000fe20000000000 */
[----:B------:R-:W-:-:S03]  /*11490*/  IMAD R23, R0, R23, R15 ;  /* 0x0000001700177224 */ /* 0x000fc600078e020f */
[C---:B------:R-:W-:Y:S02]  /*114a0*/  ISETP.GT.U32.AND P0, PT, R0.reuse, R22, PT ;  /* 0x000000160000720c */ /* 0x040fe40003f04070 */
[----:B------:R-:W-:Y:S02]  /*114b0*/  ISETP.GT.U32.AND P4, PT, R0, R23, PT ;  /* 0x000000170000720c */ /* 0x000fe40003f84070 */
[----:B------:R-:W-:-:S05]  /*114c0*/  IABS R26, R14 ;  /* 0x0000000e001a7213 */ /* 0x000fca0000000000 */
[----:B------:R-:W-:-:S04]  /*114d0*/  IMAD.HI.U32 R4, R3, R26, RZ ;  /* 0x0000001a03047227 */ /* 0x000fc800078e00ff */
[----:B------:R-:W-:Y:S02]  /*114e0*/  IMAD.MOV R4, RZ, RZ, -R4 ;  /* 0x000000ffff047224 */ /* 0x000fe400078e0a04 */
[----:B------:R-:W-:Y:S02]  /*114f0*/  IMAD.MOV.U32 R11, RZ, RZ, R8 ;  /* 0x000000ffff0b7224 */ /* 0x000fe400078e0008 */
[----:B------:R-:W-:Y:S01]  /*11500*/  IMAD R26, R0, R4, R26 ;  /* 0x00000004001a7224 */ /* 0x000fe200078e021a */
[----:B------:R-:W-:Y:S01]  /*11510*/  ISETP.GE.AND P1, PT, R25, RZ, PT ;  /* 0x000000ff1900720c */ /* 0x000fe20003f26270 */
[--C-:B------:R-:W-:Y:S01]  /*11520*/  @!P0 IMAD.IADD R22, R22, 0x1, -R0.reuse ;  /* 0x0000000116168824 */ /* 0x100fe200078e0a00 */
[----:B------:R-:W-:Y:S01]  /*11530*/  ISETP.GE.AND P5, PT, R24, RZ, PT ;  /* 0x000000ff1800720c */ /* 0x000fe20003fa6270 */
[----:B------:R-:W-:Y:S01]  /*11540*/  @!P4 IMAD.IADD R23, R23, 0x1, -R0 ;  /* 0x000000011717c824 */ /* 0x000fe200078e0a00 */
[----:B------:R-:W-:Y:S01]  /*11550*/  IABS R25, R29 ;  /* 0x0000001d00197213 */ /* 0x000fe20000000000 */
[----:B------:R-:W-:Y:S01]  /*11560*/  IMAD.HI.U32 R24, R3, R11, RZ ;  /* 0x0000000b03187227 */ /* 0x000fe200078e00ff */
[----:B------:R-:W-:-:S02]  /*11570*/  ISETP.GT.U32.AND P4, PT, R0, R26, PT ;  /* 0x0000001a0000720c */ /* 0x000fc40003f84070 */
[----:B------:R-:W-:Y:S01]  /*11580*/  ISETP.GE.AND P6, PT, R29, RZ, PT ;  /* 0x000000ff1d00720c */ /* 0x000fe20003fc6270 */
[C---:B------:R-:W-:Y:S01]  /*11590*/  IMAD.HI.U32 R8, R3.reuse, R25, RZ ;  /* 0x0000001903087227 */ /* 0x040fe200078e00ff */
[C---:B------:R-:W-:Y:S02]  /*115a0*/  ISETP.GT.U32.AND P0, PT, R0.reuse, R22, PT ;  /* 0x000000160000720c */ /* 0x040fe40003f04070 */
[----:B------:R-:W-:Y:S01]  /*115b0*/  IABS R29, R10 ;  /* 0x0000000a001d7213 */ /* 0x000fe20000000000 */
[----:B------:R-:W-:Y:S02]  /*115c0*/  IMAD.MOV R24, RZ, RZ, -R24 ;  /* 0x000000ffff187224 */ /* 0x000fe400078e0a18 */
[----:B------:R-:W-:Y:S02]  /*115d0*/  IMAD.MOV R8, RZ, RZ, -R8 ;  /* 0x000000ffff087224 */ /* 0x000fe400078e0a08 */
[----:B------:R-:W-:Y:S02]  /*115e0*/  IMAD R24, R0, R24, R11 ;  /* 0x0000001800187224 */ /* 0x000fe400078e020b */
[----:B------:R-:W-:Y:S01]  /*115f0*/  IMAD.HI.U32 R17, R3, R29, RZ ;  /* 0x0000001d03117227 */ /* 0x000fe200078e00ff */
[----:B------:R-:W-:-:S02]  /*11600*/  IABS R20, R27 ;  /* 0x0000001b00147213 */ /* 0x000fc40000000000 */
[C---:B------:R-:W-:Y:S01]  /*11610*/  ISETP.GT.U32.AND P3, PT, R0.reuse, R24, PT ;  /* 0x000000180000720c */ /* 0x040fe20003f64070 */
[----:B------:R-:W-:Y:S02]  /*11620*/  IMAD R25, R0, R8, R25 ;  /* 0x0000000800197224 */ /* 0x000fe400078e0219 */
[--C-:B------:R-:W-:Y:S02]  /*11630*/  @!P4 IMAD.IADD R26, R26, 0x1, -R0.reuse ;  /* 0x000000011a1ac824 */ /* 0x100fe400078e0a00 */
[----:B------:R-:W-:Y:S02]  /*11640*/  IMAD.MOV R17, RZ, RZ, -R17 ;  /* 0x000000ffff117224 */ /* 0x000fe400078e0a11 */
[----:B------:R-:W-:Y:S01]  /*11650*/  @!P0 IMAD.IADD R22, R22, 0x1, -R0 ;  /* 0x0000000116168824 */ /* 0x000fe200078e0a00 */
[C---:B------:R-:W-:Y:S01]  /*11660*/  ISETP.GT.U32.AND P0, PT, R0.reuse, R25, PT ;  /* 0x000000190000720c */ /* 0x040fe20003f04070 */
[C---:B------:R-:W-:Y:S01]  /*11670*/  IMAD R29, R0.reuse, R17, R29 ;  /* 0x00000011001d7224 */ /* 0x040fe200078e021d */
[----:B------:R-:W-:Y:S01]  /*11680*/  ISETP.GT.U32.AND P4, PT, R0, R26, PT ;  /* 0x0000001a0000720c */ /* 0x000fe20003f84070 */
[----:B------:R-:W-:-:S04]  /*11690*/  IMAD.HI.U32 R17, R3, R20, RZ ;  /* 0x0000001403117227 */ /* 0x000fc800078e00ff */
[----:B------:R-:W-:Y:S02]  /*116a0*/  IMAD.MOV R17, RZ, RZ, -R17 ;  /* 0x000000ffff117224 */ /* 0x000fe400078e0a11 */
[----:B------:R-:W-:Y:S02]  /*116b0*/  @!P3 IMAD.IADD R24, R24, 0x1, -R0 ;  /* 0x000000011818b824 */ /* 0x000fe400078e0a00 */
[C---:B------:R-:W-:Y:S02]  /*116c0*/  IMAD R20, R0.reuse, R17, R20 ;  /* 0x0000001100147224 */ /* 0x040fe400078e0214 */
[--C-:B------:R-:W-:Y:S01]  /*116d0*/  @!P0 IMAD.IADD R25, R25, 0x1, -R0.reuse ;  /* 0x0000000119198824 */ /* 0x100fe200078e0a00 */
[----:B------:R-:W-:Y:S01]  /*116e0*/  ISETP.GT.U32.AND P0, PT, R0, R24, PT ;  /* 0x000000180000720c */ /* 0x000fe20003f04070 */
[----:B------:R-:W-:Y:S01]  /*116f0*/  @!P4 IMAD.IADD R26, R26, 0x1, -R0 ;  /* 0x000000011a1ac824 */ /* 0x000fe200078e0a00 */
[----:B------:R-:W-:Y:S02]  /*11700*/  ISETP.GT.U32.AND P4, PT, R0, R20, PT ;  /* 0x000000140000720c */ /* 0x000fe40003f84070 */
[----:B------:R-:W-:Y:S01]  /*11710*/  IABS R8, R9 ;  /* 0x0000000900087213 */ /* 0x000fe20000000000 */
[----:B------:R-:W-:Y:S01]  /*11720*/  @!P1 IMAD.MOV R22, RZ, RZ, -R22 ;  /* 0x000000ffff169224 */ /* 0x000fe200078e0a16 */
[----:B------:R-:W-:-:S02]  /*11730*/  IABS R4, R28 ;  /* 0x0000001c00047213 */ /* 0x000fc40000000000 */
[----:B------:R-:W-:Y:S01]  /*11740*/  ISETP.GT.U32.AND P1, PT, R0, R25, PT ;  /* 0x000000190000720c */ /* 0x000fe20003f24070 */
[----:B------:R-:W-:-:S04]  /*11750*/  IMAD.HI.U32 R11, R3, R8, RZ ;  /* 0x00000008030b7227 */ /* 0x000fc800078e00ff */
[--C-:B------:R-:W-:Y:S02]  /*11760*/  @!P0 IMAD.IADD R24, R24, 0x1, -R0.reuse ;  /* 0x0000000118188824 */ /* 0x100fe400078e0a00 */
[----:B------:R-:W-:Y:S02]  /*11770*/  @!P4 IMAD.IADD R20, R20, 0x1, -R0 ;  /* 0x000000011414c824 */ /* 0x000fe400078e0a00 */
[----:B------:R-:W-:-:S04]  /*11780*/  IMAD.HI.U32 R15, R3, R4, RZ ;  /* 0x00000004030f7227 */ /* 0x000fc800078e00ff */
[----:B------:R-:W-:Y:S02]  /*11790*/  IMAD.MOV R11, RZ, RZ, -R11 ;  /* 0x000000ffff0b7224 */ /* 0x000fe400078e0a0b */
[----:B------:R-:W-:Y:S01]  /*117a0*/  @!P2 IMAD.MOV R24, RZ, RZ, -R24 ;  /* 0x000000ffff18a224 */ /* 0x000fe200078e0a18 */
[C---:B------:R-:W-:Y:S01]  /*117b0*/  ISETP.GT.U32.AND P2, PT, R0.reuse, R20, PT ;  /* 0x000000140000720c */ /* 0x040fe20003f44070 */
[----:B------:R-:W-:Y:S02]  /*117c0*/  IMAD.MOV R15, RZ, RZ, -R15 ;  /* 0x000000ffff0f7224 */ /* 0x000fe400078e0a0f */
[C---:B------:R-:W-:Y:S01]  /*117d0*/  IMAD R8, R0.reuse, R11, R8 ;  /* 0x0000000b00087224 */ /* 0x040fe200078e0208 */
[----:B------:R-:W-:Y:S01]  /*117e0*/  IABS R11, R7 ;  /* 0x00000007000b7213 */ /* 0x000fe20000000000 */
[C---:B------:R-:W-:Y:S01]  /*117f0*/  IMAD R4, R0.reuse, R15, R4 ;  /* 0x0000000f00047224 */ /* 0x040fe200078e0204 */
[C---:B------:R-:W-:Y:S01]  /*11800*/  ISETP.GT.U32.AND P3, PT, R0.reuse, R23, PT ;  /* 0x000000170000720c */ /* 0x040fe20003f64070 */
[----:B------:R-:W-:Y:S01]  /*11810*/  @!P1 IMAD.IADD R25, R25, 0x1, -R0 ;  /* 0x0000000119199824 */ /* 0x000fe200078e0a00 */
[C---:B------:R-:W-:Y:S01]  /*11820*/  ISETP.GT.U32.AND P1, PT, R0.reuse, R8, PT ;  /* 0x000000080000720c */ /* 0x040fe20003f24070 */
[----:B------:R-:W-:Y:S01]  /*11830*/  IMAD.HI.U32 R17, R3, R11, RZ ;  /* 0x0000000b03117227 */ /* 0x000fe200078e00ff */
[----:B------:R-:W-:-:S03]  /*11840*/  ISETP.GT.U32.AND P0, PT, R0, R4, PT ;  /* 0x000000040000720c */ /* 0x000fc60003f04070 */
[----:B------:R-:W-:Y:S02]  /*11850*/  IMAD.MOV R17, RZ, RZ, -R17 ;  /* 0x000000ffff117224 */ /* 0x000fe400078e0a11 */
[--C-:B------:R-:W-:Y:S01]  /*11860*/  @!P2 IMAD.IADD R20, R20, 0x1, -R0.reuse ;  /* 0x000000011414a824 */ /* 0x100fe200078e0a00 */
[----:B------:R-:W-:Y:S01]  /*11870*/  ISETP.GE.AND P2, PT, R27, RZ, PT ;  /* 0x000000ff1b00720c */ /* 0x000fe20003f46270 */
[C---:B------:R-:W-:Y:S01]  /*11880*/  IMAD R11, R0.reuse, R17, R11 ;  /* 0x00000011000b7224 */ /* 0x040fe200078e020b */
[----:B------:R-:W0:Y:S01]  /*11890*/  S2R R27, SR_TID.X ;  /* 0x00000000001b7919 */ /* 0x000e220000002100 */
[--C-:B------:R-:W-:Y:S01]  /*118a0*/  @!P3 IMAD.IADD R23, R23, 0x1, -R0.reuse ;  /* 0x000000011717b824 */ /* 0x100fe200078e0a00 */
[----:B------:R-:W-:Y:S01]  /*118b0*/  ISETP.GT.U32.AND P3, PT, R0, R29, PT ;  /* 0x0000001d0000720c */ /* 0x000fe20003f64070 */
[--C-:B------:R-:W-:Y:S01]  /*118c0*/  @!P1 IMAD.IADD R8, R8, 0x1, -R0.reuse ;  /* 0x0000000108089824 */ /* 0x100fe200078e0a00 */
[----:B------:R-:W-:Y:S02]  /*118d0*/  IABS R12, R2 ;  /* 0x00000002000c7213 */ /* 0x000fe40000000000 */
[----:B------:R-:W-:Y:S01]  /*118e0*/  ISETP.GT.U32.AND P1, PT, R0, R11, PT ;  /* 0x0000000b0000720c */ /* 0x000fe20003f24070 */
[----:B------:R-:W-:Y:S01]  /*118f0*/  @!P0 IMAD.IADD R4, R4, 0x1, -R0 ;  /* 0x0000000104048824 */ /* 0x000fe200078e0a00 */
[----:B------:R-:W-:Y:S01]  /*11900*/  IABS R15, R6 ;  /* 0x00000006000f7213 */ /* 0x000fe20000000000 */
[----:B------:R-:W-:Y:S01]  /*11910*/  @!P5 IMAD.MOV R23, RZ, RZ, -R23 ;  /* 0x000000ffff17d224 */ /* 0x000fe200078e0a17 */
[C---:B------:R-:W-:Y:S01]  /*11920*/  ISETP.GT.U32.AND P5, PT, R0.reuse, R8, PT ;  /* 0x000000080000720c */ /* 0x040fe20003fa4070 */
[----:B------:R-:W-:Y:S01]  /*11930*/  IMAD.MOV.U32 R17, RZ, RZ, R12 ;  /* 0x000000ffff117224 */ /* 0x000fe200078e000c */
[----:B------:R-:W-:Y:S01]  /*11940*/  ISETP.GT.U32.AND P4, PT, R0, R4, PT ;  /* 0x000000040000720c */ /* 0x000fe20003f84070 */
[----:B------:R-:W-:-:S04]  /*11950*/  IMAD.HI.U32 R13, R3, R15, RZ ;  /* 0x0000000f030d7227 */ /* 0x000fc800078e00ff */
[----:B------:R-:W-:-:S04]  /*11960*/  IMAD.HI.U32 R3, R3, R17, RZ ;  /* 0x0000001103037227 */ /* 0x000fc800078e00ff */
[--C-:B------:R-:W-:Y:S02]  /*11970*/  @!P3 IMAD.IADD R29, R29, 0x1, -R0.reuse ;  /* 0x000000011d1db824 */ /* 0x100fe400078e0a00 */
[----:B------:R-:W-:Y:S02]  /*11980*/  IMAD.MOV R3, RZ, RZ, -R3 ;  /* 0x000000ffff037224 */ /* 0x000fe400078e0a03 */
[--C-:B------:R-:W-:Y:S01]  /*11990*/  @!P1 IMAD.IADD R11, R11, 0x1, -R0.reuse ;  /* 0x000000010b0b9824 */ /* 0x100fe200078e0a00 */
[----:B------:R-:W-:Y:S01]  /*119a0*/  ISETP.GE.AND P3, PT, R14, RZ, PT ;  /* 0x000000ff0e00720c */ /* 0x000fe20003f66270 */
[C---:B------:R-:W-:Y:S01]  /*119b0*/  IMAD R17, R0.reuse, R3, R17 ;  /* 0x0000000300117224 */ /* 0x040fe200078e0211 */
[----:B------:R-:W-:Y:S01]  /*119c0*/  ISETP.GT.U32.AND P0, PT, R0, R29, PT ;  /* 0x0000001d0000720c */ /* 0x000fe20003f04070 */
[--C-:B------:R-:W-:Y:S01]  /*119d0*/  @!P5 IMAD.IADD R8, R8, 0x1, -R0.reuse ;  /* 0x000000010808d824 */ /* 0x100fe200078e0a00 */
[----:B------:R-:W-:Y:S02]  /*119e0*/  ISETP.GT.U32.AND P1, PT, R0, R11, PT ;  /* 0x0000000b0000720c */ /* 0x000fe40003f24070 */
[----:B------:R-:W-:Y:S01]  /*119f0*/  ISETP.GE.AND P5, PT, R28, RZ, PT ;  /* 0x000000ff1c00720c */ /* 0x000fe20003fa6270 */
[----:B------:R-:W-:Y:S01]  /*11a00*/  @!P4 IMAD.IADD R4, R4, 0x1, -R0 ;  /* 0x000000010404c824 */ /* 0x000fe200078e0a00 */
[----:B------:R-:W-:Y:S01]  /*11a10*/  ISETP.GT.U32.AND P4, PT, R0, R17, PT ;  /* 0x000000110000720c */ /* 0x000fe20003f84070 */
[----:B------:R-:W-:Y:S01]  /*11a20*/  IMAD.MOV R13, RZ, RZ, -R13 ;  /* 0x000000ffff0d7224 */ /* 0x000fe200078e0a0d */
[----:B0-----:R-:W-:Y:S01]  /*11a30*/  LOP3.LUT R3, R27, 0x7, RZ, 0xc0, !PT ;  /* 0x000000071b037812 */ /* 0x001fe200078ec0ff */
[----:B------:R-:W-:-:S02]  /*11a40*/  @!P6 IMAD.MOV R25, RZ, RZ, -R25 ;  /* 0x000000ffff19e224 */ /* 0x000fc400078e0a19 */
[C---:B------:R-:W-:Y:S01]  /*11a50*/  IMAD R15, R0.reuse, R13, R15 ;  /* 0x0000000d000f7224 */ /* 0x040fe200078e020f */
[----:B------:R-:W-:Y:S01]  /*11a60*/  ISETP.GE.AND P6, PT, R9, RZ, PT ;  /* 0x000000ff0900720c */ /* 0x000fe20003fc6270 */
[----:B------:R-:W-:Y:S01]  /*11a70*/  STL [R1+0x2ad8], R22 ;  /* 0x002ad81601007387 */ /* 0x000fe20000100800 */
[----:B------:R-:W-:Y:S01]  /*11a80*/  @!P0 IMAD.IADD R29, R29, 0x1, -R0 ;  /* 0x000000011d1d8824 */ /* 0x000fe200078e0a00 */
[----:B------:R-:W0:Y:S01]  /*11a90*/  LDC R9, c[0x0][0x230] ;  /* 0x00008c00ff097b82 */ /* 0x000e220000000800 */
[----:B------:R-:W-:Y:S01]  /*11aa0*/  @!P3 IMAD.MOV R26, RZ, RZ, -R26 ;  /* 0x000000ffff1ab224 */ /* 0x000fe200078e0a1a */
[----:B------:R-:W-:Y:S01]  /*11ab0*/  STL [R1+0x2adc], R23 ;  /* 0x002adc1701007387 */ /* 0x000fe20000100800 */
[----:B------:R-:W-:Y:S01]  /*11ac0*/  ISETP.GT.U32.AND P0, PT, R0, R15, PT ;  /* 0x0000000f0000720c */ /* 0x000fe20003f04070 */
[----:B------:R-:W-:Y:S01]  /*11ad0*/  @!P1 IMAD.IADD R11, R11, 0x1, -R0 ;  /* 0x000000010b0b9824 */ /* 0x000fe200078e0a00 */
[----:B------:R-:W-:Y:S01]  /*11ae0*/  ISETP.GE.AND P1, PT, R6, RZ, PT ;  /* 0x000000ff0600720c */ /* 0x000fe20003f26270 */
[----:B------:R-:W-:Y:S01]  /*11af0*/  @!P5 IMAD.MOV R4, RZ, RZ, -R4 ;  /* 0x000000ffff04d224 */ /* 0x000fe200078e0a04 */
[----:B------:R-:W-:Y:S01]  /*11b00*/  STL [R1+0x2ae0], R24 ;  /* 0x002ae01801007387 */ /* 0x000fe20000100800 */
[----:B------:R-:W-:-:S02]  /*11b10*/  IMAD R12, R3, 0x210, RZ ;  /* 0x00000210030c7824 */ /* 0x000fc400078e02ff */
[----:B------:R-:W-:Y:S01]  /*11b20*/  IMAD.SHL.U32 R6, R27, 0x2, RZ ;  /* 0x000000021b067824 */ /* 0x000fe200078e00ff */
[----:B------:R-:W-:Y:S01]  /*11b30*/  STL [R1+0x2ae4], R25 ;  /* 0x002ae41901007387 */ /* 0x000fe20000100800 */
[----:B------:R-:W-:Y:S01]  /*11b40*/  @!P4 IMAD.IADD R17, R17, 0x1, -R0 ;  /* 0x000000011111c824 */ /* 0x000fe200078e0a00 */
[----:B------:R-:W-:Y:S02]  /*11b50*/  ISETP.GE.AND P4, PT, R2, RZ, PT ;  /* 0x000000ff0200720c */ /* 0x000fe40003f86270 */
[----:B------:R-:W-:Y:S01]  /*11b60*/  STL [R1+0x2a2c], R28 ;  /* 0x002a2c1c01007387 */ /* 0x000fe20000100800 */
[----:B------:R-:W-:-:S03]  /*11b70*/  IMAD.SHL.U32 R2, R27, 0x100, RZ ;  /* 0x000001001b027824 */ /* 0x000fc600078e00ff */
[----:B------:R-:W-:Y:S01]  /*11b80*/  STL [R1+0x2ae8], R26 ;  /* 0x002ae81a01007387 */ /* 0x000fe20000100800 */
[----:B------:R-:W-:-:S03]  /*11b90*/  LOP3.LUT R27, R27, 0x3f, RZ, 0xc0, !PT ;  /* 0x0000003f1b1b7812 */ /* 0x000fc600078ec0ff */
[----:B------:R1:W-:Y:S01]  /*11ba0*/  STL [R1+0x2aec], R4 ;  /* 0x002aec0401007387 */ /* 0x0003e20000100800 */
[----:B------:R-:W-:Y:S02]  /*11bb0*/  @!P6 IMAD.MOV R8, RZ, RZ, -R8 ;  /* 0x000000ffff08e224 */ /* 0x000fe400078e0a08 */
[----:B------:R-:W-:Y:S02]  /*11bc0*/  @!P0 IMAD.IADD R15, R15, 0x1, -R0 ;  /* 0x000000010f0f8824 */ /* 0x000fe400078e0a00 */
[----:B-1----:R-:W-:Y:S01]  /*11bd0*/  IMAD R4, R3, 0x90, RZ ;  /* 0x0000009003047824 */ /* 0x002fe200078e02ff */
[----:B------:R-:W-:-:S04]  /*11be0*/  LOP3.LUT R3, R12, 0x10, R6, 0x78, !PT ;  /* 0x000000100c037812 */ /* 0x000fc800078e7806 */
[----:B------:R-:W-:Y:S02]  /*11bf0*/  LOP3.LUT R3, R3, 0x1000, R2, 0xf8, !PT ;  /* 0x0000100003037812 */ /* 0x000fe400078ef802 */
[----:B------:R-:W-:Y:S01]  /*11c00*/  LOP3.LUT R4, R4, 0x30, R6, 0x78, !PT ;  /* 0x0000003004047812 */ /* 0x000fe200078e7806 */
[----:B------:R-:W-:Y:S02]  /*11c10*/  IMAD R4, R27, UR5, RZ ;  /* 0x000000051b047c24 */ /* 0x000fe4000f8e02ff */
[----:B------:R-:W-:Y:S01]  /*11c20*/  STL [R1+0x2a30], R3 ;  /* 0x002a300301007387 */ /* 0x000fe20000100800 */
[----:B------:R-:W-:-:S03]  /*11c30*/  ISETP.GT.U32.AND P3, PT, R0, R15, PT ;  /* 0x0000000f0000720c */ /* 0x000fc60003f64070 */
[----:B------:R-:W-:Y:S04]  /*11c40*/  STL [R1+0x2af0], R8 ;  /* 0x002af00801007387 */ /* 0x000fe80000100800 */
[----:B------:R1:W-:Y:S04]  /*11c50*/  STL [R1+0x444], R4 ;  /* 0x0004440401007387 */ /* 0x0003e80000100800 */
[----:B------:R-:W1:Y:S01]  /*11c60*/  LDL.LU R22, [R1+0x4b4] ;  /* 0x0004b40001167983 */ /* 0x000e620000300800 */
[----:B0-----:R-:W-:-:S03]  /*11c70*/  VIADD R9, R9, 0x3f ;  /* 0x0000003f09097836 */ /* 0x001fc60000000000 */
[----:B------:R-:W2:Y:S04]  /*11c80*/  LDL.LU R21, [R1+0x4b0] ;  /* 0x0004b00001157983 */ /* 0x000ea80000300800 */
[----:B------:R-:W3:Y:S01]  /*11c90*/  LDL.LU R19, [R1+0x4a8] ;  /* 0x0004a80001137983 */ /* 0x000ee20000300800 */
[----:B------:R-:W-:-:S03]  /*11ca0*/  ISETP.GE.AND P0, PT, R7, RZ, PT ;  /* 0x000000ff0700720c */ /* 0x000fc60003f06270 */
[----:B------:R-:W4:Y:S01]  /*11cb0*/  LDL.LU R18, [R1+0x4a4] ;  /* 0x0004a40001127983 */ /* 0x000f220000300800 */
[----:B------:R-:W-:-:S03]  /*11cc0*/  SHF.R.S32.HI R7, RZ, 0x1f, R9 ;  /* 0x0000001fff077819 */ /* 0x000fc60000011409 */
[----:B------:R-:W4:Y:S04]  /*11cd0*/  LDL.LU R16, [R1+0x4a0] ;  /* 0x0004a00001107983 */ /* 0x000f280000300800 */
[----:B------:R-:W4:Y:S01]  /*11ce0*/  LDL.LU R14, [R1+0x49c] ;  /* 0x00049c00010e7983 */ /* 0x000f220000300800 */
[----:B------:R-:W-:Y:S01]  /*11cf0*/  @!P3 IMAD.IADD R15, R15, 0x1, -R0 ;  /* 0x000000010f0fb824 */ /* 0x000fe200078e0a00 */
[----:B------:R-:W-:Y:S02]  /*11d00*/  ISETP.GE.AND P3, PT, R10, RZ, PT ;  /* 0x000000ff0a00720c */ /* 0x000fe40003f66270 */
[----:B------:R-:W4:Y:S01]  /*11d10*/  LDL.LU R13, [R1+0x498] ;  /* 0x00049800010d7983 */ /* 0x000f220000300800 */
[----:B------:R-:W-:-:S03]  /*11d20*/  LEA.HI R7, R7, R9, RZ, 0x6 ;  /* 0x0000000907077211 */ /* 0x000fc600078f30ff */
[----:B------:R-:W4:Y:S04]  /*11d30*/  LDL.LU R12, [R1+0x494] ;  /* 0x00049400010c7983 */ /* 0x000f280000300800 */
[----:B------:R-:W4:Y:S04]  /*11d40*/  LDL.LU R10, [R1+0x488] ;  /* 0x00048800010a7983 */ /* 0x000f280000300800 */
[----:B------:R-:W4:Y:S04]  /*11d50*/  LDL.LU R9, [R1+0x484] ;  /* 0x0004840001097983 */ /* 0x000f280000300800 */
[----:B------:R-:W4:Y:S04]  /*11d60*/  LDL.LU R7, [R1+0x480] ;  /* 0x0004800001077983 */ /* 0x000f280000300800 */
[----:B------:R-:W4:Y:S01]  /*11d70*/  LDL.LU R6, [R1+0x474] ;  /* 0x0004740001067983 */ /* 0x000f220000300800 */
[----:B------:R-:W-:Y:S01]  /*11d80*/  ISETP.GT.U32.AND P5, PT, R0, R17, PT ;  /* 0x000000110000720c */ /* 0x000fe20003fa4070 */
[----:B------:R-:W-:-:S02]  /*11d90*/  @!P2 IMAD.MOV R20, RZ, RZ, -R20 ;  /* 0x000000ffff14a224 */ /* 0x000fc400078e0a14 */
[----:B------:R-:W-:Y:S01]  /*11da0*/  @!P0 IMAD.MOV R11, RZ, RZ, -R11 ;  /* 0x000000ffff0b8224 */ /* 0x000fe200078e0a0b */
[----:B------:R-:W4:Y:S01]  /*11db0*/  LDL.LU R2, [R1+0x464] ;  /* 0x0004640001027983 */ /* 0x000f220000300800 */
[----:B------:R-:W-:Y:S02]  /*11dc0*/  @!P1 IMAD.MOV R15, RZ, RZ, -R15 ;  /* 0x000000ffff0f9224 */ /* 0x000fe400078e0a0f */
[----:B------:R-:W-:Y:S01]  /*11dd0*/  @!P3 IMAD.MOV R29, RZ, RZ, -R29 ;  /* 0x000000ffff1db224 */ /* 0x000fe200078e0a1d */
[----:B------:R-:W4:Y:S05]  /*11de0*/  LDL.LU R27, [R1+0x460] ;  /* 0x00046000011b7983 */ /* 0x000f2a0000300800 */
[----:B------:R-:W-:Y:S01]  /*11df0*/  @!P5 IMAD.IADD R17, R17, 0x1, -R0 ;  /* 0x000000011111d824 */ /* 0x000fe200078e0a00 */
[----:B------:R-:W-:Y:S01]  /*11e00*/  LEA R0, P6, R4, UR6, 0x1 ;  /* 0x0000000604007c11 */ /* 0x000fe2000f8c08ff */
[----:B------:R-:W-:Y:S01]  /*11e10*/  ULDC UR6, c[0x0][0x234] ;  /* 0x00008d0000067ab9 */ /* 0x000fe20000000800 */
[----:B------:R-:W-:-:S02]  /*11e20*/  ISETP.NE.AND P5, PT, R5, RZ, PT ;  /* 0x000000ff0500720c */ /* 0x000fc40003fa5270 */
[----:B------:R-:W-:Y:S01]  /*11e30*/  LOP3.LUT R5, RZ, R5, RZ, 0x33, !PT ;  /* 0x00000005ff057212 */ /* 0x000fe200078e33ff */
[----:B------:R-:W-:Y:S01]  /*11e40*/  @!P4 IMAD.MOV R17, RZ, RZ, -R17 ;  /* 0x000000ffff11c224 */ /* 0x000fe200078e0a11 */
[----:B------:R2:W-:Y:S04]  /*11e50*/  STL [R1+0x2aa0], R0 ;  /* 0x002aa00001007387 */ /* 0x0005e80000100800 */
[----:B------:R-:W-:Y:S04]  /*11e60*/  STL [R1+0x2af4], R20 ;  /* 0x002af41401007387 */ /* 0x000fe80000100800 */
[----:B------:R-:W-:Y:S04]  /*11e70*/  STL [R1+0x2af8], R11 ;  /* 0x002af80b01007387 */ /* 0x000fe80000100800 */
[----:B------:R-:W-:Y:S04]  /*11e80*/  STL [R1+0x2afc], R15 ;  /* 0x002afc0f01007387 */ /* 0x000fe80000100800 */
[----:B------:R-:W-:Y:S04]  /*11e90*/  STL [R1+0x2b00], R17 ;  /* 0x002b001101007387 */ /* 0x000fe80000100800 */
[----:B------:R-:W-:Y:S01]  /*11ea0*/  STL [R1+0x2b04], R29 ;  /* 0x002b041d01007387 */ /* 0x000fe20000100800 */
[----:B-1----:R-:W-:-:S02]  /*11eb0*/  SEL R4, R5, R22, !P5 ;  /* 0x0000001605047207 */ /* 0x002fc40006800000 */
[----:B--2---:R-:W-:-:S03]  /*11ec0*/  SEL R0, R5, R21, !P5 ;  /* 0x0000001505007207 */ /* 0x004fc60006800000 */
[----:B------:R4:W-:Y:S01]  /*11ed0*/  STL [R1+0x44], R4 ;  /* 0x0000440401007387 */ /* 0x0009e20000100800 */
[----:B---3--:R-:W-:-:S03]  /*11ee0*/  SEL R3, R5, R19, !P5 ;  /* 0x0000001305037207 */ /* 0x008fc60006800000 */
[----:B------:R0:W-:Y:S04]  /*11ef0*/  STL [R1+0x40], R0 ;  /* 0x0000400001007387 */ /* 0x0001e80000100800 */
[----:B------:R1:W-:Y:S01]  /*11f00*/  STL [R1+0x3c], R3 ;  /* 0x00003c0301007387 */ /* 0x0003e20000100800 */
[C---:B----4-:R-:W-:Y:S02]  /*11f10*/  SEL R4, R5.reuse, R18, !P5 ;  /* 0x0000001205047207 */ /* 0x050fe40006800000 */
[----:B0-----:R-:W-:-:S03]  /*11f20*/  SEL R0, R5, R16, !P5 ;  /* 0x0000001005007207 */ /* 0x001fc60006800000 */
[----:B------:R0:W-:Y:S01]  /*11f30*/  STL [R1+0x38], R4 ;  /* 0x0000380401007387 */ /* 0x0001e20000100800 */
[----:B-1----:R-:W-:-:S03]  /*11f40*/  SEL R3, R5, R14, !P5 ;  /* 0x0000000e05037207 */ /* 0x002fc60006800000 */
[----:B------:R1:W-:Y:S04]  /*11f50*/  STL [R1+0x34], R0 ;  /* 0x0000340001007387 */ /* 0x0003e80000100800 */
[----:B------:R2:W-:Y:S01]  /*11f60*/  STL [R1+0x30], R3 ;  /* 0x0000300301007387 */ /* 0x0005e20000100800 */
[C---:B0-----:R-:W-:Y:S02]  /*11f70*/  SEL R4, R5.reuse, R13, !P5 ;  /* 0x0000000d05047207 */ /* 0x041fe40006800000 */
[----:B-1----:R-:W-:-:S03]  /*11f80*/  SEL R0, R5, R12, !P5 ;  /* 0x0000000c05007207 */ /* 0x002fc60006800000 */
[----:B------:R0:W-:Y:S01]  /*11f90*/  STL [R1+0x2c], R4 ;  /* 0x00002c0401007387 */ /* 0x0001e20000100800 */
[----:B--2---:R-:W-:-:S03]  /*11fa0*/  SEL R3, R5, R10, !P5 ;  /* 0x0000000a05037207 */ /* 0x004fc60006800000 */
[----:B------:R1:W-:Y:S04]  /*11fb0*/  STL [R1+0x28], R0 ;  /* 0x0000280001007387 */ /* 0x0003e80000100800 */
[----:B------:R2:W-:Y:S01]  /*11fc0*/  STL [R1+0x24], R3 ;  /* 0x0000240301007387 */ /* 0x0005e20000100800 */
[C---:B0-----:R-:W-:Y:S02]  /*11fd0*/  SEL R4, R5.reuse, R9, !P5 ;  /* 0x0000000905047207 */ /* 0x041fe40006800000 */
[----:B-1----:R-:W-:-:S03]  /*11fe0*/  SEL R0, R5, R7, !P5 ;  /* 0x0000000705007207 */ /* 0x002fc60006800000 */
[----:B------:R-:W-:Y:S01]  /*11ff0*/  STL [R1+0x20], R4 ;  /* 0x0000200401007387 */ /* 0x000fe20000100800 */
[----:B--2---:R-:W-:-:S03]  /*12000*/  SEL R3, R5, R6, !P5 ;  /* 0x0000000605037207 */ /* 0x004fc60006800000 */
[----:B------:R0:W-:Y:S04]  /*12010*/  STL [R1+0x1c], R0 ;  /* 0x00001c0001007387 */ /* 0x0001e80000100800 */
[----:B------:R-:W-:Y:S04]  /*12020*/  STL [R1+0x18], R3 ;  /* 0x0000180301007387 */ /* 0x000fe80000100800 */
[----:B------:R-:W2:Y:S01]  /*12030*/  LDL.LU R29, [R1+0x448] ;  /* 0x00044800011d7983 */ /* 0x000ea20000300800 */
[C---:B------:R-:W-:Y:S02]  /*12040*/  SEL R2, R5.reuse, R2, !P5 ;  /* 0x0000000205027207 */ /* 0x040fe40006800000 */
[----:B0-----:R-:W-:-:S03]  /*12050*/  SEL R0, R5, R27, !P5 ;  /* 0x0000001b05007207 */ /* 0x001fc60006800000 */
[----:B------:R-:W-:Y:S04]  /*12060*/  STL [R1+0x14], R2 ;  /* 0x0000140201007387 */ /* 0x000fe80000100800 */
[----:B--2---:R0:W-:Y:S04]  /*12070*/  STL [R1+0x2b50], R29 ;  /* 0x002b501d01007387 */ /* 0x0041e80000100800 */
[----:B------:R-:W-:Y:S04]  /*12080*/  STL [R1+0x10], R0 ;  /* 0x0000100001007387 */ /* 0x000fe80000100800 */
[----:B0-----:R-:W2:Y:S04]  /*12090*/  LDL.LU R29, [R1+0x44c] ;  /* 0x00044c00011d7983 */ /* 0x001ea80000300800 */
[----:B--2---:R0:W-:Y:S04]  /*120a0*/  STL [R1+0x2b54], R29 ;  /* 0x002b541d01007387 */ /* 0x0041e80000100800 */
[----:B0-----:R-:W2:Y:S04]  /*120b0*/  LDL.LU R29, [R1+0x45c] ;  /* 0x00045c00011d7983 */ /* 0x001ea80000300800 */
[----:B--2---:R0:W-:Y:S04]  /*120c0*/  STL [R1+0x2b58], R29 ;  /* 0x002b581d01007387 */ /* 0x0041e80000100800 */
[----:B0-----:R-:W2:Y:S04]  /*120d0*/  LDL.LU R29, [R1+0xc] ;  /* 0x00000c00011d7983 */ /* 0x001ea80000300800 */
[----:B------:R-:W3:Y:S04]  /*120e0*/  LDL.LU R17, [R1+0x440] ;  /* 0x0004400001117983 */ /* 0x000ee80000300800 */
[----:B------:R-:W4:Y:S04]  /*120f0*/  LDL.LU R15, [R1+0x43c] ;  /* 0x00043c00010f7983 */ /* 0x000f280000300800 */
        /* <DEDUP_REMOVED lines=24> */
[----:B------:R-:W4:Y:S01]  /*12280*/  LDL.LU R27, [R1+0x3a4] ;  /* 0x0003a400011b7983 */ /* 0x000f220000300800 */
[----:B--2---:R-:W-:-:S05]  /*12290*/  SEL R29, R5, R29, !P5 ;  /* 0x0000001d051d7207 */ /* 0x004fca0006800000 */
[----:B------:R0:W-:Y:S04]  /*122a0*/  STL [R1+0xc], R29 ;  /* 0x00000c1d01007387 */ /* 0x0001e80000100800 */
[----:B0-----:R-:W2:Y:S02]  /*122b0*/  LDL.LU R29, [R1+0x2b58] ;  /* 0x002b5800011d7983 */ /* 0x001ea40000300800 */
[----:B--2---:R-:W-:-:S05]  /*122c0*/  SEL R29, R5, R29, !P5 ;  /* 0x0000001d051d7207 */ /* 0x004fca0006800000 */
[----:B------:R0:W-:Y:S04]  /*122d0*/  STL [R1+0x8], R29 ;  /* 0x0000081d01007387 */ /* 0x0001e80000100800 */
[----:B0-----:R-:W2:Y:S02]  /*122e0*/  LDL.LU R29, [R1+0x2b54] ;  /* 0x002b5400011d7983 */ /* 0x001ea40000300800 */
[----:B--2---:R-:W-:-:S05]  /*122f0*/  SEL R29, R5, R29, !P5 ;  /* 0x0000001d051d7207 */ /* 0x004fca0006800000 */
[----:B------:R0:W-:Y:S04]  /*12300*/  STL [R1+0x4], R29 ;  /* 0x0000041d01007387 */ /* 0x0001e80000100800 */
[----:B0-----:R-:W2:Y:S01]  /*12310*/  LDL.LU R29, [R1+0x2b50] ;  /* 0x002b5000011d7983 */ /* 0x001ea20000300800 */
[C---:B---3--:R-:W-:Y:S02]  /*12320*/  SEL R17, R5.reuse, R17, !P5 ;  /* 0x0000001105117207 */ /* 0x048fe40006800000 */
[C---:B----4-:R-:W-:Y:S02]  /*12330*/  SEL R3, R5.reuse, R3, !P5 ;  /* 0x0000000305037207 */ /* 0x050fe40006800000 */
[C---:B------:R-:W-:Y:S02]  /*12340*/  SEL R4, R5.reuse, R4, !P5 ;  /* 0x0000000405047207 */ /* 0x040fe40006800000 */
[----:B--2---:R-:W-:-:S05]  /*12350*/  SEL R29, R5, R29, !P5 ;  /* 0x0000001d051d7207 */ /* 0x004fca0006800000 */
[----:B------:R0:W-:Y:S04]  /*12360*/  STL [R1+0x5c], R29 ;  /* 0x00005c1d01007387 */ /* 0x0001e80000100800 */
[----:B------:R1:W-:Y:S01]  /*12370*/  STL [R1+0x68], R17 ;  /* 0x0000681101007387 */ /* 0x0003e20000100800 */
[C---:B0-----:R-:W-:Y:S02]  /*12380*/  SEL R29, R5.reuse, R15, !P5 ;  /* 0x0000000f051d7207 */ /* 0x041fe40006800000 */
[C---:B------:R-:W-:Y:S02]  /*12390*/  SEL R15, R5.reuse, R20, !P5 ;  /* 0x00000014050f7207 */ /* 0x040fe40006800000 */
[C---:B-1----:R-:W-:Y:S02]  /*123a0*/  SEL R17, R5.reuse, R11, !P5 ;  /* 0x0000000b05117207 */ /* 0x042fe40006800000 */
[C---:B------:R-:W-:Y:S01]  /*123b0*/  SEL R11, R5.reuse, R0, !P5 ;  /* 0x00000000050b7207 */ /* 0x040fe20006800000 */
[----:B------:R-:W-:Y:S01]  /*123c0*/  STL [R1+0x6c], R29 ;  /* 0x00006c1d01007387 */ /* 0x000fe20000100800 */
[----:B------:R-:W-:-:S03]  /*123d0*/  SEL R0, R5, R8, !P5 ;  /* 0x0000000805007207 */ /* 0x000fc60006800000 */
[----:B------:R-:W-:Y:S04]  /*123e0*/  STL [R1+0x78], R17 ;  /* 0x0000781101007387 */ /* 0x000fe80000100800 */
[----:B------:R-:W-:Y:S04]  /*123f0*/  STL [R1+0xa8], R15 ;  /* 0x0000a80f01007387 */ /* 0x000fe80000100800 */
[----:B------:R-:W-:Y:S04]  /*12400*/  STL [R1+0xd0], R11 ;  /* 0x0000d00b01007387 */ /* 0x000fe80000100800 */
[----:B------:R0:W-:Y:S04]  /*12410*/  STL [R1+0xd8], R0 ;  /* 0x0000d80001007387 */ /* 0x0001e80000100800 */
[----:B------:R1:W-:Y:S01]  /*12420*/  STL [R1+0xec], R3 ;  /* 0x0000ec0301007387 */ /* 0x0003e20000100800 */
        /* <DEDUP_REMOVED lines=567> */
[----:B------:R-:W4:Y:S01]  /*147a0*/  LDL.LU R28, [R1] ;  /* 0x00000000011c7983 */ /* 0x000f220000300800 */
        /* <DEDUP_REMOVED lines=12> */
[----:B------:R-:W-:-:S02]  /*14870*/  SEL R20, R5, R20, !P5 ;  /* 0x0000001405147207 */ /* 0x000fc40006800000 */
[C---:B------:R-:W-:Y:S02]  /*14880*/  SEL R8, R5.reuse, R8, !P5 ;  /* 0x0000000805087207 */ /* 0x040fe40006800000 */
[C---:B------:R-:W-:Y:S02]  /*14890*/  SEL R4, R5.reuse, R4, !P5 ;  /* 0x0000000405047207 */ /* 0x040fe40006800000 */
[C---:B------:R-:W-:Y:S02]  /*148a0*/  SEL R26, R5.reuse, R26, !P5 ;  /* 0x0000001a051a7207 */ /* 0x040fe40006800000 */
[C---:B------:R-:W-:Y:S02]  /*148b0*/  SEL R25, R5.reuse, R25, !P5 ;  /* 0x0000001905197207 */ /* 0x040fe40006800000 */
        /* <DEDUP_REMOVED lines=16> */
[----:B--2---:R-:W-:-:S05]  /*149c0*/  SEL R29, R5, R29, !P5 ;  /* 0x0000001d051d7207 */ /* 0x004fca0006800000 */
[----:B------:R0:W-:Y:S04]  /*149d0*/  STL [R1+0x19c], R29 ;  /* 0x00019c1d01007387 */ /* 0x0001e80000100800 */
[----:B0-----:R-:W2:Y:S04]  /*149e0*/  LDL.LU R29, [R1+0x2b04] ;  /* 0x002b0400011d7983 */ /* 0x001ea80000300800 */
[----:B------:R0:W-:Y:S04]  /*149f0*/  STL [R1+0x194], R17 ;  /* 0x0001941101007387 */ /* 0x0001e80000100800 */
[----:B0-----:R-:W3:Y:S04]  /*14a00*/  LDL.LU R17, [R1+0x2b00] ;  /* 0x002b000001117983 */ /* 0x001ee80000300800 */
[----:B------:R0:W-:Y:S04]  /*14a10*/  STL [R1+0x190], R15 ;  /* 0x0001900f01007387 */ /* 0x0001e80000100800 */
[----:B0-----:R-:W4:Y:S04]  /*14a20*/  LDL.LU R15, [R1+0x2afc] ;  /* 0x002afc00010f7983 */ /* 0x001f280000300800 */
        /* <DEDUP_REMOVED lines=43> */
[----:B0-----:R-:W2:Y:S01]  /*14ce0*/  LDL.LU R27, [R1+0x2aa4] ;  /* 0x002aa400011b7983 */ /* 0x001ea20000300800 */
[----:B------:R-:W-:-:S05]  /*14cf0*/  SEL R0, R5, R0, !P5 ;  /* 0x0000000005007207 */ /* 0x000fca0006800000 */
[----:B------:R0:W-:Y:S02]  /*14d00*/  STL [R1+0x11c], R0 ;  /* 0x00011c0001007387 */ /* 0x0001e40000100800 */
[C---:B0-----:R-:W-:Y:S02]  /*14d10*/  SEL R0, R5.reuse, R3, !P5 ;  /* 0x0000000305007207 */ /* 0x041fe40006800000 */
[----:B------:R-:W-:-:S03]  /*14d20*/  SEL R3, R5, R28, !P5 ;  /* 0x0000001c05037207 */ /* 0x000fc60006800000 */
[----:B------:R-:W-:Y:S04]  /*14d30*/  STL [R1+0x114], R0 ;  /* 0x0001140001007387 */ /* 0x000fe80000100800 */
[----:B------:R3:W-:Y:S02]  /*14d40*/  STL [R1+0x110], R3 ;  /* 0x0001100301007387 */ /* 0x0007e40000100800 */
[C---:B---3--:R-:W-:Y:S02]  /*14d50*/  SEL R3, R5.reuse, R6, !P5 ;  /* 0x0000000605037207 */ /* 0x048fe40006800000 */
[C---:B------:R-:W-:Y:S02]  /*14d60*/  SEL R6, R5.reuse, R10, !P5 ;  /* 0x0000000a05067207 */ /* 0x040fe40006800000 */
[----:B----4-:R-:W-:-:S02]  /*14d70*/  SEL R2, R5, R2, !P5 ;  /* 0x0000000205027207 */ /* 0x010fc40006800000 */
[----:B--2---:R-:W-:-:S05]  /*14d80*/  SEL R0, R5, R27, !P5 ;  /* 0x0000001b05007207 */ /* 0x004fca0006800000 */
[----:B------:R0:W-:Y:S04]  /*14d90*/  STL [R1+0x10c], R0 ;  /* 0x00010c0001007387 */ /* 0x0001e80000100800 */
[----:B------:R1:W-:Y:S01]  /*14da0*/  STL [R1+0x108], R2 ;  /* 0x0001080201007387 */ /* 0x0003e20000100800 */
[----:B0-----:R-:W-:-:S03]  /*14db0*/  SEL R0, R5, R7, !P5 ;  /* 0x0000000705007207 */ /* 0x001fc60006800000 */
[----:B-1----:R-:W2:Y:S04]  /*14dc0*/  LDL.LU R2, [R1+0x444] ;  /* 0x0004440001027983 */ /* 0x002ea80000300800 */
[----:B------:R0:W-:Y:S04]  /*14dd0*/  STL [R1+0x104], R3 ;  /* 0x0001040301007387 */ /* 0x0001e80000100800 */
[----:B------:R1:W-:Y:S01]  /*14de0*/  STL [R1+0xfc], R0 ;  /* 0x0000fc0001007387 */ /* 0x0003e20000100800 */
[C---:B0-----:R-:W-:Y:S02]  /*14df0*/  SEL R3, R5.reuse, R9, !P5 ;  /* 0x0000000905037207 */ /* 0x041fe40006800000 */
[----:B-1----:R-:W-:-:S03]  /*14e00*/  SEL R0, R5, R12, !P5 ;  /* 0x0000000c05007207 */ /* 0x002fc60006800000 */
[----:B------:R0:W-:Y:S04]  /*14e10*/  STL [R1+0xf8], R3 ;  /* 0x0000f80301007387 */ /* 0x0001e80000100800 */
[----:B------:R1:W-:Y:S04]  /*14e20*/  STL [R1+0xf4], R6 ;  /* 0x0000f40601007387 */ /* 0x0003e80000100800 */
[----:B------:R3:W-:Y:S01]  /*14e30*/  STL [R1+0xf0], R0 ;  /* 0x0000f00001007387 */ /* 0x0007e20000100800 */
[C---:B0-----:R-:W-:Y:S02]  /*14e40*/  SEL R3, R5.reuse, R13, !P5 ;  /* 0x0000000d05037207 */ /* 0x041fe40006800000 */
[----:B-1----:R-:W-:-:S03]  /*14e50*/  SEL R6, R5, R14, !P5 ;  /* 0x0000000e05067207 */ /* 0x002fc60006800000 */
[----:B------:R0:W-:Y:S01]  /*14e60*/  STL [R1+0xe8], R3 ;  /* 0x0000e80301007387 */ /* 0x0001e20000100800 */
[C---:B---3--:R-:W-:Y:S02]  /*14e70*/  SEL R0, R5.reuse, R16, !P5 ;  /* 0x0000001005007207 */ /* 0x048fe40006800000 */
[C---:B------:R-:W-:Y:S01]  /*14e80*/  SEL R7, R5.reuse, R18, !P5 ;  /* 0x0000001205077207 */ /* 0x040fe20006800000 */
[----:B0-----:R-:W3:Y:S04]  /*14e90*/  LDL.LU R3, [R1+0x600] ;  /* 0x0006000001037983 */ /* 0x001ee80000300800 */
[----:B------:R0:W-:Y:S04]  /*14ea0*/  STL [R1+0xe4], R6 ;  /* 0x0000e40601007387 */ /* 0x0001e80000100800 */
[----:B------:R1:W-:Y:S04]  /*14eb0*/  STL [R1+0xe0], R0 ;  /* 0x0000e00001007387 */ /* 0x0003e80000100800 */
[----:B------:R-:W-:Y:S01]  /*14ec0*/  STL [R1+0xdc], R7 ;  /* 0x0000dc0701007387 */ /* 0x000fe20000100800 */
[----:B0-----:R-:W-:-:S03]  /*14ed0*/  SEL R6, R5, R21, !P5 ;  /* 0x0000001505067207 */ /* 0x001fc60006800000 */
[----:B------:R-:W4:Y:S01]  /*14ee0*/  LDL.LU R28, [R1+0x5fc] ;  /* 0x0005fc00011c7983 */ /* 0x000f220000300800 */
[----:B-1----:R-:W-:-:S05]  /*14ef0*/  SEL R0, R5, R19, !P5 ;  /* 0x0000001305007207 */ /* 0x002fca0006800000 */
[----:B------:R0:W-:Y:S04]  /*14f00*/  STL [R1+0xd4], R0 ;  /* 0x0000d40001007387 */ /* 0x0001e80000100800 */
[----:B------:R1:W-:Y:S04]  /*14f10*/  STL [R1+0xcc], R6 ;  /* 0x0000cc0601007387 */ /* 0x0003e80000100800 */
[----:B------:R-:W4:Y:S01]  /*14f20*/  LDL.LU R13, [R1+0x5f8] ;  /* 0x0005f800010d7983 */ /* 0x000f220000300800 */
[C---:B0-----:R-:W-:Y:S02]  /*14f30*/  SEL R0, R5.reuse, R22, !P5 ;  /* 0x0000001605007207 */ /* 0x041fe40006800000 */
[----:B-1----:R-:W-:-:S03]  /*14f40*/  SEL R6, R5, R23, !P5 ;  /* 0x0000001705067207 */ /* 0x002fc60006800000 */
[----:B------:R0:W-:Y:S04]  /*14f50*/  STL [R1+0xc8], R0 ;  /* 0x0000c80001007387 */ /* 0x0001e80000100800 */
[----:B------:R1:W-:Y:S04]  /*14f60*/  STL [R1+0xc4], R6 ;  /* 0x0000c40601007387 */ /* 0x0003e80000100800 */
[----:B------:R-:W4:Y:S01]  /*14f70*/  LDL.LU R21, [R1+0x5f4] ;  /* 0x0005f40001157983 */ /* 0x000f220000300800 */
[----:B0-----:R-:W-:-:S03]  /*14f80*/  SEL R0, R5, R24, !P5 ;  /* 0x0000001805007207 */ /* 0x001fc60006800000 */
[----:B------:R-:W4:Y:S04]  /*14f90*/  LDL.LU R14, [R1+0x44] ;  /* 0x00004400010e7983 */ /* 0x000f280000300800 */
[----:B------:R0:W-:Y:S01]  /*14fa0*/  STL [R1+0xc0], R0 ;  /* 0x0000c00001007387 */ /* 0x0001e20000100800 */
[----:B-1----:R-:W-:-:S03]  /*14fb0*/  SEL R6, R5, R26, !P5 ;  /* 0x0000001a05067207 */ /* 0x002fc60006800000 */
[----:B------:R-:W4:Y:S01]  /*14fc0*/  LDL.LU R16, [R1+0x40] ;  /* 0x0000400001107983 */ /* 0x000f220000300800 */
[----:B0-----:R-:W-:-:S05]  /*14fd0*/  SEL R0, R5, R25, !P5 ;  /* 0x0000001905007207 */ /* 0x001fca0006800000 */
[----:B------:R0:W-:Y:S04]  /*14fe0*/  STL [R1+0xbc], R0 ;  /* 0x0000bc0001007387 */ /* 0x0001e80000100800 */
[----:B------:R-:W4:Y:S04]  /*14ff0*/  LDL.LU R7, [R1+0x3c] ;  /* 0x00003c0001077983 */ /* 0x000f280000300800 */
[----:B------:R1:W-:Y:S01]  /*15000*/  STL [R1+0xb8], R6 ;  /* 0x0000b80601007387 */ /* 0x0003e20000100800 */
[C---:B0-----:R-:W-:Y:S02]  /*15010*/  SEL R0, R5.reuse, R4, !P5 ;  /* 0x0000000405007207 */ /* 0x041fe40006800000 */
[C---:B------:R-:W-:Y:S01]  /*15020*/  SEL R4, R5.reuse, R8, !P5 ;  /* 0x0000000805047207 */ /* 0x040fe20006800000 */
[----:B-1----:R-:W4:Y:S04]  /*15030*/  LDL.LU R6, [R1+0x38] ;  /* 0x0000380001067983 */ /* 0x002f280000300800 */
[----:B------:R-:W-:Y:S04]  /*15040*/  STL [R1+0xb4], R0 ;  /* 0x0000b40001007387 */ /* 0x000fe80000100800 */
[----:B------:R0:W-:Y:S04]  /*15050*/  STL [R1+0xb0], R4 ;  /* 0x0000b00401007387 */ /* 0x0001e80000100800 */
[----:B------:R-:W4:Y:S01]  /*15060*/  LDL.LU R27, [R1+0x34] ;  /* 0x00003400011b7983 */ /* 0x000f220000300800 */
[----:B------:R-:W-:-:S02]  /*15070*/  SEL R8, R5, R11, !P5 ;  /* 0x0000000b05087207 */ /* 0x000fc40006800000 */
[----:B0-----:R-:W-:-:S03]  /*15080*/  SEL R4, R5, R15, !P5 ;  /* 0x0000000f05047207 */ /* 0x001fc60006800000 */
[----:B------:R0:W-:Y:S04]  /*15090*/  STL [R1+0x9c], R8 ;  /* 0x00009c0801007387 */ /* 0x0001e80000100800 */
[----:B------:R1:W-:Y:S01]  /*150a0*/  STL [R1+0x98], R4 ;  /* 0x0000980401007387 */ /* 0x0003e20000100800 */
[C---:B0-----:R-:W-:Y:S02]  /*150b0*/  SEL R8, R5.reuse, R17, !P5 ;  /* 0x0000001105087207 */ /* 0x041fe40006800000 */
[----:B-1----:R-:W-:-:S03]  /*150c0*/  SEL R4, R5, R29, !P5 ;  /* 0x0000001d05047207 */ /* 0x002fc60006800000 */
[----:B------:R-:W-:Y:S04]  /*150d0*/  STL [R1+0x8c], R8 ;  /* 0x00008c0801007387 */ /* 0x000fe80000100800 */
[----:B------:R-:W4:Y:S04]  /*150e0*/  LDL.LU R19, [R1+0x30] ;  /* 0x0000300001137983 */ /* 0x000f280000300800 */
[----:B------:R-:W-:Y:S04]  /*150f0*/  STL [R1+0x84], R4 ;  /* 0x0000840401007387 */ /* 0x000fe80000100800 */
[----:B------:R-:W4:Y:S04]  /*15100*/  LDL.LU R9, [R1+0x2c] ;  /* 0x00002c0001097983 */ /* 0x000f280000300800 */
[----:B------:R-:W4:Y:S04]  /*15110*/  LDL.LU R10, [R1+0x28] ;  /* 0x00002800010a7983 */ /* 0x000f280000300800 */
[----:B------:R-:W4:Y:S01]  /*15120*/  LDL.LU R18, [R1+0x24] ;  /* 0x0000240001127983 */ /* 0x000f220000300800 */
[----:B------:R-:W-:-:S02]  /*15130*/  SEL R0, R5, R20, !P5 ;  /* 0x0000001405007207 */ /* 0x000fc40006800000 */
[----:B--2---:R-:W-:Y:S01]  /*15140*/  LEA.HI.X.SX32 R2, R2, UR7, 0x1, P6 ;  /* 0x0000000702027c11 */ /* 0x004fe2000b0f0eff */
[----:B------:R-:W-:Y:S01]  /*15150*/  ULDC UR7, c[0x0][0x240] ;  /* 0x0000900000077ab9 */ /* 0x000fe20000000800 */
[----:B---3--:R-:W-:-:S05]  /*15160*/  IMAD R3, R3, UR6, RZ ;  /* 0x0000000603037c24 */ /* 0x008fca000f8e02ff */
[----:B------:R0:W-:Y:S04]  /*15170*/  STL [R1+0x2a34], R3 ;  /* 0x002a340301007387 */ /* 0x0001e80000100800 */
[----:B------:R-:W2:Y:S01]  /*15180*/  LDL.LU R12, [R1+0x20] ;  /* 0x00002000010c7983 */ /* 0x000ea20000300800 */
[----:B----4-:R-:W-:-:S05]  /*15190*/  IMAD R28, R28, UR6, RZ ;  /* 0x000000061c1c7c24 */ /* 0x010fca000f8e02ff */
[----:B------:R-:W-:Y:S01]  /*151a0*/  STL [R1+0x2a38], R28 ;  /* 0x002a381c01007387 */ /* 0x000fe20000100800 */
[----:B0-----:R-:W-:-:S03]  /*151b0*/  IMAD R3, R13, UR6, RZ ;  /* 0x000000060d037c24 */ /* 0x001fc6000f8e02ff */
[----:B------:R-:W3:Y:S04]  /*151c0*/  LDL.LU R13, [R1+0x1c] ;  /* 0x00001c00010d7983 */ /* 0x000ee80000300800 */
[----:B------:R0:W-:Y:S01]  /*151d0*/  STL [R1+0x444], R3 ;  /* 0x0004440301007387 */ /* 0x0001e20000100800 */
[----:B------:R-:W-:Y:S02]  /*151e0*/  IMAD R4, R21, UR6, RZ ;  /* 0x0000000615047c24 */ /* 0x000fe4000f8e02ff */
[----:B0-----:R-:W-:Y:S02]  /*151f0*/  IMAD R3, R14, UR7, RZ ;  /* 0x000000070e037c24 */ /* 0x001fe4000f8e02ff */
[----:B------:R-:W4:Y:S04]  /*15200*/  LDL.LU R14, [R1+0x18] ;  /* 0x00001800010e7983 */ /* 0x000f280000300800 */
[----:B------:R0:W-:Y:S04]  /*15210*/  STL [R1+0xac], R4 ;  /* 0x0000ac0401007387 */ /* 0x0001e80000100800 */
[----:B------:R1:W-:Y:S01]  /*15220*/  STL [R1+0xa0], R3 ;  /* 0x0000a00301007387 */ /* 0x0003e20000100800 */
[----:B0-----:R-:W-:-:S03]  /*15230*/  IMAD R4, R16, UR7, RZ ;  /* 0x0000000710047c24 */ /* 0x001fc6000f8e02ff */
[----:B------:R-:W4:Y:S01]  /*15240*/  LDL.LU R16, [R1+0x14] ;  /* 0x0000140001107983 */ /* 0x000f220000300800 */
[----:B-1----:R-:W-:-:S03]  /*15250*/  IMAD R3, R7, UR7, RZ ;  /* 0x0000000707037c24 */ /* 0x002fc6000f8e02ff */
[----:B------:R-:W-:Y:S04]  /*15260*/  STL [R1+0x94], R4 ;  /* 0x0000940401007387 */ /* 0x000fe80000100800 */
[----:B------:R-:W4:Y:S04]  /*15270*/  LDL.LU R11, [R1+0x10] ;  /* 0x00001000010b7983 */ /* 0x000f280000300800 */
[----:B------:R-:W4:Y:S04]  /*15280*/  LDL.LU R7, [R1+0xc] ;  /* 0x00000c0001077983 */ /* 0x000f280000300800 */
[----:B------:R0:W-:Y:S04]  /*15290*/  STL [R1+0x90], R3 ;  /* 0x0000900301007387 */ /* 0x0001e80000100800 */
[----:B------:R-:W4:Y:S04]  /*152a0*/  LDL.LU R20, [R1+0x8] ;  /* 0x0000080001147983 */ /* 0x000f280000300800 */
[----:B------:R-:W4:Y:S01]  /*152b0*/  LDL.LU R8, [R1+0x4] ;  /* 0x0000040001087983 */ /* 0x000f220000300800 */
[----:B0-----:R-:W-:-:S05]  /*152c0*/  IMAD R3, R6, UR7, RZ ;  /* 0x0000000706037c24 */ /* 0x001fca000f8e02ff */
[----:B------:R0:W-:Y:S04]  /*152d0*/  STL [R1+0x88], R3 ;  /* 0x0000880301007387 */ /* 0x0001e80000100800 */
[----:B------:R-:W4:Y:S04]  /*152e0*/  LDL.LU R6, [R1+0x5c] ;  /* 0x00005c0001067983 */ /* 0x000f280000300800 */
[----:B------:R-:W4:Y:S01]  /*152f0*/  LDL.LU R4, [R1+0x68] ;  /* 0x0000680001047983 */ /* 0x000f220000300800 */
[----:B0-----:R-:W-:-:S03]  /*15300*/  IMAD R3, R27, UR7, RZ ;  /* 0x000000071b037c24 */ /* 0x001fc6000f8e02ff */
[----:B------:R-:W4:Y:S04]  /*15310*/  LDL.LU R26, [R1+0x6c] ;  /* 0x00006c00011a7983 */ /* 0x000f280000300800 */
[----:B------:R0:W-:Y:S04]  /*15320*/  STL [R1+0x80], R3 ;  /* 0x0000800301007387 */ /* 0x0001e80000100800 */
[----:B------:R-:W4:Y:S04]  /*15330*/  LDL.LU R27, [R1+0x78] ;  /* 0x00007800011b7983 */ /* 0x000f280000300800 */
[----:B------:R-:W4:Y:S04]  /*15340*/  LDL.LU R25, [R1+0xa8] ;  /* 0x0000a80001197983 */ /* 0x000f280000300800 */
[----:B------:R-:W4:Y:S01]  /*15350*/  LDL.LU R21, [R1+0xd0] ;  /* 0x0000d00001157983 */ /* 0x000f220000300800 */
[----:B0-----:R-:W-:-:S05]  /*15360*/  IMAD R3, R19, UR7, RZ ;  /* 0x0000000713037c24 */ /* 0x001fca000f8e02ff */
[----:B------:R0:W-:Y:S04]  /*15370*/  STL [R1+0x7c], R3 ;  /* 0x00007c0301007387 */ /* 0x0001e80000100800 */
[----:B------:R-:W4:Y:S04]  /*15380*/  LDL.LU R24, [R1+0xd8] ;  /* 0x0000d80001187983 */ /* 0x000f280000300800 */
[----:B------:R-:W4:Y:S01]  /*15390*/  LDL.LU R23, [R1+0xec] ;  /* 0x0000ec0001177983 */ /* 0x000f220000300800 */
[----:B0-----:R-:W-:-:S05]  /*153a0*/  IMAD R3, R9, UR7, RZ ;  /* 0x0000000709037c24 */ /* 0x001fca000f8e02ff */
[----:B------:R0:W-:Y:S04]  /*153b0*/  STL [R1+0x74], R3 ;  /* 0x0000740301007387 */ /* 0x0001e80000100800 */
[----:B------:R-:W4:Y:S01]  /*153c0*/  LDL.LU R9, [R1+0x100] ;  /* 0x0001000001097983 */ /* 0x000f220000300800 */
[----:B------:R-:W-:-:S03]  /*153d0*/  IMAD R5, R10, UR7, RZ ;  /* 0x000000070a057c24 */ /* 0x000fc6000f8e02ff */
[----:B------:R-:W4:Y:S01]  /*153e0*/  LDL.LU R10, [R1+0x118] ;  /* 0x00011800010a7983 */ /* 0x000f220000300800 */
[----:B0-----:R-:W-:-:S03]  /*153f0*/  IMAD R3, R18, UR7, RZ ;  /* 0x0000000712037c24 */ /* 0x001fc6000f8e02ff */
[----:B------:R2:W-:Y:S04]  /*15400*/  STL [R1+0x70], R5 ;  /* 0x0000700501007387 */ /* 0x0005e80000100800 */
[----:B------:R-:W4:Y:S04]  /*15410*/  LDL.LU R22, [R1+0x120] ;  /* 0x0001200001167983 */ /* 0x000f280000300800 */
[----:B------:R-:W4:Y:S04]  /*15420*/  LDL.LU R19, [R1+0x12c] ;  /* 0x00012c0001137983 */ /* 0x000f280000300800 */
[----:B------:R3:W-:Y:S01]  /*15430*/  STL [R1+0x64], R3 ;  /* 0x0000640301007387 */ /* 0x0007e20000100800 */
[----:B--2---:R-:W-:-:S03]  /*15440*/  IMAD R5, R12, UR7, RZ ;  /* 0x000000070c057c24 */ /* 0x004fc6000f8e02ff */
[----:B------:R-:W2:Y:S04]  /*15450*/  LDL.LU R12, [R1+0x148] ;  /* 0x00014800010c7983 */ /* 0x000ea80000300800 */
[----:B------:R4:W-:Y:S04]  /*15460*/  STL [R1+0x60], R5 ;  /* 0x0000600501007387 */ /* 0x0009e80000100800 */
[----:B------:R-:W2:Y:S01]  /*15470*/  LDL.LU R18, [R1+0x154] ;  /* 0x0001540001127983 */ /* 0x000ea20000300800 */
[----:B---3--:R-:W-:-:S03]  /*15480*/  IMAD R3, R13, UR7, RZ ;  /* 0x000000070d037c24 */ /* 0x008fc6000f8e02ff */
[----:B------:R-:W3:Y:S04]  /*15490*/  LDL.LU R13, [R1+0x15c] ;  /* 0x00015c00010d7983 */ /* 0x000ee80000300800 */
[----:B------:R0:W-:Y:S01]  /*154a0*/  STL [R1+0x58], R3 ;  /* 0x0000580301007387 */ /* 0x0001e20000100800 */
[----:B----4-:R-:W-:-:S03]  /*154b0*/  IMAD R5, R14, UR7, RZ ;  /* 0x000000070e057c24 */ /* 0x010fc6000f8e02ff */
[----:B------:R-:W4:Y:S04]  /*154c0*/  LDL.LU R14, [R1+0x174] ;  /* 0x00017400010e7983 */ /* 0x000f280000300800 */
[----:B------:R1:W-:Y:S01]  /*154d0*/  STL [R1+0x54], R5 ;  /* 0x0000540501007387 */ /* 0x0003e20000100800 */
[----:B0-----:R-:W-:-:S03]  /*154e0*/  IMAD R3, R16, UR7, RZ ;  /* 0x0000000710037c24 */ /* 0x001fc6000f8e02ff */
[----:B------:R-:W4:Y:S04]  /*154f0*/  LDL.LU R16, [R1+0x198] ;  /* 0x0001980001107983 */ /* 0x000f280000300800 */
[----:B------:R0:W-:Y:S01]  /*15500*/  STL [R1+0x50], R3 ;  /* 0x0000500301007387 */ /* 0x0001e20000100800 */
[----:B-1----:R-:W-:Y:S02]  /*15510*/  IMAD R5, R11, UR7, RZ ;  /* 0x000000070b057c24 */ /* 0x002fe4000f8e02ff */
[----:B0-----:R-:W-:Y:S02]  /*15520*/  IMAD R3, R7, UR7, RZ ;  /* 0x0000000707037c24 */ /* 0x001fe4000f8e02ff */
[----:B------:R-:W4:Y:S01]  /*15530*/  LDL.LU R7, [R1+0x1a8] ;  /* 0x0001a80001077983 */ /* 0x000f220000300800 */
[----:B------:R-:W-:-:S03]  /*15540*/  IMAD R11, R20, UR7, RZ ;  /* 0x00000007140b7c24 */ /* 0x000fc6000f8e02ff */
[----:B------:R0:W-:Y:S04]  /*15550*/  STL [R1+0x4c], R5 ;  /* 0x00004c0501007387 */ /* 0x0001e80000100800 */
[----:B------:R1:W-:Y:S01]  /*15560*/  STL [R1+0x48], R3 ;  /* 0x0000480301007387 */ /* 0x0003e20000100800 */
[----:B0-----:R-:W-:-:S03]  /*15570*/  IMAD R5, R8, UR7, RZ ;  /* 0x0000000708057c24 */ /* 0x001fc6000f8e02ff */
[----:B------:R-:W-:Y:S01]  /*15580*/  STL [R1+0x44], R11 ;  /* 0x0000440b01007387 */ /* 0x000fe20000100800 */
[----:B-1----:R-:W-:-:S03]  /*15590*/  IMAD R3, R6, UR7, RZ ;  /* 0x0000000706037c24 */ /* 0x002fc6000f8e02ff */
[----:B------:R-:W4:Y:S04]  /*155a0*/  LDL.LU R6, [R1+0x1b0] ;  /* 0x0001b00001067983 */ /* 0x000f280000300800 */
[----:B------:R0:W-:Y:S04]  /*155b0*/  STL [R1+0x40], R5 ;  /* 0x0000400501007387 */ /* 0x0001e80000100800 */
[----:B------:R1:W-:Y:S01]  /*155c0*/  STL [R1+0x3c], R3 ;  /* 0x00003c0301007387 */ /* 0x0003e20000100800 */
[----:B0-----:R-:W-:Y:S02]  /*155d0*/  IMAD R5, R4, UR7, RZ ;  /* 0x0000000704057c24 */ /* 0x001fe4000f8e02ff */
[----:B------:R-:W-:-:S02]  /*155e0*/  IMAD R4, R26, UR7, RZ ;  /* 0x000000071a047c24 */ /* 0x000fc4000f8e02ff */
[----:B-1----:R-:W-:Y:S01]  /*155f0*/  IMAD R3, R27, UR7, RZ ;  /* 0x000000071b037c24 */ /* 0x002fe2000f8e02ff */
[----:B------:R-:W-:Y:S04]  /*15600*/  STL [R1+0x38], R5 ;  /* 0x0000380501007387 */ /* 0x000fe80000100800 */
[----:B------:R-:W4:Y:S04]  /*15610*/  LDL.LU R27, [R1+0x1b8] ;  /* 0x0001b800011b7983 */ /* 0x000f280000300800 */
[----:B------:R-:W-:Y:S04]  /*15620*/  STL [R1+0x34], R4 ;  /* 0x0000340401007387 */ /* 0x000fe80000100800 */
[----:B------:R0:W-:Y:S02]  /*15630*/  STL [R1+0x30], R3 ;  /* 0x0000300301007387 */ /* 0x0001e40000100800 */
[----:B0-----:R-:W-:-:S02]  /*15640*/  IMAD R3, R21, UR7, RZ ;  /* 0x0000000715037c24 */ /* 0x001fc4000f8e02ff */
[----:B------:R-:W4:Y:S01]  /*15650*/  LDL.LU R21, [R1+0x1c0] ;  /* 0x0001c00001157983 */ /* 0x000f220000300800 */
[----:B------:R-:W-:Y:S02]  /*15660*/  IMAD R4, R25, UR7, RZ ;  /* 0x0000000719047c24 */ /* 0x000fe4000f8e02ff */
[----:B------:R-:W-:-:S03]  /*15670*/  IMAD R5, R24, UR7, RZ ;  /* 0x0000000718057c24 */ /* 0x000fc6000f8e02ff */
[----:B------:R0:W-:Y:S04]  /*15680*/  STL [R1+0x2c], R4 ;  /* 0x00002c0401007387 */ /* 0x0001e80000100800 */
[----:B------:R1:W-:Y:S04]  /*15690*/  STL [R1+0x28], R3 ;  /* 0x0000280301007387 */ /* 0x0003e80000100800 */
[----:B------:R-:W-:Y:S01]  /*156a0*/  STL [R1+0x24], R5 ;  /* 0x0000240501007387 */ /* 0x000fe20000100800 */
[----:B0-----:R-:W-:-:S03]  /*156b0*/  IMAD R4, R9, UR7, RZ ;  /* 0x0000000709047c24 */ /* 0x001fc6000f8e02ff */
[----:B------:R-:W4:Y:S01]  /*156c0*/  LDL.LU R9, [R1+0x1e0] ;  /* 0x0001e00001097983 */ /* 0x000f220000300800 */
[----:B-1----:R-:W-:-:S05]  /*156d0*/  IMAD R3, R23, UR7, RZ ;  /* 0x0000000717037c24 */ /* 0x002fca000f8e02ff */
[----:B------:R0:W-:Y:S04]  /*156e0*/  STL [R1+0x20], R3 ;  /* 0x0000200301007387 */ /* 0x0001e80000100800 */
[----:B------:R1:W-:Y:S01]  /*156f0*/  STL [R1+0x1c], R4 ;  /* 0x00001c0401007387 */ /* 0x0003e20000100800 */
[----:B0-----:R-:W-:-:S03]  /*15700*/  IMAD R3, R10, UR7, RZ ;  /* 0x000000070a037c24 */ /* 0x001fc6000f8e02ff */
[----:B------:R-:W4:Y:S04]  /*15710*/  LDL.LU R10, [R1+0x1fc] ;  /* 0x0001fc00010a7983 */ /* 0x000f280000300800 */
[----:B------:R0:W-:Y:S04]  /*15720*/  STL [R1+0x18], R3 ;  /* 0x0000180301007387 */ /* 0x0001e80000100800 */
[----:B------:R-:W4:Y:S01]  /*15730*/  LDL.LU R24, [R1+0x210] ;  /* 0x0002100001187983 */ /* 0x000f220000300800 */
[----:B-1----:R-:W-:Y:S02]  /*15740*/  IMAD R4, R22, UR7, RZ ;  /* 0x0000000716047c24 */ /* 0x002fe4000f8e02ff */
[----:B0-----:R-:W-:-:S03]  /*15750*/  IMAD R3, R19, UR7, RZ ;  /* 0x0000000713037c24 */ /* 0x001fc6000f8e02ff */
[----:B------:R2:W-:Y:S04]  /*15760*/  STL [R1+0x14], R4 ;  /* 0x0000140401007387 */ /* 0x0005e80000100800 */
[----:B------:R0:W-:Y:S01]  /*15770*/  STL [R1+0x10], R3 ;  /* 0x0000100301007387 */ /* 0x0001e20000100800 */
[----:B--2---:R-:W-:-:S03]  /*15780*/  IMAD R4, R12, UR7, RZ ;  /* 0x000000070c047c24 */ /* 0x004fc6000f8e02ff */
[----:B------:R-:W2:Y:S04]  /*15790*/  LDL.LU R12, [R1+0x218] ;  /* 0x00021800010c7983 */ /* 0x000ea80000300800 */
[----:B------:R3:W-:Y:S01]  /*157a0*/  STL [R1+0xc], R4 ;  /* 0x00000c0401007387 */ /* 0x0007e20000100800 */
[----:B0-----:R-:W-:Y:S02]  /*157b0*/  IMAD R3, R18, UR7, RZ ;  /* 0x0000000712037c24 */ /* 0x001fe4000f8e02ff */
[----:B---3--:R-:W-:Y:S02]  /*157c0*/  IMAD R4, R13, UR7, RZ ;  /* 0x000000070d047c24 */ /* 0x008fe4000f8e02ff */
[----:B------:R-:W3:Y:S04]  /*157d0*/  LDL.LU R13, [R1+0x22c] ;  /* 0x00022c00010d7983 */ /* 0x000ee80000300800 */
[----:B------:R4:W-:Y:S04]  /*157e0*/  STL [R1+0x8], R3 ;  /* 0x0000080301007387 */ /* 0x0009e80000100800 */
[----:B------:R0:W-:Y:S01]  /*157f0*/  STL [R1+0x4], R4 ;  /* 0x0000040401007387 */ /* 0x0001e20000100800 */
[----:B----4-:R-:W-:-:S03]  /*15800*/  IMAD R3, R14, UR7, RZ ;  /* 0x000000070e037c24 */ /* 0x010fc6000f8e02ff */
[----:B------:R-:W4:Y:S04]  /*15810*/  LDL.LU R14, [R1+0x23c] ;  /* 0x00023c00010e7983 */ /* 0x000f280000300800 */
[----:B------:R-:W-:Y:S04]  /*15820*/  STL [R1], R3 ;  /* 0x0000000301007387 */ /* 0x000fe80000100800 */
[----:B------:R-:W4:Y:S01]  /*15830*/  LDL.LU R20, [R1+0x258] ;  /* 0x0002580001147983 */ /* 0x000f220000300800 */
[----:B0-----:R-:W-:-:S05]  /*15840*/  IMAD R4, R16, UR7, RZ ;  /* 0x0000000710047c24 */ /* 0x001fca000f8e02ff */
[----:B------:R-:W-:Y:S04]  /*15850*/  STL [R1+0x2a60], R4 ;  /* 0x002a600401007387 */ /* 0x000fe80000100800 */
[----:B------:R-:W4:Y:S04]  /*15860*/  LDL.LU R16, [R1+0x25c] ;  /* 0x00025c0001107983 */ /* 0x000f280000300800 */
[----:B------:R-:W4:Y:S01]  /*15870*/  LDL.LU R26, [R1+0x260] ;  /* 0x00026000011a7983 */ /* 0x000f220000300800 */
[----:B------:R-:W-:-:S05]  /*15880*/  IMAD R5, R7, UR7, RZ ;  /* 0x0000000707057c24 */ /* 0x000fca000f8e02ff */
[----:B------:R-:W-:Y:S04]  /*15890*/  STL [R1+0x2a5c], R5 ;  /* 0x002a5c0501007387 */ /* 0x000fe80000100800 */
[----:B------:R-:W4:Y:S04]  /*158a0*/  LDL.LU R18, [R1+0x26c] ;  /* 0x00026c0001127983 */ /* 0x000f280000300800 */
[----:B------:R-:W4:Y:S01]  /*158b0*/  LDL.LU R19, [R1+0x274] ;  /* 0x0002740001137983 */ /* 0x000f220000300800 */
[----:B------:R-:W-:-:S05]  /*158c0*/  IMAD R6, R6, UR7, RZ ;  /* 0x0000000706067c24 */ /* 0x000fca000f8e02ff */
[----:B------:R-:W-:Y:S01]  /*158d0*/  STL [R1+0x2a58], R6 ;  /* 0x002a580601007387 */ /* 0x000fe20000100800 */
[----:B------:R-:W-:-:S03]  /*158e0*/  IMAD R7, R27, UR7, RZ ;  /* 0x000000071b077c24 */ /* 0x000fc6000f8e02ff */
[----:B------:R-:W4:Y:S04]  /*158f0*/  LDL.LU R27, [R1+0x278] ;  /* 0x00027800011b7983 */ /* 0x000f280000300800 */
[----:B------:R-:W-:Y:S01]  /*15900*/  STL [R1+0x2a54], R7 ;  /* 0x002a540701007387 */ /* 0x000fe20000100800 */
[----:B------:R-:W-:-:S03]  /*15910*/  IMAD R8, R21, UR7, RZ ;  /* 0x0000000715087c24 */ /* 0x000fc6000f8e02ff */
[----:B------:R-:W4:Y:S04]  /*15920*/  LDL.LU R21, [R1+0x284] ;  /* 0x0002840001157983 */ /* 0x000f280000300800 */
[----:B------:R-:W4:Y:S04]  /*15930*/  LDL.LU R22, [R1+0x28c] ;  /* 0x00028c0001167983 */ /* 0x000f280000300800 */
[----:B------:R0:W-:Y:S01]  /*15940*/  STL [R1+0x2a50], R8 ;  /* 0x002a500801007387 */ /* 0x0001e20000100800 */
[----:B------:R-:W-:-:S05]  /*15950*/  IMAD R9, R9, UR7, RZ ;  /* 0x0000000709097c24 */ /* 0x000fca000f8e02ff */
[----:B------:R-:W-:Y:S04]  /*15960*/  STL [R1+0x2a4c], R9 ;  /* 0x002a4c0901007387 */ /* 0x000fe80000100800 */
[----:B------:R-:W4:Y:S01]  /*15970*/  LDL.LU R23, [R1+0x2a4] ;  /* 0x0002a40001177983 */ /* 0x000f220000300800 */
[----:B------:R-:W-:Y:S02]  /*15980*/  IMAD R10, R10, UR7, RZ ;  /* 0x000000070a0a7c24 */ /* 0x000fe4000f8e02ff */
[----:B------:R-:W-:-:S03]  /*15990*/  IMAD R11, R24, UR7, RZ ;  /* 0x00000007180b7c24 */ /* 0x000fc6000f8e02ff */
[----:B------:R-:W-:Y:S04]  /*159a0*/  STL [R1+0x2a48], R10 ;  /* 0x002a480a01007387 */ /* 0x000fe80000100800 */
[----:B------:R-:W-:Y:S04]  /*159b0*/  STL [R1+0x2a64], R11 ;  /* 0x002a640b01007387 */ /* 0x000fe80000100800 */
[----:B------:R-:W4:Y:S01]  /*159c0*/  LDL.LU R24, [R1+0x2a8] ;  /* 0x0002a80001187983 */ /* 0x000f220000300800 */
[----:B--2---:R-:W-:-:S05]  /*159d0*/  IMAD R12, R12, UR7, RZ ;  /* 0x000000070c0c7c24 */ /* 0x004fca000f8e02ff */
[----:B------:R-:W-:Y:S01]  /*159e0*/  STL [R1+0x2a68], R12 ;  /* 0x002a680c01007387 */ /* 0x000fe20000100800 */
[----:B---3--:R-:W-:-:S05]  /*159f0*/  IMAD R13, R13, UR7, RZ ;  /* 0x000000070d0d7c24 */ /* 0x008fca000f8e02ff */
[----:B------:R-:W-:Y:S04]  /*15a00*/  STL [R1+0x2a3c], R13 ;  /* 0x002a3c0d01007387 */ /* 0x000fe80000100800 */
[----:B------:R-:W2:Y:S01]  /*15a10*/  LDL.LU R25, [R1+0x2b0] ;  /* 0x0002b00001197983 */ /* 0x000ea20000300800 */
[----:B----4-:R-:W-:Y:S02]  /*15a20*/  IMAD R14, R14, UR7, RZ ;  /* 0x000000070e0e7c24 */ /* 0x010fe4000f8e02ff */
[----:B------:R-:W-:-:S03]  /*15a30*/  IMAD R15, R20, UR7, RZ ;  /* 0x00000007140f7c24 */ /* 0x000fc6000f8e02ff */
[----:B------:R-:W-:Y:S04]  /*15a40*/  STL [R1+0x2a6c], R14 ;  /* 0x002a6c0e01007387 */ /* 0x000fe80000100800 */
[----:B------:R-:W-:Y:S01]  /*15a50*/  STL [R1+0x2a70], R15 ;  /* 0x002a700f01007387 */ /* 0x000fe20000100800 */
[----:B------:R-:W-:Y:S02]  /*15a60*/  IMAD R16, R16, UR7, RZ ;  /* 0x0000000710107c24 */ /* 0x000fe4000f8e02ff */
[----:B------:R-:W-:Y:S02]  /*15a70*/  IMAD R17, R26, UR7, RZ ;  /* 0x000000071a117c24 */ /* 0x000fe4000f8e02ff */
[----:B------:R-:W3:Y:S04]  /*15a80*/  LDL.LU R26, [R1+0x2bc] ;  /* 0x0002bc00011a7983 */ /* 0x000ee80000300800 */
[----:B------:R-:W-:Y:S01]  /*15a90*/  STL.64 [R1+0x2a40], R16 ;  /* 0x002a401001007387 */ /* 0x000fe20000100a00 */
[----:B------:R-:W-:-:S02]  /*15aa0*/  IMAD R18, R18, UR7, RZ ;  /* 0x0000000712127c24 */ /* 0x000fc4000f8e02ff */
[----:B------:R-:W-:-:S03]  /*15ab0*/  IMAD R19, R19, UR7, RZ ;  /* 0x0000000713137c24 */ /* 0x000fc6000f8e02ff */
[----:B------:R-:W-:Y:S04]  /*15ac0*/  STL [R1+0x2a74], R18 ;  /* 0x002a741201007387 */ /* 0x000fe80000100800 */
[----:B------:R-:W-:Y:S01]  /*15ad0*/  STL [R1+0x2a78], R19 ;  /* 0x002a781301007387 */ /* 0x000fe20000100800 */
[----:B------:R-:W-:-:S03]  /*15ae0*/  IMAD R20, R27, UR7, RZ ;  /* 0x000000071b147c24 */ /* 0x000fc6000f8e02ff */
[----:B------:R-:W4:Y:S04]  /*15af0*/  LDL.LU R27, [R1+0x2c0] ;  /* 0x0002c000011b7983 */ /* 0x000f280000300800 */
[----:B------:R1:W-:Y:S01]  /*15b00*/  STL [R1+0x2a7c], R20 ;  /* 0x002a7c1401007387 */ /* 0x0003e20000100800 */
[----:B------:R-:W-:-:S05]  /*15b10*/  IMAD R21, R21, UR7, RZ ;  /* 0x0000000715157c24 */ /* 0x000fca000f8e02ff */
[----:B------:R4:W-:Y:S04]  /*15b20*/  STL [R1+0x2a80], R21 ;  /* 0x002a801501007387 */ /* 0x0009e80000100800 */
[----:B------:R-:W4:Y:S01]  /*15b30*/  LDL.LU R29, [R1+0x2c8] ;  /* 0x0002c800011d7983 */ /* 0x000f220000300800 */
[----:B------:R-:W-:-:S03]  /*15b40*/  IMAD R22, R22, UR7, RZ ;  /* 0x0000000716167c24 */ /* 0x000fc6000f8e02ff */
[----:B0-----:R-:W4:Y:S04]  /*15b50*/  LDL.LU R8, [R1+0x2cc] ;  /* 0x0002cc0001087983 */ /* 0x001f280000300800 */
[----:B------:R-:W-:Y:S04]  /*15b60*/  STL [R1+0x2a84], R22 ;  /* 0x002a841601007387 */ /* 0x000fe80000100800 */
[----:B-1----:R-:W4:Y:S04]  /*15b70*/  LDL.LU R20, [R1+0x2d0] ;  /* 0x0002d00001147983 */ /* 0x002f280000300800 */
[----:B------:R-:W4:Y:S01]  /*15b80*/  LDL.LU R6, [R1+0x2f0] ;  /* 0x0002f00001067983 */ /* 0x000f220000300800 */
[----:B------:R-:W-:-:S03]  /*15b90*/  IMAD R23, R23, UR7, RZ ;  /* 0x0000000717177c24 */ /* 0x000fc6000f8e02ff */
[----:B------:R-:W4:Y:S04]  /*15ba0*/  LDL.LU R4, [R1+0x2f4] ;  /* 0x0002f40001047983 */ /* 0x000f280000300800 */
[----:B------:R-:W-:Y:S04]  /*15bb0*/  STL [R1+0x2a88], R23 ;  /* 0x002a881701007387 */ /* 0x000fe80000100800 */
[----:B------:R-:W4:Y:S04]  /*15bc0*/  LDL.LU R19, [R1+0x300] ;  /* 0x0003000001137983 */ /* 0x000f280000300800 */
[----:B------:R-:W4:Y:S04]  /*15bd0*/  LDL.LU R13, [R1+0x304] ;  /* 0x00030400010d7983 */ /* 0x000f280000300800 */
[----:B------:R-:W4:Y:S01]  /*15be0*/  LDL.LU R5, [R1+0x30c] ;  /* 0x00030c0001057983 */ /* 0x000f220000300800 */
[----:B------:R-:W-:-:S05]  /*15bf0*/  IMAD R24, R24, UR7, RZ ;  /* 0x0000000718187c24 */ /* 0x000fca000f8e02ff */
[----:B------:R-:W-:Y:S04]  /*15c00*/  STL [R1+0x2a8c], R24 ;  /* 0x002a8c1801007387 */ /* 0x000fe80000100800 */
[----:B------:R-:W4:Y:S04]  /*15c10*/  LDL.LU R18, [R1+0x310] ;  /* 0x0003100001127983 */ /* 0x000f280000300800 */
[----:B------:R-:W4:Y:S04]  /*15c20*/  LDL.LU R7, [R1+0x31c] ;  /* 0x00031c0001077983 */ /* 0x000f280000300800 */
[----:B------:R-:W4:Y:S04]  /*15c30*/  LDL.LU R16, [R1+0x330] ;  /* 0x0003300001107983 */ /* 0x000f280000300800 */
[----:B------:R-:W4:Y:S01]  /*15c40*/  LDL.LU R9, [R1+0x334] ;  /* 0x0003340001097983 */ /* 0x000f220000300800 */
[----:B--2---:R-:W-:-:S05]  /*15c50*/  IMAD R25, R25, UR7, RZ ;  /* 0x0000000719197c24 */ /* 0x004fca000f8e02ff */
[----:B------:R-:W-:Y:S04]  /*15c60*/  STL [R1+0x2a90], R25 ;  /* 0x002a901901007387 */ /* 0x000fe80000100800 */
[----:B------:R-:W2:Y:S04]  /*15c70*/  LDL.LU R17, [R1+0x338] ;  /* 0x0003380001117983 */ /* 0x000ea80000300800 */
[----:B------:R-:W2:Y:S04]  /*15c80*/  LDL.LU R15, [R1+0x340] ;  /* 0x00034000010f7983 */ /* 0x000ea80000300800 */
[----:B------:R-:W2:Y:S04]  /*15c90*/  LDL.LU R14, [R1+0x348] ;  /* 0x00034800010e7983 */ /* 0x000ea80000300800 */
[----:B------:R-:W2:Y:S04]  /*15ca0*/  LDL.LU R3, [R1+0x358] ;  /* 0x0003580001037983 */ /* 0x000ea80000300800 */
[----:B------:R-:W2:Y:S04]  /*15cb0*/  LDL.LU R12, [R1+0x364] ;  /* 0x00036400010c7983 */ /* 0x000ea80000300800 */
[----:B------:R-:W2:Y:S01]  /*15cc0*/  LDL.LU R10, [R1+0x36c] ;  /* 0x00036c00010a7983 */ /* 0x000ea20000300800 */
[----:B---3--:R-:W-:-:S05]  /*15cd0*/  IMAD R26, R26, UR7, RZ ;  /* 0x000000071a1a7c24 */ /* 0x008fca000f8e02ff */
[----:B------:R-:W-:Y:S04]  /*15ce0*/  STL [R1+0x2a94], R26 ;  /* 0x002a941a01007387 */ /* 0x000fe80000100800 */
[----:B------:R-:W3:Y:S04]  /*15cf0*/  LDL.LU R11, [R1+0x374] ;  /* 0x00037400010b7983 */ /* 0x000ee80000300800 */
[----:B------:R-:W3:Y:S01]  /*15d00*/  LDL.LU R28, [R1+0x380] ;  /* 0x00038000011c7983 */ /* 0x000ee20000300800 */
[----:B----4-:R-:W-:-:S05]  /*15d10*/  IMAD R27, R27, UR7, RZ ;  /* 0x000000071b1b7c24 */ /* 0x010fca000f8e02ff */
[----:B------:R-:W-:Y:S01]  /*15d20*/  STL [R1+0x2a98], R27 ;  /* 0x002a981b01007387 */ /* 0x000fe20000100800 */
[----:B------:R-:W-:Y:S02]  /*15d30*/  IMAD R29, R29, UR7, RZ ;  /* 0x000000071d1d7c24 */ /* 0x000fe4000f8e02ff */
[----:B------:R-:W-:-:S03]  /*15d40*/  IMAD R21, R8, UR7, RZ ;  /* 0x0000000708157c24 */ /* 0x000fc6000f8e02ff */
[----:B------:R-:W-:Y:S04]  /*15d50*/  STL [R1+0x2a9c], R29 ;  /* 0x002a9c1d01007387 */ /* 0x000fe80000100800 */
[----:B------:R-:W4:Y:S04]  /*15d60*/  LDL.LU R8, [R1+0x384] ;  /* 0x0003840001087983 */ /* 0x000f280000300800 */
[----:B------:R0:W-:Y:S01]  /*15d70*/  STL [R1+0x5c], R21 ;  /* 0x00005c1501007387 */ /* 0x0001e20000100800 */
[----:B------:R-:W-:Y:S02]  /*15d80*/  IMAD R20, R20, UR7, RZ ;  /* 0x0000000714147c24 */ /* 0x000fe4000f8e02ff */
[----:B0-----:R-:W-:-:S02]  /*15d90*/  IMAD R21, R6, UR7, RZ ;  /* 0x0000000706157c24 */ /* 0x001fc4000f8e02ff */
[----:B------:R-:W4:Y:S04]  /*15da0*/  LDL.LU R6, [R1+0x38c] ;  /* 0x00038c0001067983 */ /* 0x000f280000300800 */
[----:B------:R0:W-:Y:S04]  /*15db0*/  STL [R1+0x68], R20 ;  /* 0x0000681401007387 */ /* 0x0001e80000100800 */
[----:B------:R1:W-:Y:S01]  /*15dc0*/  STL [R1+0x6c], R21 ;  /* 0x00006c1501007387 */ /* 0x0003e20000100800 */
[----:B0-----:R-:W-:-:S03]  /*15dd0*/  IMAD R20, R4, UR7, RZ ;  /* 0x0000000704147c24 */ /* 0x001fc6000f8e02ff */
[----:B------:R-:W4:Y:S01]  /*15de0*/  LDL.LU R4, [R1+0x398] ;  /* 0x0003980001047983 */ /* 0x000f220000300800 */
[----:B-1----:R-:W-:-:S03]  /*15df0*/  IMAD R21, R19, UR7, RZ ;  /* 0x0000000713157c24 */ /* 0x002fc6000f8e02ff */
[----:B------:R0:W-:Y:S04]  /*15e00*/  STL [R1+0x78], R20 ;  /* 0x0000781401007387 */ /* 0x0001e80000100800 */
[----:B------:R-:W-:Y:S01]  /*15e10*/  STL [R1+0xa8], R21 ;  /* 0x0000a81501007387 */ /* 0x000fe20000100800 */
[----:B------:R-:W-:Y:S02]  /*15e20*/  IMAD R19, R5, UR7, RZ ;  /* 0x0000000705137c24 */ /* 0x000fe4000f8e02ff */
[----:B0-----:R-:W-:Y:S02]  /*15e30*/  IMAD R20, R13, UR7, RZ ;  /* 0x000000070d147c24 */ /* 0x001fe4000f8e02ff */
[----:B------:R-:W4:Y:S04]  /*15e40*/  LDL.LU R13, [R1+0x3a0] ;  /* 0x0003a000010d7983 */ /* 0x000f280000300800 */
[----:B------:R-:W-:Y:S04]  /*15e50*/  STL [R1+0xd0], R20 ;  /* 0x0000d01401007387 */ /* 0x000fe80000100800 */
[----:B------:R-:W4:Y:S04]  /*15e60*/  LDL.LU R5, [R1+0x3a8] ;  /* 0x0003a80001057983 */ /* 0x000f280000300800 */
[----:B------:R0:W-:Y:S01]  /*15e70*/  STL [R1+0xd8], R19 ;  /* 0x0000d81301007387 */ /* 0x0001e20000100800 */
[----:B------:R-:W-:-:S02]  /*15e80*/  IMAD R18, R18, UR7, RZ ;  /* 0x0000000712127c24 */ /* 0x000fc4000f8e02ff */
[----:B0-----:R-:W-:Y:S02]  /*15e90*/  IMAD R19, R7, UR7, RZ ;  /* 0x0000000707137c24 */ /* 0x001fe4000f8e02ff */
[----:B------:R-:W4:Y:S04]  /*15ea0*/  LDL.LU R7, [R1+0x3ac] ;  /* 0x0003ac0001077983 */ /* 0x000f280000300800 */
[----:B------:R0:W-:Y:S04]  /*15eb0*/  STL [R1+0xec], R18 ;  /* 0x0000ec1201007387 */ /* 0x0001e80000100800 */
[----:B------:R-:W-:Y:S01]  /*15ec0*/  STL [R1+0x100], R19 ;  /* 0x0001001301007387 */ /* 0x000fe20000100800 */
[----:B0-----:R-:W-:-:S02]  /*15ed0*/  IMAD R18, R16, UR7, RZ ;  /* 0x0000000710127c24 */ /* 0x001fc4000f8e02ff */
[----:B------:R-:W-:Y:S02]  /*15ee0*/  IMAD R16, R9, UR7, RZ ;  /* 0x0000000709107c24 */ /* 0x000fe4000f8e02ff */
[----:B------:R-:W4:Y:S04]  /*15ef0*/  LDL.LU R9, [R1+0x3b0] ;  /* 0x0003b00001097983 */ /* 0x000f280000300800 */
[----:B------:R-:W-:Y:S04]  /*15f00*/  STL [R1+0x118], R18 ;  /* 0x0001181201007387 */ /* 0x000fe80000100800 */
[----:B------:R0:W-:Y:S01]  /*15f10*/  STL [R1+0x120], R16 ;  /* 0x0001201001007387 */ /* 0x0001e20000100800 */
[----:B--2---:R-:W-:-:S02]  /*15f20*/  IMAD R17, R17, UR7, RZ ;  /* 0x0000000711117c24 */ /* 0x004fc4000f8e02ff */
[----:B0-----:R-:W-:-:S03]  /*15f30*/  IMAD R16, R15, UR7, RZ ;  /* 0x000000070f107c24 */ /* 0x001fc6000f8e02ff */
[----:B------:R-:W-:Y:S01]  /*15f40*/  STL [R1+0x12c], R17 ;  /* 0x00012c1101007387 */ /* 0x000fe20000100800 */
[----:B------:R-:W-:-:S03]  /*15f50*/  IMAD R15, R14, UR7, RZ ;  /* 0x000000070e0f7c24 */ /* 0x000fc6000f8e02ff */
[----:B------:R-:W-:Y:S01]  /*15f60*/  STL [R1+0x148], R16 ;  /* 0x0001481001007387 */ /* 0x000fe20000100800 */
[----:B------:R-:W-:-:S03]  /*15f70*/  IMAD R14, R3, UR7, RZ ;  /* 0x00000007030e7c24 */ /* 0x000fc6000f8e02ff */
[----:B------:R-:W2:Y:S04]  /*15f80*/  LDL.LU R3, [R1+0x3b8] ;  /* 0x0003b80001037983 */ /* 0x000ea80000300800 */
[----:B------:R0:W-:Y:S04]  /*15f90*/  STL [R1+0x154], R15 ;  /* 0x0001540f01007387 */ /* 0x0001e80000100800 */
[----:B------:R1:W-:Y:S01]  /*15fa0*/  STL [R1+0x15c], R14 ;  /* 0x00015c0e01007387 */ /* 0x0003e20000100800 */
[----:B0-----:R-:W-:-:S03]  /*15fb0*/  IMAD R15, R12, UR7, RZ ;  /* 0x000000070c0f7c24 */ /* 0x001fc6000f8e02ff */
[----:B------:R-:W2:Y:S01]  /*15fc0*/  LDL.LU R12, [R1+0x3c0] ;  /* 0x0003c000010c7983 */ /* 0x000ea20000300800 */
[----:B-1----:R-:W-:-:S03]  /*15fd0*/  IMAD R14, R10, UR7, RZ ;  /* 0x000000070a0e7c24 */ /* 0x002fc6000f8e02ff */
[----:B------:R-:W-:Y:S04]  /*15fe0*/  STL [R1+0x174], R15 ;  /* 0x0001740f01007387 */ /* 0x000fe80000100800 */
[----:B------:R-:W2:Y:S04]  /*15ff0*/  LDL.LU R10, [R1+0x3c4] ;  /* 0x0003c400010a7983 */ /* 0x000ea80000300800 */
[----:B------:R3:W-:Y:S04]  /*16000*/  STL [R1+0x198], R14 ;  /* 0x0001980e01007387 */ /* 0x0007e80000100800 */
[----:B------:R-:W2:Y:S01]  /*16010*/  LDL.LU R22, [R1+0x3c8] ;  /* 0x0003c80001167983 */ /* 0x000ea20000300800 */
[----:B---3--:R-:W-:-:S02]  /*16020*/  IMAD R14, R11, UR7, RZ ;  /* 0x000000070b0e7c24 */ /* 0x008fc4000f8e02ff */
[----:B------:R-:W-:-:S03]  /*16030*/  IMAD R11, R28, UR7, RZ ;  /* 0x000000071c0b7c24 */ /* 0x000fc6000f8e02ff */
[----:B------:R-:W-:Y:S04]  /*16040*/  STL [R1+0x1a8], R14 ;  /* 0x0001a80e01007387 */ /* 0x000fe80000100800 */
[----:B------:R-:W3:Y:S04]  /*16050*/  LDL.LU R21, [R1+0x3d0] ;  /* 0x0003d00001157983 */ /* 0x000ee80000300800 */
[----:B------:R4:W-:Y:S04]  /*16060*/  STL [R1+0x1b0], R11 ;  /* 0x0001b00b01007387 */ /* 0x0009e80000100800 */
[----:B------:R-:W3:Y:S04]  /*16070*/  LDL.LU R28, [R1+0x3d4] ;  /* 0x0003d400011c7983 */ /* 0x000ee80000300800 */
[----:B------:R-:W3:Y:S01]  /*16080*/  LDL.LU R20, [R1+0x3dc] ;  /* 0x0003dc0001147983 */ /* 0x000ee20000300800 */
[----:B----4-:R-:W-:-:S03]  /*16090*/  IMAD R11, R8, UR7, RZ ;  /* 0x00000007080b7c24 */ /* 0x010fc6000f8e02ff */
[----:B------:R-:W4:Y:S04]  /*160a0*/  LDL.LU R8, [R1+0x3e4] ;  /* 0x0003e40001087983 */ /* 0x000f280000300800 */
[----:B------:R0:W-:Y:S02]  /*160b0*/  STL [R1+0x1b8], R11 ;  /* 0x0001b80b01007387 */ /* 0x0001e40000100800 */
[----:B0-----:R-:W-:Y:S02]  /*160c0*/  IMAD R11, R6, UR7, RZ ;  /* 0x00000007060b7c24 */ /* 0x001fe4000f8e02ff */
[----:B------:R-:W4:Y:S04]  /*160d0*/  LDL.LU R6, [R1+0x3e8] ;  /* 0x0003e80001067983 */ /* 0x000f280000300800 */
[----:B------:R0:W-:Y:S04]  /*160e0*/  STL [R1+0x1c0], R11 ;  /* 0x0001c00b01007387 */ /* 0x0001e80000100800 */
[----:B------:R-:W4:Y:S01]  /*160f0*/  LDL.LU R19, [R1+0x3ec] ;  /* 0x0003ec0001137983 */ /* 0x000f220000300800 */
[----:B------:R-:W-:-:S03]  /*16100*/  IMAD R4, R4, UR7, RZ ;  /* 0x0000000704047c24 */ /* 0x000fc6000f8e02ff */
[----:B0-----:R-:W4:Y:S04]  /*16110*/  LDL.LU R11, [R1+0x3f4] ;  /* 0x0003f400010b7983 */ /* 0x001f280000300800 */
[----:B------:R0:W-:Y:S04]  /*16120*/  STL [R1+0x1e0], R4 ;  /* 0x0001e00401007387 */ /* 0x0001e80000100800 */
[----:B0-----:R-:W4:Y:S01]  /*16130*/  LDL.LU R4, [R1+0x3fc] ;  /* 0x0003fc0001047983 */ /* 0x001f220000300800 */
[----:B------:R-:W-:-:S03]  /*16140*/  IMAD R14, R13, UR7, RZ ;  /* 0x000000070d0e7c24 */ /* 0x000fc6000f8e02ff */
[----:B------:R-:W4:Y:S04]  /*16150*/  LDL.LU R18, [R1+0x400] ;  /* 0x0004000001127983 */ /* 0x000f280000300800 */
[----:B------:R-:W-:Y:S01]  /*16160*/  STL [R1+0x1fc], R14 ;  /* 0x0001fc0e01007387 */ /* 0x000fe20000100800 */
[----:B------:R-:W-:-:S03]  /*16170*/  IMAD R13, R5, UR7, RZ ;  /* 0x00000007050d7c24 */ /* 0x000fc6000f8e02ff */
[----:B------:R-:W4:Y:S04]  /*16180*/  LDL.LU R5, [R1+0x404] ;  /* 0x0004040001057983 */ /* 0x000f280000300800 */
[----:B------:R0:W-:Y:S04]  /*16190*/  STL [R1+0x210], R13 ;  /* 0x0002100d01007387 */ /* 0x0001e80000100800 */
[----:B------:R-:W4:Y:S01]  /*161a0*/  LDL.LU R16, [R1+0x40c] ;  /* 0x00040c0001107983 */ /* 0x000f220000300800 */
[----:B0-----:R-:W-:-:S03]  /*161b0*/  IMAD R13, R7, UR7, RZ ;  /* 0x00000007070d7c24 */ /* 0x001fc6000f8e02ff */
[----:B------:R-:W4:Y:S04]  /*161c0*/  LDL.LU R7, [R1+0x410] ;  /* 0x0004100001077983 */ /* 0x000f280000300800 */
[----:B------:R-:W-:Y:S04]  /*161d0*/  STL [R1+0x218], R13 ;  /* 0x0002180d01007387 */ /* 0x000fe80000100800 */
[----:B------:R-:W4:Y:S04]  /*161e0*/  LDL.LU R17, [R1+0x440] ;  /* 0x0004400001117983 */ /* 0x000f280000300800 */
[----:B------:R-:W4:Y:S01]  /*161f0*/  LDL.LU R15, [R1+0x43c] ;  /* 0x00043c00010f7983 */ /* 0x000f220000300800 */
[----:B------:R-:W-:-:S05]  /*16200*/  IMAD R9, R9, UR7, RZ ;  /* 0x0000000709097c24 */ /* 0x000fca000f8e02ff */
[----:B------:R0:W-:Y:S04]  /*16210*/  STL [R1+0x22c], R9 ;  /* 0x00022c0901007387 */ /* 0x0001e80000100800 */
[----:B------:R-:W4:Y:S04]  /*16220*/  LDL.LU R14, [R1+0x438] ;  /* 0x00043800010e7983 */ /* 0x000f280000300800 */
[----:B0-----:R-:W4:Y:S04]  /*16230*/  LDL.LU R9, [R1+0x434] ;  /* 0x0004340001097983 */ /* 0x001f280000300800 */
[----:B------:R-:W4:Y:S01]  /*16240*/  LDL.LU R13, [R1+0x430] ;  /* 0x00043000010d7983 */ /* 0x000f220000300800 */
[----:B--2---:R-:W-:-:S03]  /*16250*/  IMAD R23, R3, UR7, RZ ;  /* 0x0000000703177c24 */ /* 0x004fc6000f8e02ff */
[----:B------:R-:W2:Y:S04]  /*16260*/  LDL.LU R3, [R1+0x42c] ;  /* 0x00042c0001037983 */ /* 0x000ea80000300800 */
[----:B------:R0:W-:Y:S01]  /*16270*/  STL [R1+0x23c], R23 ;  /* 0x00023c1701007387 */ /* 0x0001e20000100800 */
[----:B------:R-:W-:-:S03]  /*16280*/  IMAD R24, R12, UR7, RZ ;  /* 0x000000070c187c24 */ /* 0x000fc6000f8e02ff */
[----:B------:R-:W2:Y:S01]  /*16290*/  LDL.LU R12, [R1+0x428] ;  /* 0x00042800010c7983 */ /* 0x000ea20000300800 */
[----:B0-----:R-:W-:-:S03]  /*162a0*/  IMAD R23, R10, UR7, RZ ;  /* 0x000000070a177c24 */ /* 0x001fc6000f8e02ff */
[----:B------:R-:W-:Y:S04]  /*162b0*/  STL [R1+0x258], R24 ;  /* 0x0002581801007387 */ /* 0x000fe80000100800 */
[----:B------:R-:W2:Y:S04]  /*162c0*/  LDL.LU R10, [R1+0x424] ;  /* 0x00042400010a7983 */ /* 0x000ea80000300800 */
[----:B------:R0:W-:Y:S02]  /*162d0*/  STL [R1+0x25c], R23 ;  /* 0x00025c1701007387 */ /* 0x0001e40000100800 */
[----:B0-----:R-:W-:-:S02]  /*162e0*/  IMAD R23, R22, UR7, RZ ;  /* 0x0000000716177c24 */ /* 0x001fc4000f8e02ff */
[----:B---3--:R-:W-:-:S03]  /*162f0*/  IMAD R22, R21, UR7, RZ ;  /* 0x0000000715167c24 */ /* 0x008fc6000f8e02ff */
[----:B------:R-:W-:Y:S01]  /*16300*/  STL [R1+0x260], R23 ;  /* 0x0002601701007387 */ /* 0x000fe20000100800 */
[----:B------:R-:W-:-:S03]  /*16310*/  IMAD R21, R28, UR7, RZ ;  /* 0x000000071c157c24 */ /* 0x000fc6000f8e02ff */
[----:B------:R-:W3:Y:S04]  /*16320*/  LDL.LU R28, [R1+0x420] ;  /* 0x00042000011c7983 */ /* 0x000ee80000300800 */
[----:B------:R-:W-:Y:S04]  /*16330*/  STL [R1+0x26c], R22 ;  /* 0x00026c1601007387 */ /* 0x000fe80000100800 */
[----:B------:R4:W-:Y:S01]  /*16340*/  STL [R1+0x274], R21 ;  /* 0x0002741501007387 */ /* 0x0009e20000100800 */
[----:B------:R-:W-:Y:S02]  /*16350*/  IMAD R20, R20, UR7, RZ ;  /* 0x0000000714147c24 */ /* 0x000fe4000f8e02ff */
[----:B----4-:R-:W-:-:S02]  /*16360*/  IMAD R21, R8, UR7, RZ ;  /* 0x0000000708157c24 */ /* 0x010fc4000f8e02ff */
        /* <DEDUP_REMOVED lines=8> */
[----:B0-----:R-:W-:-:S03]  /*163f0*/  IMAD R20, R11, UR7, RZ ;  /* 0x000000070b147c24 */ /* 0x001fc6000f8e02ff */
[----:B------:R-:W4:Y:S04]  /*16400*/  LDL.LU R11, [R1+0x414] ;  /* 0x00041400010b7983 */ /* 0x000f280000300800 */
[----:B------:R-:W-:Y:S01]  /*16410*/  STL [R1+0x2a8], R20 ;  /* 0x0002a81401007387 */ /* 0x000fe20000100800 */
[----:B------:R-:W-:-:S03]  /*16420*/  IMAD R19, R4, UR7, RZ ;  /* 0x0000000704137c24 */ /* 0x000fc6000f8e02ff */
[----:B------:R-:W4:Y:S01]  /*16430*/  LDL.LU R4, [R1+0x408] ;  /* 0x0004080001047983 */ /* 0x000f220000300800 */
[----:B------:R-:W-:-:S03]  /*16440*/  IMAD R18, R18, UR7, RZ ;  /* 0x0000000712127c24 */ /* 0x000fc6000f8e02ff */
[----:B------:R0:W-:Y:S02]  /*16450*/  STL [R1+0x2b0], R19 ;  /* 0x0002b01301007387 */ /* 0x0001e40000100800 */
[----:B0-----:R-:W-:Y:S02]  /*16460*/  IMAD R19, R5, UR7, RZ ;  /* 0x0000000705137c24 */ /* 0x001fe4000f8e02ff */
[----:B------:R-:W4:Y:S04]  /*16470*/  LDL.LU R5, [R1+0x3f8] ;  /* 0x0003f80001057983 */ /* 0x000f280000300800 */
[----:B------:R0:W-:Y:S04]  /*16480*/  STL [R1+0x2bc], R18 ;  /* 0x0002bc1201007387 */ /* 0x0001e80000100800 */
[----:B------:R-:W-:Y:S01]  /*16490*/  STL [R1+0x2c0], R19 ;  /* 0x0002c01301007387 */ /* 0x000fe20000100800 */
[----:B0-----:R-:W-:-:S02]  /*164a0*/  IMAD R18, R16, UR7, RZ ;  /* 0x0000000710127c24 */ /* 0x001fc4000f8e02ff */
[----:B------:R-:W-:Y:S02]  /*164b0*/  IMAD R16, R7, UR7, RZ ;  /* 0x0000000707107c24 */ /* 0x000fe4000f8e02ff */
[----:B------:R-:W4:Y:S01]  /*164c0*/  LDL.LU R7, [R1+0x3f0] ;  /* 0x0003f00001077983 */ /* 0x000f220000300800 */
[----:B------:R-:W-:-:S03]  /*164d0*/  IMAD R17, R17, UR7, RZ ;  /* 0x0000000711117c24 */ /* 0x000fc6000f8e02ff */
[----:B------:R-:W-:Y:S04]  /*164e0*/  STL [R1+0x2c8], R18 ;  /* 0x0002c81201007387 */ /* 0x000fe80000100800 */
[----:B------:R0:W-:Y:S04]  /*164f0*/  STL [R1+0x2cc], R16 ;  /* 0x0002cc1001007387 */ /* 0x0001e80000100800 */
[----:B------:R-:W-:Y:S01]  /*16500*/  STL [R1+0x2d0], R17 ;  /* 0x0002d01101007387 */ /* 0x000fe20000100800 */
[----:B0-----:R-:W-:Y:S02]  /*16510*/  IMAD R16, R15, UR7, RZ ;  /* 0x000000070f107c24 */ /* 0x001fe4000f8e02ff */
[----:B------:R-:W-:-:S02]  /*16520*/  IMAD R15, R14, UR7, RZ ;  /* 0x000000070e0f7c24 */ /* 0x000fc4000f8e02ff */
[----:B------:R-:W-:Y:S01]  /*16530*/  IMAD R14, R9, UR7, RZ ;  /* 0x00000007090e7c24 */ /* 0x000fe2000f8e02ff */
[----:B------:R-:W-:Y:S04]  /*16540*/  STL [R1+0x2f0], R16 ;  /* 0x0002f01001007387 */ /* 0x000fe80000100800 */
[----:B------:R-:W4:Y:S04]  /*16550*/  LDL.LU R9, [R1+0x3e0] ;  /* 0x0003e00001097983 */ /* 0x000f280000300800 */
[----:B------:R0:W-:Y:S04]  /*16560*/  STL [R1+0x2f4], R15 ;  /* 0x0002f40f01007387 */ /* 0x0001e80000100800 */
[----:B------:R2:W-:Y:S01]  /*16570*/  STL [R1+0x300], R14 ;  /* 0x0003000e01007387 */ /* 0x0005e20000100800 */
[----:B0-----:R-:W-:-:S03]  /*16580*/  IMAD R15, R13, UR7, RZ ;  /* 0x000000070d0f7c24 */ /* 0x001fc6000f8e02ff */
[----:B------:R-:W4:Y:S04]  /*16590*/  LDL.LU R13, [R1+0x3d8] ;  /* 0x0003d800010d7983 */ /* 0x000f280000300800 */
[----:B------:R-:W-:Y:S01]  /*165a0*/  STL [R1+0x304], R15 ;  /* 0x0003040f01007387 */ /* 0x000fe20000100800 */
[----:B--2---:R-:W-:-:S03]  /*165b0*/  IMAD R14, R3, UR7, RZ ;  /* 0x00000007030e7c24 */ /* 0x004fc6000f8e02ff */
[----:B------:R-:W2:Y:S04]  /*165c0*/  LDL.LU R3, [R1+0x3cc] ;  /* 0x0003cc0001037983 */ /* 0x000ea80000300800 */
[----:B------:R-:W-:Y:S04]  /*165d0*/  STL [R1+0x30c], R14 ;  /* 0x00030c0e01007387 */ /* 0x000fe80000100800 */
[----:B------:R-:W2:Y:S01]  /*165e0*/  LDL.LU R22, [R1+0x3bc] ;  /* 0x0003bc0001167983 */ /* 0x000ea20000300800 */
[----:B------:R-:W-:-:S05]  /*165f0*/  IMAD R12, R12, UR7, RZ ;  /* 0x000000070c0c7c24 */ /* 0x000fca000f8e02ff */
[----:B------:R-:W-:Y:S04]  /*16600*/  STL [R1+0x310], R12 ;  /* 0x0003100c01007387 */ /* 0x000fe80000100800 */
[----:B------:R-:W2:Y:S01]  /*16610*/  LDL.LU R21, [R1+0x3b4] ;  /* 0x0003b40001157983 */ /* 0x000ea20000300800 */
[----:B------:R-:W-:-:S05]  /*16620*/  IMAD R10, R10, UR7, RZ ;  /* 0x000000070a0a7c24 */ /* 0x000fca000f8e02ff */
[----:B------:R0:W-:Y:S04]  /*16630*/  STL [R1+0x31c], R10 ;  /* 0x00031c0a01007387 */ /* 0x0001e80000100800 */
[----:B0-----:R-:W2:Y:S04]  /*16640*/  LDL.LU R10, [R1+0x3a4] ;  /* 0x0003a400010a7983 */ /* 0x001ea80000300800 */
[----:B------:R-:W2:Y:S01]  /*16650*/  LDL.LU R20, [R1+0x39c] ;  /* 0x00039c0001147983 */ /* 0x000ea20000300800 */
[----:B---3--:R-:W-:-:S03]  /*16660*/  IMAD R12, R28, UR7, RZ ;  /* 0x000000071c0c7c24 */ /* 0x008fc6000f8e02ff */
[----:B------:R-:W3:Y:S04]  /*16670*/  LDL.LU R28, [R1+0x394] ;  /* 0x00039400011c7983 */ /* 0x000ee80000300800 */
[----:B------:R4:W-:Y:S02]  /*16680*/  STL [R1+0x330], R12 ;  /* 0x0003300c01007387 */ /* 0x0009e40000100800 */
[----:B----4-:R-:W-:Y:S02]  /*16690*/  IMAD R12, R8, UR7, RZ ;  /* 0x00000007080c7c24 */ /* 0x010fe4000f8e02ff */
        /* <DEDUP_REMOVED lines=24> */
[----:B------:R-:W-:-:S03]  /*16820*/  IMAD R23, R9, UR7, RZ ;  /* 0x0000000709177c24 */ /* 0x000fc6000f8e02ff */
[----:B------:R-:W4:Y:S04]  /*16830*/  LDL.LU R9, [R1+0x32c] ;  /* 0x00032c0001097983 */ /* 0x000f280000300800 */
[----:B------:R2:W-:Y:S01]  /*16840*/  STL [R1+0x36c], R23 ;  /* 0x00036c1701007387 */ /* 0x0005e20000100800 */
[----:B------:R-:W-:-:S03]  /*16850*/  IMAD R24, R13, UR7, RZ ;  /* 0x000000070d187c24 */ /* 0x000fc6000f8e02ff */
[----:B------:R-:W4:Y:S04]  /*16860*/  LDL.LU R13, [R1+0x328] ;  /* 0x00032800010d7983 */ /* 0x000f280000300800 */
[----:B------:R-:W-:Y:S01]  /*16870*/  STL [R1+0x374], R24 ;  /* 0x0003741801007387 */ /* 0x000fe20000100800 */
[----:B--2---:R-:W-:-:S03]  /*16880*/  IMAD R23, R3, UR7, RZ ;  /* 0x0000000703177c24 */ /* 0x004fc6000f8e02ff */
[----:B------:R-:W2:Y:S04]  /*16890*/  LDL.LU R3, [R1+0x324] ;  /* 0x0003240001037983 */ /* 0x000ea80000300800 */
[----:B------:R0:W-:Y:S02]  /*168a0*/  STL [R1+0x380], R23 ;  /* 0x0003801701007387 */ /* 0x0001e40000100800 */
[----:B0-----:R-:W-:-:S05]  /*168b0*/  IMAD R23, R22, UR7, RZ ;  /* 0x0000000716177c24 */ /* 0x001fca000f8e02ff */
[----:B------:R-:W-:Y:S01]  /*168c0*/  STL [R1+0x384], R23 ;  /* 0x0003841701007387 */ /* 0x000fe20000100800 */
[----:B------:R-:W-:Y:S02]  /*168d0*/  IMAD R22, R21, UR7, RZ ;  /* 0x0000000715167c24 */ /* 0x000fe4000f8e02ff */
[----:B------:R-:W-:Y:S02]  /*168e0*/  IMAD R21, R10, UR7, RZ ;  /* 0x000000070a157c24 */ /* 0x000fe4000f8e02ff */
[----:B------:R-:W2:Y:S01]  /*168f0*/  LDL.LU R10, [R1+0x320] ;  /* 0x00032000010a7983 */ /* 0x000ea20000300800 */
[----:B------:R-:W-:-:S03]  /*16900*/  IMAD R20, R20, UR7, RZ ;  /* 0x0000000714147c24 */ /* 0x000fc6000f8e02ff */
[----:B------:R-:W-:Y:S04]  /*16910*/  STL [R1+0x38c], R22 ;  /* 0x00038c1601007387 */ /* 0x000fe80000100800 */
[----:B------:R3:W-:Y:S02]  /*16920*/  STL [R1+0x398], R21 ;  /* 0x0003981501007387 */ /* 0x0007e40000100800 */
[----:B---3--:R-:W-:Y:S02]  /*16930*/  IMAD R21, R28, UR7, RZ ;  /* 0x000000071c157c24 */ /* 0x008fe4000f8e02ff */
[----:B------:R-:W3:Y:S04]  /*16940*/  LDL.LU R28, [R1+0x318] ;  /* 0x00031800011c7983 */ /* 0x000ee80000300800 */
[----:B------:R4:W-:Y:S04]  /*16950*/  STL [R1+0x39c], R20 ;  /* 0x00039c1401007387 */ /* 0x0009e80000100800 */
[----:B------:R0:W-:Y:S01]  /*16960*/  STL [R1+0x394], R21 ;  /* 0x0003941501007387 */ /* 0x0001e20000100800 */
[----:B----4-:R-:W-:-:S03]  /*16970*/  IMAD R20, R8, UR7, RZ ;  /* 0x0000000708147c24 */ /* 0x010fc6000f8e02ff */
[----:B------:R-:W4:Y:S01]  /*16980*/  LDL.LU R8, [R1+0x314] ;  /* 0x0003140001087983 */ /* 0x000f220000300800 */
[----:B0-----:R-:W-:-:S03]  /*16990*/  IMAD R21, R19, UR7, RZ ;  /* 0x0000000713157c24 */ /* 0x001fc6000f8e02ff */
        /* <DEDUP_REMOVED lines=15> */
[----:B------:R-:W4:Y:S04]  /*16a90*/  LDL.LU R5, [R1+0x2ec] ;  /* 0x0002ec0001057983 */ /* 0x000f280000300800 */
[----:B------:R-:W-:Y:S01]  /*16aa0*/  STL [R1+0x360], R18 ;  /* 0x0003601201007387 */ /* 0x000fe20000100800 */
[----:B------:R-:W-:-:S03]  /*16ab0*/  IMAD R17, R17, UR7, RZ ;  /* 0x0000000711117c24 */ /* 0x000fc6000f8e02ff */
[----:B------:R0:W-:Y:S04]  /*16ac0*/  STL [R1+0x35c], R16 ;  /* 0x00035c1001007387 */ /* 0x0001e80000100800 */
[----:B------:R-:W-:Y:S01]  /*16ad0*/  STL [R1+0x354], R17 ;  /* 0x0003541101007387 */ /* 0x000fe20000100800 */
[----:B0-----:R-:W-:Y:S02]  /*16ae0*/  IMAD R16, R15, UR7, RZ ;  /* 0x000000070f107c24 */ /* 0x001fe4000f8e02ff */
[----:B------:R-:W-:-:S03]  /*16af0*/  IMAD R15, R14, UR7, RZ ;  /* 0x000000070e0f7c24 */ /* 0x000fc6000f8e02ff */
[----:B------:R-:W-:Y:S01]  /*16b00*/  STL [R1+0x350], R16 ;  /* 0x0003501001007387 */ /* 0x000fe20000100800 */
[----:B------:R-:W-:-:S03]  /*16b10*/  IMAD R14, R7, UR7, RZ ;  /* 0x00000007070e7c24 */ /* 0x000fc6000f8e02ff */
[----:B------:R-:W4:Y:S04]  /*16b20*/  LDL.LU R7, [R1+0x2e8] ;  /* 0x0002e80001077983 */ /* 0x000f280000300800 */
[----:B------:R0:W-:Y:S04]  /*16b30*/  STL [R1+0x34c], R15 ;  /* 0x00034c0f01007387 */ /* 0x0001e80000100800 */
[----:B------:R1:W-:Y:S01]  /*16b40*/  STL [R1+0x344], R14 ;  /* 0x0003440e01007387 */ /* 0x0003e20000100800 */
[----:B0-----:R-:W-:-:S03]  /*16b50*/  IMAD R15, R11, UR7, RZ ;  /* 0x000000070b0f7c24 */ /* 0x001fc6000f8e02ff */
[----:B------:R-:W4:Y:S01]  /*16b60*/  LDL.LU R11, [R1+0x2e4] ;  /* 0x0002e400010b7983 */ /* 0x000f220000300800 */
[----:B-1----:R-:W-:-:S03]  /*16b70*/  IMAD R14, R9, UR7, RZ ;  /* 0x00000007090e7c24 */ /* 0x002fc6000f8e02ff */
[----:B------:R-:W-:Y:S04]  /*16b80*/  STL [R1+0x33c], R15 ;  /* 0x00033c0f01007387 */ /* 0x000fe80000100800 */
[----:B------:R-:W4:Y:S01]  /*16b90*/  LDL.LU R9, [R1+0x2e0] ;  /* 0x0002e00001097983 */ /* 0x000f220000300800 */
[----:B------:R-:W-:-:S03]  /*16ba0*/  IMAD R13, R13, UR7, RZ ;  /* 0x000000070d0d7c24 */ /* 0x000fc6000f8e02ff */
[----:B------:R-:W-:Y:S04]  /*16bb0*/  STL [R1+0x32c], R14 ;  /* 0x00032c0e01007387 */ /* 0x000fe80000100800 */
[----:B------:R-:W4:Y:S04]  /*16bc0*/  LDL.LU R22, [R1+0x2dc] ;  /* 0x0002dc0001167983 */ /* 0x000f280000300800 */
[----:B------:R-:W-:Y:S04]  /*16bd0*/  STL [R1+0x328], R13 ;  /* 0x0003280d01007387 */ /* 0x000fe80000100800 */
[----:B------:R-:W4:Y:S01]  /*16be0*/  LDL.LU R21, [R1+0x2d8] ;  /* 0x0002d80001157983 */ /* 0x000f220000300800 */
[----:B--2---:R-:W-:-:S05]  /*16bf0*/  IMAD R3, R3, UR7, RZ ;  /* 0x0000000703037c24 */ /* 0x004fca000f8e02ff */
[----:B------:R0:W-:Y:S04]  /*16c00*/  STL [R1+0x324], R3 ;  /* 0x0003240301007387 */ /* 0x0001e80000100800 */
[----:B0-----:R-:W2:Y:S04]  /*16c10*/  LDL.LU R3, [R1+0x2d4] ;  /* 0x0002d40001037983 */ /* 0x001ea80000300800 */
[----:B------:R-:W2:Y:S01]  /*16c20*/  LDL.LU R20, [R1+0x2c4] ;  /* 0x0002c40001147983 */ /* 0x000ea20000300800 */
[----:B------:R-:W-:-:S03]  /*16c30*/  IMAD R13, R10, UR7, RZ ;  /* 0x000000070a0d7c24 */ /* 0x000fc6000f8e02ff */
[----:B------:R-:W2:Y:S04]  /*16c40*/  LDL.LU R10, [R1+0x2b8] ;  /* 0x0002b800010a7983 */ /* 0x000ea80000300800 */
[----:B------:R3:W-:Y:S02]  /*16c50*/  STL [R1+0x320], R13 ;  /* 0x0003200d01007387 */ /* 0x0007e40000100800 */
[----:B---3--:R-:W-:Y:S02]  /*16c60*/  IMAD R13, R28, UR7, RZ ;  /* 0x000000071c0d7c24 */ /* 0x008fe4000f8e02ff */
[----:B------:R-:W3:Y:S04]  /*16c70*/  LDL.LU R28, [R1+0x2b4] ;  /* 0x0002b400011c7983 */ /* 0x000ee80000300800 */
[----:B------:R0:W-:Y:S04]  /*16c80*/  STL [R1+0x318], R13 ;  /* 0x0003180d01007387 */ /* 0x0001e80000100800 */
[----:B------:R-:W3:Y:S04]  /*16c90*/  LDL.LU R19, [R1+0x2ac] ;  /* 0x0002ac0001137983 */ /* 0x000ee80000300800 */
[----:B0-----:R-:W3:Y:S01]  /*16ca0*/  LDL.LU R13, [R1+0x2a0] ;  /* 0x0002a000010d7983 */ /* 0x001ee20000300800 */
[----:B----4-:R-:W-:-:S05]  /*16cb0*/  IMAD R8, R8, UR7, RZ ;  /* 0x0000000708087c24 */ /* 0x010fca000f8e02ff */
        /* <DEDUP_REMOVED lines=25> */
[----:B0-----:R-:W-:-:S03]  /*16e50*/  IMAD R23, R9, UR7, RZ ;  /* 0x0000000709177c24 */ /* 0x001fc6000f8e02ff */
[----:B------:R-:W4:Y:S04]  /*16e60*/  LDL.LU R9, [R1+0x24c] ;  /* 0x00024c0001097983 */ /* 0x000f280000300800 */
[----:B------:R0:W-:Y:S02]  /*16e70*/  STL [R1+0x2e0], R23 ;  /* 0x0002e01701007387 */ /* 0x0001e40000100800 */
[----:B0-----:R-:W-:Y:S02]  /*16e80*/  IMAD R23, R22, UR7, RZ ;  /* 0x0000000716177c24 */ /* 0x001fe4000f8e02ff */
[----:B------:R-:W-:-:S03]  /*16e90*/  IMAD R22, R21, UR7, RZ ;  /* 0x0000000715167c24 */ /* 0x000fc6000f8e02ff */
[----:B------:R-:W-:Y:S01]  /*16ea0*/  STL [R1+0x2dc], R23 ;  /* 0x0002dc1701007387 */ /* 0x000fe20000100800 */
[----:B--2---:R-:W-:-:S03]  /*16eb0*/  IMAD R21, R3, UR7, RZ ;  /* 0x0000000703157c24 */ /* 0x004fc6000f8e02ff */
[----:B------:R-:W2:Y:S01]  /*16ec0*/  LDL.LU R3, [R1+0x248] ;  /* 0x0002480001037983 */ /* 0x000ea20000300800 */
[----:B------:R-:W-:-:S03]  /*16ed0*/  IMAD R20, R20, UR7, RZ ;  /* 0x0000000714147c24 */ /* 0x000fc6000f8e02ff */
[----:B------:R-:W-:Y:S04]  /*16ee0*/  STL [R1+0x2d8], R22 ;  /* 0x0002d81601007387 */ /* 0x000fe80000100800 */
[----:B------:R0:W-:Y:S02]  /*16ef0*/  STL [R1+0x2d4], R21 ;  /* 0x0002d41501007387 */ /* 0x0001e40000100800 */
[----:B0-----:R-:W-:Y:S02]  /*16f00*/  IMAD R21, R10, UR7, RZ ;  /* 0x000000070a157c24 */ /* 0x001fe4000f8e02ff */
[----:B------:R-:W2:Y:S04]  /*16f10*/  LDL.LU R10, [R1+0x244] ;  /* 0x00024400010a7983 */ /* 0x000ea80000300800 */
[----:B------:R3:W-:Y:S04]  /*16f20*/  STL [R1+0x2c4], R20 ;  /* 0x0002c41401007387 */ /* 0x0007e80000100800 */
[----:B------:R0:W-:Y:S01]  /*16f30*/  STL [R1+0x2b8], R21 ;  /* 0x0002b81501007387 */ /* 0x0001e20000100800 */
[----:B---3--:R-:W-:-:S03]  /*16f40*/  IMAD R20, R28, UR7, RZ ;  /* 0x000000071c147c24 */ /* 0x008fc6000f8e02ff */
[----:B------:R-:W3:Y:S04]  /*16f50*/  LDL.LU R28, [R1+0x240] ;  /* 0x00024000011c7983 */ /* 0x000ee80000300800 */
[----:B------:R1:W-:Y:S01]  /*16f60*/  STL [R1+0x2b4], R20 ;  /* 0x0002b41401007387 */ /* 0x0003e20000100800 */
[----:B0-----:R-:W-:-:S05]  /*16f70*/  IMAD R21, R19, UR7, RZ ;  /* 0x0000000713157c24 */ /* 0x001fca000f8e02ff */
[----:B------:R-:W-:Y:S01]  /*16f80*/  STL [R1+0x2ac], R21 ;  /* 0x0002ac1501007387 */ /* 0x000fe20000100800 */
[----:B-1----:R-:W-:-:S03]  /*16f90*/  IMAD R20, R13, UR7, RZ ;  /* 0x000000070d147c24 */ /* 0x002fc6000f8e02ff */
[----:B------:R-:W3:Y:S04]  /*16fa0*/  LDL.LU R13, [R1+0x238] ;  /* 0x00023800010d7983 */ /* 0x000ee80000300800 */
[----:B------:R-:W-:Y:S01]  /*16fb0*/  STL [R1+0x2a0], R20 ;  /* 0x0002a01401007387 */ /* 0x000fe20000100800 */
[----:B----4-:R-:W-:-:S03]  /*16fc0*/  IMAD R19, R8, UR7, RZ ;  /* 0x0000000708137c24 */ /* 0x010fc6000f8e02ff */
        /* <DEDUP_REMOVED lines=26> */
[----:B------:R-:W-:Y:S01]  /*17170*/  STL [R1+0x254], R14 ;  /* 0x0002540e01007387 */ /* 0x000fe20000100800 */
[----:B------:R-:W-:-:S03]  /*17180*/  IMAD R11, R11, UR7, RZ ;  /* 0x000000070b0b7c24 */ /* 0x000fc6000f8e02ff */
[----:B------:R-:W4:Y:S01]  /*17190*/  LDL.LU R22, [R1+0x214] ;  /* 0x0002140001167983 */ /* 0x000f220000300800 */
[----:B------:R-:W-:-:S03]  /*171a0*/  IMAD R9, R9, UR7, RZ ;  /* 0x0000000709097c24 */ /* 0x000fc6000f8e02ff */
[----:B------:R-:W-:Y:S04]  /*171b0*/  STL [R1+0x250], R11 ;  /* 0x0002500b01007387 */ /* 0x000fe80000100800 */
[----:B------:R-:W4:Y:S04]  /*171c0*/  LDL.LU R21, [R1+0x20c] ;  /* 0x00020c0001157983 */ /* 0x000f280000300800 */
[----:B------:R0:W-:Y:S04]  /*171d0*/  STL [R1+0x24c], R9 ;  /* 0x00024c0901007387 */ /* 0x0001e80000100800 */
[----:B0-----:R-:W4:Y:S04]  /*171e0*/  LDL.LU R9, [R1+0x208] ;  /* 0x0002080001097983 */ /* 0x001f280000300800 */
[----:B------:R-:W4:Y:S01]  /*171f0*/  LDL.LU R20, [R1+0x204] ;  /* 0x0002040001147983 */ /* 0x000f220000300800 */
[----:B--2---:R-:W-:-:S03]  /*17200*/  IMAD R11, R3, UR7, RZ ;  /* 0x00000007030b7c24 */ /* 0x004fc6000f8e02ff */
[----:B------:R-:W2:Y:S04]  /*17210*/  LDL.LU R3, [R1+0x200] ;  /* 0x0002000001037983 */ /* 0x000ea80000300800 */
[----:B------:R0:W-:Y:S04]  /*17220*/  STL [R1+0x248], R11 ;  /* 0x0002480b01007387 */ /* 0x0001e80000100800 */
[----:B0-----:R-:W2:Y:S01]  /*17230*/  LDL.LU R11, [R1+0x1f8] ;  /* 0x0001f800010b7983 */ /* 0x001ea20000300800 */
[----:B------:R-:W-:-:S05]  /*17240*/  IMAD R10, R10, UR7, RZ ;  /* 0x000000070a0a7c24 */ /* 0x000fca000f8e02ff */
[----:B------:R0:W-:Y:S04]  /*17250*/  STL [R1+0x244], R10 ;  /* 0x0002440a01007387 */ /* 0x0001e80000100800 */
[----:B------:R-:W2:Y:S04]  /*17260*/  LDL.LU R19, [R1+0x1f4] ;  /* 0x0001f40001137983 */ /* 0x000ea80000300800 */
[----:B0-----:R-:W2:Y:S01]  /*17270*/  LDL.LU R10, [R1+0x1f0] ;  /* 0x0001f000010a7983 */ /* 0x001ea20000300800 */
[----:B---3--:R-:W-:-:S05]  /*17280*/  IMAD R14, R28, UR7, RZ ;  /* 0x000000071c0e7c24 */ /* 0x008fca000f8e02ff */
[----:B------:R0:W-:Y:S04]  /*17290*/  STL [R1+0x240], R14 ;  /* 0x0002400e01007387 */ /* 0x0001e80000100800 */
[----:B------:R-:W3:Y:S04]  /*172a0*/  LDL.LU R28, [R1+0x1ec] ;  /* 0x0001ec00011c7983 */ /* 0x000ee80000300800 */
[----:B------:R-:W3:Y:S01]  /*172b0*/  LDL.LU R18, [R1+0x1e8] ;  /* 0x0001e80001127983 */ /* 0x000ee20000300800 */
[----:B0-----:R-:W-:-:S05]  /*172c0*/  IMAD R14, R13, UR7, RZ ;  /* 0x000000070d0e7c24 */ /* 0x001fca000f8e02ff */
[----:B------:R-:W-:Y:S01]  /*172d0*/  STL [R1+0x238], R14 ;  /* 0x0002380e01007387 */ /* 0x000fe20000100800 */
[----:B----4-:R-:W-:-:S03]  /*172e0*/  IMAD R13, R8, UR7, RZ ;  /* 0x00000007080d7c24 */ /* 0x010fc6000f8e02ff */
        /* <DEDUP_REMOVED lines=25> */
[----:B------:R-:W-:-:S03]  /*17480*/  IMAD R21, R9, UR7, RZ ;  /* 0x0000000709157c24 */ /* 0x000fc6000f8e02ff */
[----:B------:R-:W4:Y:S01]  /*17490*/  LDL.LU R9, [R1+0x1a4] ;  /* 0x0001a40001097983 */ /* 0x000f220000300800 */
[----:B------:R-:W-:-:S03]  /*174a0*/  IMAD R20, R20, UR7, RZ ;  /* 0x0000000714147c24 */ /* 0x000fc6000f8e02ff */
[----:B------:R-:W-:Y:S04]  /*174b0*/  STL [R1+0x20c], R22 ;  /* 0x00020c1601007387 */ /* 0x000fe80000100800 */
[----:B------:R2:W-:Y:S02]  /*174c0*/  STL [R1+0x208], R21 ;  /* 0x0002081501007387 */ /* 0x0005e40000100800 */
[----:B--2---:R-:W-:Y:S02]  /*174d0*/  IMAD R21, R3, UR7, RZ ;  /* 0x0000000703157c24 */ /* 0x004fe4000f8e02ff */
[----:B------:R-:W2:Y:S04]  /*174e0*/  LDL.LU R3, [R1+0x1a0] ;  /* 0x0001a00001037983 */ /* 0x000ea80000300800 */
[----:B------:R0:W-:Y:S04]  /*174f0*/  STL [R1+0x204], R20 ;  /* 0x0002041401007387 */ /* 0x0001e80000100800 */
[----:B------:R1:W-:Y:S01]  /*17500*/  STL [R1+0x200], R21 ;  /* 0x0002001501007387 */ /* 0x0003e20000100800 */
[----:B0-----:R-:W-:-:S03]  /*17510*/  IMAD R20, R11, UR7, RZ ;  /* 0x000000070b147c24 */ /* 0x001fc6000f8e02ff */
[----:B------:R-:W2:Y:S04]  /*17520*/  LDL.LU R11, [R1+0x19c] ;  /* 0x00019c00010b7983 */ /* 0x000ea80000300800 */
[----:B------:R0:W-:Y:S01]  /*17530*/  STL [R1+0x1f8], R20 ;  /* 0x0001f81401007387 */ /* 0x0001e20000100800 */
[----:B-1----:R-:W-:Y:S02]  /*17540*/  IMAD R21, R19, UR7, RZ ;  /* 0x0000000713157c24 */ /* 0x002fe4000f8e02ff */
[----:B0-----:R-:W-:-:S03]  /*17550*/  IMAD R20, R10, UR7, RZ ;  /* 0x000000070a147c24 */ /* 0x001fc6000f8e02ff */
[----:B------:R-:W-:Y:S04]  /*17560*/  STL [R1+0x1f4], R21 ;  /* 0x0001f41501007387 */ /* 0x000fe80000100800 */
[----:B------:R-:W2:Y:S04]  /*17570*/  LDL.LU R10, [R1+0x194] ;  /* 0x00019400010a7983 */ /* 0x000ea80000300800 */
[----:B------:R-:W-:Y:S01]  /*17580*/  STL [R1+0x1f0], R20 ;  /* 0x0001f01401007387 */ /* 0x000fe20000100800 */
[----:B---3--:R-:W-:-:S03]  /*17590*/  IMAD R19, R28, UR7, RZ ;  /* 0x000000071c137c24 */ /* 0x008fc6000f8e02ff */
[----:B------:R-:W3:Y:S01]  /*175a0*/  LDL.LU R28, [R1+0x190] ;  /* 0x00019000011c7983 */ /* 0x000ee20000300800 */
[----:B------:R-:W-:-:S03]  /*175b0*/  IMAD R18, R18, UR7, RZ ;  /* 0x0000000712127c24 */ /* 0x000fc6000f8e02ff */
[----:B------:R4:W-:Y:S02]  /*175c0*/  STL [R1+0x1ec], R19 ;  /* 0x0001ec1301007387 */ /* 0x0009e40000100800 */
[----:B----4-:R-:W-:Y:S02]  /*175d0*/  IMAD R19, R8, UR7, RZ ;  /* 0x0000000708137c24 */ /* 0x010fe4000f8e02ff */
        /* <DEDUP_REMOVED lines=31> */
[----:B------:R-:W-:-:S03]  /*177d0*/  IMAD R12, R9, UR7, RZ ;  /* 0x00000007090c7c24 */ /* 0x000fc6000f8e02ff */
[----:B------:R-:W4:Y:S04]  /*177e0*/  LDL.LU R9, [R1+0x164] ;  /* 0x0001640001097983 */ /* 0x000f280000300800 */
[----:B------:R2:W-:Y:S02]  /*177f0*/  STL [R1+0x1a4], R12 ;  /* 0x0001a40c01007387 */ /* 0x0005e40000100800 */
[----:B--2---:R-:W-:Y:S02]  /*17800*/  IMAD R12, R3, UR7, RZ ;  /* 0x00000007030c7c24 */ /* 0x004fe4000f8e02ff */
[----:B------:R-:W2:Y:S04]  /*17810*/  LDL.LU R3, [R1+0x160] ;  /* 0x0001600001037983 */ /* 0x000ea80000300800 */
[----:B------:R0:W-:Y:S04]  /*17820*/  STL [R1+0x1a0], R12 ;  /* 0x0001a00c01007387 */ /* 0x0001e80000100800 */
[----:B------:R-:W2:Y:S01]  /*17830*/  LDL.LU R19, [R1+0x158] ;  /* 0x0001580001137983 */ /* 0x000ea20000300800 */
[----:B------:R-:W-:-:S03]  /*17840*/  IMAD R11, R11, UR7, RZ ;  /* 0x000000070b0b7c24 */ /* 0x000fc6000f8e02ff */
[----:B0-----:R-:W2:Y:S04]  /*17850*/  LDL.LU R12, [R1+0x150] ;  /* 0x00015000010c7983 */ /* 0x001ea80000300800 */
[----:B------:R0:W-:Y:S04]  /*17860*/  STL [R1+0x19c], R11 ;  /* 0x00019c0b01007387 */ /* 0x0001e80000100800 */
[----:B0-----:R-:W2:Y:S04]  /*17870*/  LDL.LU R11, [R1+0x14c] ;  /* 0x00014c00010b7983 */ /* 0x001ea80000300800 */
[----:B------:R-:W2:Y:S01]  /*17880*/  LDL.LU R18, [R1+0x144] ;  /* 0x0001440001127983 */ /* 0x000ea20000300800 */
[----:B------:R-:W-:-:S05]  /*17890*/  IMAD R14, R10, UR7, RZ ;  /* 0x000000070a0e7c24 */ /* 0x000fca000f8e02ff */
[----:B------:R-:W-:Y:S01]  /*178a0*/  STL [R1+0x194], R14 ;  /* 0x0001940e01007387 */ /* 0x000fe20000100800 */
[----:B---3--:R-:W-:-:S03]  /*178b0*/  IMAD R10, R28, UR7, RZ ;  /* 0x000000071c0a7c24 */ /* 0x008fc6000f8e02ff */
[----:B------:R-:W3:Y:S04]  /*178c0*/  LDL.LU R28, [R1+0x140] ;  /* 0x00014000011c7983 */ /* 0x000ee80000300800 */
[----:B------:R0:W-:Y:S04]  /*178d0*/  STL [R1+0x190], R10 ;  /* 0x0001900a01007387 */ /* 0x0001e80000100800 */
[----:B------:R-:W3:Y:S04]  /*178e0*/  LDL.LU R16, [R1+0x13c] ;  /* 0x00013c0001107983 */ /* 0x000ee80000300800 */
[----:B0-----:R-:W3:Y:S01]  /*178f0*/  LDL.LU R10, [R1+0x138] ;  /* 0x00013800010a7983 */ /* 0x001ee20000300800 */
[----:B----4-:R-:W-:-:S05]  /*17900*/  IMAD R8, R8, UR7, RZ ;  /* 0x0000000708087c24 */ /* 0x010fca000f8e02ff */
[----:B------:R0:W-:Y:S04]  /*17910*/  STL [R1+0x18c], R8 ;  /* 0x00018c0801007387 */ /* 0x0001e80000100800 */
[----:B------:R-:W4:Y:S04]  /*17920*/  LDL.LU R17, [R1+0x134] ;  /* 0x0001340001117983 */ /* 0x000f280000300800 */
[----:B------:R-:W4:Y:S01]  /*17930*/  LDL.LU R15, [R1+0x130] ;  /* 0x00013000010f7983 */ /* 0x000f220000300800 */
[----:B------:R-:W-:-:S05]  /*17940*/  IMAD R6, R6, UR7, RZ ;  /* 0x0000000706067c24 */ /* 0x000fca000f8e02ff */
[----:B------:R1:W-:Y:S04]  /*17950*/  STL [R1+0x188], R6 ;  /* 0x0001880601007387 */ /* 0x0003e80000100800 */
[----:B------:R-:W4:Y:S04]  /*17960*/  LDL.LU R14, [R1+0x128] ;  /* 0x00012800010e7983 */ /* 0x000f280000300800 */
[----:B0-----:R-:W4:Y:S04]  /*17970*/  LDL.LU R8, [R1+0x124] ;  /* 0x0001240001087983 */ /* 0x001f280000300800 */
[----:B-1----:R-:W4:Y:S01]  /*17980*/  LDL.LU R6, [R1+0x11c] ;  /* 0x00011c0001067983 */ /* 0x002f220000300800 */
[----:B------:R-:W-:-:S03]  /*17990*/  IMAD R23, R4, UR7, RZ ;  /* 0x0000000704177c24 */ /* 0x000fc6000f8e02ff */
[----:B------:R-:W4:Y:S04]  /*179a0*/  LDL.LU R4, [R1+0x114] ;  /* 0x0001140001047983 */ /* 0x000f280000300800 */
[----:B------:R0:W-:Y:S01]  /*179b0*/  STL [R1+0x184], R23 ;  /* 0x0001841701007387 */ /* 0x0001e20000100800 */
[----:B------:R-:W-:-:S03]  /*179c0*/  IMAD R24, R13, UR7, RZ ;  /* 0x000000070d187c24 */ /* 0x000fc6000f8e02ff */
[----:B------:R-:W4:Y:S01]  /*179d0*/  LDL.LU R13, [R1+0x110] ;  /* 0x00011000010d7983 */ /* 0x000f220000300800 */
[----:B0-----:R-:W-:-:S03]  /*179e0*/  IMAD R23, R5, UR7, RZ ;  /* 0x0000000705177c24 */ /* 0x001fc6000f8e02ff */
[----:B------:R-:W-:Y:S04]  /*179f0*/  STL [R1+0x180], R24 ;  /* 0x0001801801007387 */ /* 0x000fe80000100800 */
[----:B------:R-:W4:Y:S04]  /*17a00*/  LDL.LU R5, [R1+0x10c] ;  /* 0x00010c0001057983 */ /* 0x000f280000300800 */
[----:B------:R0:W-:Y:S02]  /*17a10*/  STL [R1+0x17c], R23 ;  /* 0x00017c1701007387 */ /* 0x0001e40000100800 */
[----:B0-----:R-:W-:-:S02]  /*17a20*/  IMAD R23, R22, UR7, RZ ;  /* 0x0000000716177c24 */ /* 0x001fc4000f8e02ff */
[----:B------:R-:W-:-:S03]  /*17a30*/  IMAD R22, R21, UR7, RZ ;  /* 0x0000000715167c24 */ /* 0x000fc6000f8e02ff */
[----:B------:R-:W-:Y:S01]  /*17a40*/  STL [R1+0x178], R23 ;  /* 0x0001781701007387 */ /* 0x000fe20000100800 */
[----:B------:R-:W-:-:S03]  /*17a50*/  IMAD R21, R7, UR7, RZ ;  /* 0x0000000707157c24 */ /* 0x000fc6000f8e02ff */
[----:B------:R-:W4:Y:S04]  /*17a60*/  LDL.LU R7, [R1+0x108] ;  /* 0x0001080001077983 */ /* 0x000f280000300800 */
[----:B------:R-:W-:Y:S04]  /*17a70*/  STL [R1+0x170], R22 ;  /* 0x0001701601007387 */ /* 0x000fe80000100800 */
[----:B------:R0:W-:Y:S02]  /*17a80*/  STL [R1+0x16c], R21 ;  /* 0x00016c1501007387 */ /* 0x0001e40000100800 */
[----:B0-----:R-:W-:-:S02]  /*17a90*/  IMAD R21, R9, UR7, RZ ;  /* 0x0000000709157c24 */ /* 0x001fc4000f8e02ff */
[----:B------:R-:W4:Y:S01]  /*17aa0*/  LDL.LU R9, [R1+0x104] ;  /* 0x0001040001097983 */ /* 0x000f220000300800 */
[----:B------:R-:W-:-:S05]  /*17ab0*/  IMAD R20, R20, UR7, RZ ;  /* 0x0000000714147c24 */ /* 0x000fca000f8e02ff */
[----:B------:R2:W-:Y:S04]  /*17ac0*/  STL [R1+0x168], R20 ;  /* 0x0001681401007387 */ /* 0x0005e80000100800 */
[----:B------:R0:W-:Y:S01]  /*17ad0*/  STL [R1+0x164], R21 ;  /* 0x0001641501007387 */ /* 0x0001e20000100800 */
[----:B--2---:R-:W-:-:S03]  /*17ae0*/  IMAD R20, R3, UR7, RZ ;  /* 0x0000000703147c24 */ /* 0x004fc6000f8e02ff */
[----:B------:R-:W2:Y:S04]  /*17af0*/  LDL.LU R3, [R1+0xfc] ;  /* 0x0000fc0001037983 */ /* 0x000ea80000300800 */
[----:B------:R1:W-:Y:S01]  /*17b00*/  STL [R1+0x160], R20 ;  /* 0x0001601401007387 */ /* 0x0003e20000100800 */
[----:B0-----:R-:W-:-:S05]  /*17b10*/  IMAD R21, R19, UR7, RZ ;  /* 0x0000000713157c24 */ /* 0x001fca000f8e02ff */
[----:B------:R-:W-:Y:S01]  /*17b20*/  STL [R1+0x158], R21 ;  /* 0x0001581501007387 */ /* 0x000fe20000100800 */
[----:B-1----:R-:W-:-:S03]  /*17b30*/  IMAD R20, R12, UR7, RZ ;  /* 0x000000070c147c24 */ /* 0x002fc6000f8e02ff */
[----:B------:R-:W2:Y:S04]  /*17b40*/  LDL.LU R12, [R1+0xf8] ;  /* 0x0000f800010c7983 */ /* 0x000ea80000300800 */
[----:B------:R-:W-:Y:S01]  /*17b50*/  STL [R1+0x150], R20 ;  /* 0x0001501401007387 */ /* 0x000fe20000100800 */
[----:B------:R-:W-:-:S03]  /*17b60*/  IMAD R19, R11, UR7, RZ ;  /* 0x000000070b137c24 */ /* 0x000fc6000f8e02ff */
[----:B------:R-:W2:Y:S01]  /*17b70*/  LDL.LU R11, [R1+0xf4] ;  /* 0x0000f400010b7983 */ /* 0x000ea20000300800 */
[----:B------:R-:W-:-:S03]  /*17b80*/  IMAD R18, R18, UR7, RZ ;  /* 0x0000000712127c24 */ /* 0x000fc6000f8e02ff */
[----:B------:R3:W-:Y:S02]  /*17b90*/  STL [R1+0x14c], R19 ;  /* 0x00014c1301007387 */ /* 0x0007e40000100800 */
[----:B---3--:R-:W-:Y:S02]  /*17ba0*/  IMAD R19, R28, UR7, RZ ;  /* 0x000000071c137c24 */ /* 0x008fe4000f8e02ff */
[----:B------:R-:W3:Y:S04]  /*17bb0*/  LDL.LU R28, [R1+0xf0] ;  /* 0x0000f000011c7983 */ /* 0x000ee80000300800 */
[----:B------:R0:W-:Y:S04]  /*17bc0*/  STL [R1+0x144], R18 ;  /* 0x0001441201007387 */ /* 0x0001e80000100800 */
[----:B------:R-:W-:Y:S01]  /*17bd0*/  STL [R1+0x140], R19 ;  /* 0x0001401301007387 */ /* 0x000fe20000100800 */
[----:B0-----:R-:W-:-:S02]  /*17be0*/  IMAD R18, R16, UR7, RZ ;  /* 0x0000000710127c24 */ /* 0x001fc4000f8e02ff */
[----:B------:R-:W-:Y:S02]  /*17bf0*/  IMAD R16, R10, UR7, RZ ;  /* 0x000000070a107c24 */ /* 0x000fe4000f8e02ff */
[----:B------:R-:W3:Y:S04]  /*17c00*/  LDL.LU R10, [R1+0xe8] ;  /* 0x0000e800010a7983 */ /* 0x000ee80000300800 */
[----:B------:R-:W-:Y:S04]  /*17c10*/  STL [R1+0x13c], R18 ;  /* 0x00013c1201007387 */ /* 0x000fe80000100800 */
[----:B------:R0:W-:Y:S01]  /*17c20*/  STL [R1+0x138], R16 ;  /* 0x0001381001007387 */ /* 0x0001e20000100800 */
[----:B----4-:R-:W-:-:S02]  /*17c30*/  IMAD R17, R17, UR7, RZ ;  /* 0x0000000711117c24 */ /* 0x010fc4000f8e02ff */
[----:B0-----:R-:W-:-:S03]  /*17c40*/  IMAD R16, R15, UR7, RZ ;  /* 0x000000070f107c24 */ /* 0x001fc6000f8e02ff */
[----:B------:R-:W-:Y:S04]  /*17c50*/  STL [R1+0x134], R17 ;  /* 0x0001341101007387 */ /* 0x000fe80000100800 */
[----:B------:R-:W-:Y:S01]  /*17c60*/  STL [R1+0x130], R16 ;  /* 0x0001301001007387 */ /* 0x000fe20000100800 */
[----:B------:R-:W-:Y:S02]  /*17c70*/  IMAD R15, R14, UR7, RZ ;  /* 0x000000070e0f7c24 */ /* 0x000fe4000f8e02ff */
[----:B------:R-:W-:Y:S02]  /*17c80*/  IMAD R14, R8, UR7, RZ ;  /* 0x00000007080e7c24 */ /* 0x000fe4000f8e02ff */
        /* <DEDUP_REMOVED lines=10> */
[----:B------:R-:W4:Y:S04]  /*17d30*/  LDL.LU R22, [R1+0xd4] ;  /* 0x0000d40001167983 */ /* 0x000f280000300800 */
[----:B------:R-:W-:Y:S04]  /*17d40*/  STL [R1+0x110], R13 ;  /* 0x0001100d01007387 */ /* 0x000fe80000100800 */
[----:B------:R-:W4:Y:S01]  /*17d50*/  LDL.LU R21, [R1+0xcc] ;  /* 0x0000cc0001157983 */ /* 0x000f220000300800 */
[----:B------:R-:W-:-:S05]  /*17d60*/  IMAD R5, R5, UR7, RZ ;  /* 0x0000000705057c24 */ /* 0x000fca000f8e02ff */
[----:B------:R0:W-:Y:S04]  /*17d70*/  STL [R1+0x10c], R5 ;  /* 0x00010c0501007387 */ /* 0x0001e80000100800 */
[----:B0-----:R-:W4:Y:S04]  /*17d80*/  LDL.LU R5, [R1+0xc8] ;  /* 0x0000c80001057983 */ /* 0x001f280000300800 */
[----:B------:R-:W4:Y:S01]  /*17d90*/  LDL.LU R20, [R1+0xc4] ;  /* 0x0000c40001147983 */ /* 0x000f220000300800 */
[----:B------:R-:W-:-:S03]  /*17da0*/  IMAD R13, R7, UR7, RZ ;  /* 0x00000007070d7c24 */ /* 0x000fc6000f8e02ff */
[----:B------:R-:W4:Y:S04]  /*17db0*/  LDL.LU R7, [R1+0xc0] ;  /* 0x0000c00001077983 */ /* 0x000f280000300800 */
[----:B------:R0:W-:Y:S02]  /*17dc0*/  STL [R1+0x108], R13 ;  /* 0x0001080d01007387 */ /* 0x0001e40000100800 */
[----:B0-----:R-:W-:Y:S02]  /*17dd0*/  IMAD R13, R9, UR7, RZ ;  /* 0x00000007090d7c24 */ /* 0x001fe4000f8e02ff */
[----:B------:R-:W4:Y:S04]  /*17de0*/  LDL.LU R9, [R1+0xbc] ;  /* 0x0000bc0001097983 */ /* 0x000f280000300800 */
[----:B------:R0:W-:Y:S04]  /*17df0*/  STL [R1+0x104], R13 ;  /* 0x0001040d01007387 */ /* 0x0001e80000100800 */
[----:B------:R-:W4:Y:S04]  /*17e00*/  LDL.LU R19, [R1+0xb8] ;  /* 0x0000b80001137983 */ /* 0x000f280000300800 */
[----:B0-----:R-:W4:Y:S01]  /*17e10*/  LDL.LU R13, [R1+0xb4] ;  /* 0x0000b400010d7983 */ /* 0x001f220000300800 */
[----:B--2---:R-:W-:-:S05]  /*17e20*/  IMAD R3, R3, UR7, RZ ;  /* 0x0000000703037c24 */ /* 0x004fca000f8e02ff */
[----:B------:R0:W-:Y:S04]  /*17e30*/  STL [R1+0xfc], R3 ;  /* 0x0000fc0301007387 */ /* 0x0001e80000100800 */
[----:B0-----:R-:W2:Y:S01]  /*17e40*/  LDL.LU R3, [R1+0xb0] ;  /* 0x0000b00001037983 */ /* 0x001ea20000300800 */
[----:B------:R-:W-:-:S03]  /*17e50*/  IMAD R12, R12, UR7, RZ ;  /* 0x000000070c0c7c24 */ /* 0x000fc6000f8e02ff */
[----:B------:R-:W2:Y:S04]  /*17e60*/  LDL.LU R18, [R1+0x9c] ;  /* 0x00009c0001127983 */ /* 0x000ea80000300800 */
[----:B------:R-:W-:Y:S04]  /*17e70*/  STL [R1+0xf8], R12 ;  /* 0x0000f80c01007387 */ /* 0x000fe80000100800 */
[----:B------:R-:W2:Y:S01]  /*17e80*/  LDL.LU R16, [R1+0x98] ;  /* 0x0000980001107983 */ /* 0x000ea20000300800 */
[----:B------:R-:W-:-:S05]  /*17e90*/  IMAD R11, R11, UR7, RZ ;  /* 0x000000070b0b7c24 */ /* 0x000fca000f8e02ff */
[----:B------:R3:W-:Y:S04]  /*17ea0*/  STL [R1+0xf4], R11 ;  /* 0x0000f40b01007387 */ /* 0x0007e80000100800 */
[----:B------:R-:W2:Y:S01]  /*17eb0*/  LDL.LU R17, [R1+0x8c] ;  /* 0x00008c0001117983 */ /* 0x000ea20000300800 */
[----:B---3--:R-:W-:-:S03]  /*17ec0*/  IMAD R11, R28, UR7, RZ ;  /* 0x000000071c0b7c24 */ /* 0x008fc6000f8e02ff */
[----:B------:R-:W3:Y:S04]  /*17ed0*/  LDL.LU R28, [R1+0x84] ;  /* 0x00008400011c7983 */ /* 0x000ee80000300800 */
[----:B------:R0:W-:Y:S04]  /*17ee0*/  STL [R1+0xf0], R11 ;  /* 0x0000f00b01007387 */ /* 0x0001e80000100800 */
[----:B------:R-:W3:Y:S04]  /*17ef0*/  LDL.LU R15, [R1+0xac] ;  /* 0x0000ac00010f7983 */ /* 0x000ee80000300800 */
[----:B------:R-:W3:Y:S01]  /*17f00*/  LDL.LU R14, [R1+0xa0] ;  /* 0x0000a000010e7983 */ /* 0x000ee20000300800 */
[----:B------:R-:W-:-:S05]  /*17f10*/  IMAD R10, R10, UR7, RZ ;  /* 0x000000070a0a7c24 */ /* 0x000fca000f8e02ff */
[----:B------:R1:W-:Y:S04]  /*17f20*/  STL [R1+0xe8], R10 ;  /* 0x0000e80a01007387 */ /* 0x0003e80000100800 */
[----:B------:R-:W3:Y:S04]  /*17f30*/  LDL.LU R12, [R1+0x94] ;  /* 0x00009400010c7983 */ /* 0x000ee80000300800 */
[----:B0-----:R-:W3:Y:S04]  /*17f40*/  LDL.LU R11, [R1+0x90] ;  /* 0x00009000010b7983 */ /* 0x001ee80000300800 */
[----:B-1----:R-:W3:Y:S01]  /*17f50*/  LDL.LU R10, [R1+0x88] ;  /* 0x00008800010a7983 */ /* 0x002ee20000300800 */
[----:B----4-:R-:W-:-:S03]  /*17f60*/  IMAD R23, R8, UR7, RZ ;  /* 0x0000000708177c24 */ /* 0x010fc6000f8e02ff */
[----:B------:R-:W4:Y:S04]  /*17f70*/  LDL.LU R8, [R1+0x80] ;  /* 0x0000800001087983 */ /* 0x000f280000300800 */
[----:B------:R0:W-:Y:S01]  /*17f80*/  STL [R1+0xe4], R23 ;  /* 0x0000e41701007387 */ /* 0x0001e20000100800 */
[----:B------:R-:W-:-:S03]  /*17f90*/  IMAD R24, R6, UR7, RZ ;  /* 0x0000000706187c24 */ /* 0x000fc6000f8e02ff */
[----:B------:R-:W4:Y:S01]  /*17fa0*/  LDL.LU R6, [R1+0x7c] ;  /* 0x00007c0001067983 */ /* 0x000f220000300800 */
[----:B0-----:R-:W-:-:S03]  /*17fb0*/  IMAD R23, R4, UR7, RZ ;  /* 0x0000000704177c24 */ /* 0x001fc6000f8e02ff */
[----:B------:R-:W-:Y:S04]  /*17fc0*/  STL [R1+0xe0], R24 ;  /* 0x0000e01801007387 */ /* 0x000fe80000100800 */
[----:B------:R-:W4:Y:S04]  /*17fd0*/  LDL.LU R4, [R1+0x74] ;  /* 0x0000740001047983 */ /* 0x000f280000300800 */
[----:B------:R0:W-:Y:S01]  /*17fe0*/  STL [R1+0xdc], R23 ;  /* 0x0000dc1701007387 */ /* 0x0001e20000100800 */
[----:B------:R-:W-:Y:S02]  /*17ff0*/  IMAD R21, R21, UR7, RZ ;  /* 0x0000000715157c24 */ /* 0x000fe4000f8e02ff */
[----:B0-----:R-:W-:-:S05]  /*18000*/  IMAD R23, R22, UR7, RZ ;  /* 0x0000000716177c24 */ /* 0x001fca000f8e02ff */
[----:B------:R-:W-:Y:S01]  /*18010*/  STL [R1+0xd4], R23 ;  /* 0x0000d41701007387 */ /* 0x000fe20000100800 */
[----:B------:R-:W-:-:S03]  /*18020*/  IMAD R22, R5, UR7, RZ ;  /* 0x0000000705167c24 */ /* 0x000fc6000f8e02ff */
[----:B------:R-:W4:Y:S04]  /*18030*/  LDL.LU R5, [R1+0x70] ;  /* 0x0000700001057983 */ /* 0x000f280000300800 */
[----:B------:R0:W-:Y:S04]  /*18040*/  STL [R1+0xcc], R21 ;  /* 0x0000cc1501007387 */ /* 0x0001e80000100800 */
[----:B------:R-:W-:Y:S01]  /*18050*/  STL [R1+0xc8], R22 ;  /* 0x0000c81601007387 */ /* 0x000fe20000100800 */
[----:B0-----:R-:W-:Y:S02]  /*18060*/  IMAD R21, R20, UR7, RZ ;  /* 0x0000000714157c24 */ /* 0x001fe4000f8e02ff */
[----:B------:R-:W-:-:S02]  /*18070*/  IMAD R20, R7, UR7, RZ ;  /* 0x0000000707147c24 */ /* 0x000fc4000f8e02ff */
[----:B------:R-:W4:Y:S04]  /*18080*/  LDL.LU R7, [R1+0x64] ;  /* 0x0000640001077983 */ /* 0x000f280000300800 */
[----:B------:R0:W-:Y:S04]  /*18090*/  STL [R1+0xc4], R21 ;  /* 0x0000c41501007387 */ /* 0x0001e80000100800 */
[----:B------:R1:W-:Y:S01]  /*180a0*/  STL [R1+0xc0], R20 ;  /* 0x0000c01401007387 */ /* 0x0003e20000100800 */
[----:B0-----:R-:W-:-:S03]  /*180b0*/  IMAD R21, R9, UR7, RZ ;  /* 0x0000000709157c24 */ /* 0x001fc6000f8e02ff */
[----:B------:R-:W4:Y:S01]  /*180c0*/  LDL.LU R9, [R1+0x60] ;  /* 0x0000600001097983 */ /* 0x000f220000300800 */
[----:B-1----:R-:W-:-:S03]  /*180d0*/  IMAD R20, R19, UR7, RZ ;  /* 0x0000000713147c24 */ /* 0x002fc6000f8e02ff */
[----:B------:R-:W-:Y:S01]  /*180e0*/  STL [R1+0xbc], R21 ;  /* 0x0000bc1501007387 */ /* 0x000fe20000100800 */
[----:B------:R-:W-:-:S03]  /*180f0*/  IMAD R19, R13, UR7, RZ ;  /* 0x000000070d137c24 */ /* 0x000fc6000f8e02ff */
[----:B------:R0:W-:Y:S04]  /*18100*/  STL [R1+0xb8], R20 ;  /* 0x0000b81401007387 */ /* 0x0001e80000100800 */
[----:B------:R-:W4:Y:S04]  /*18110*/  LDL.LU R13, [R1+0x58] ;  /* 0x00005800010d7983 */ /* 0x000f280000300800 */
[----:B------:R2:W-:Y:S01]  /*18120*/  STL [R1+0xb4], R19 ;  /* 0x0000b41301007387 */ /* 0x0005e20000100800 */
[----:B0-----:R-:W-:-:S03]  /*18130*/  IMAD R20, R0, UR7, RZ ;  /* 0x0000000700147c24 */ /* 0x001fc6000f8e02ff */
[----:B------:R-:W4:Y:S04]  /*18140*/  LDL.LU R0, [R1+0x2aa0] ;  /* 0x002aa00001007983 */ /* 0x000f280000300800 */
[----:B------:R-:W-:Y:S04]  /*18150*/  STL [R1+0xa4], R20 ;  /* 0x0000a41401007387 */ /* 0x000fe80000100800 */
[----:B------:R-:W4:Y:S01]  /*18160*/  LDL.LU R27, [R1+0x54] ;  /* 0x00005400011b7983 */ /* 0x000f220000300800 */
[----:B--2---:R-:W-:Y:S02]  /*18170*/  IMAD R19, R18, UR7, RZ ;  /* 0x0000000712137c24 */ /* 0x004fe4000f8e02ff */
[----:B------:R-:W-:-:S03]  /*18180*/  IMAD R18, R16, UR7, RZ ;  /* 0x0000000710127c24 */ /* 0x000fc6000f8e02ff */
[----:B------:R-:W-:Y:S04]  /*18190*/  STL [R1+0x9c], R19 ;  /* 0x00009c1301007387 */ /* 0x000fe80000100800 */
[----:B------:R-:W-:Y:S04]  /*181a0*/  STL [R1+0x98], R18 ;  /* 0x0000981201007387 */ /* 0x000fe80000100800 */
[----:B------:R-:W2:Y:S01]  /*181b0*/  LDL.LU R26, [R1+0x50] ;  /* 0x00005000011a7983 */ /* 0x000ea20000300800 */
[----:B------:R-:W-:-:S05]  /*181c0*/  IMAD R16, R17, UR7, RZ ;  /* 0x0000000711107c24 */ /* 0x000fca000f8e02ff */
[----:B------:R3:W-:Y:S02]  /*181d0*/  STL [R1+0x8c], R16 ;  /* 0x00008c1001007387 */ /* 0x0007e40000100800 */
[----:B---3--:R-:W-:Y:S02]  /*181e0*/  LEA R16, P4, R15, UR8, 0x1 ;  /* 0x000000080f107c11 */ /* 0x008fe4000f8808ff */
[----:B----4-:R-:W-:-:S05]  /*181f0*/  LEA R19, P5, R14, R0, 0x1 ;  /* 0x000000000e137211 */ /* 0x010fca00078a08ff */
[----:B------:R0:W-:Y:S04]  /*18200*/  STL [R1+0x29e8], R19 ;  /* 0x0029e81301007387 */ /* 0x0001e80000100800 */
[----:B------:R-:W3:Y:S01]  /*18210*/  LDL.LU R25, [R1+0x4c] ;  /* 0x00004c0001197983 */ /* 0x000ee20000300800 */
[-C--:B------:R-:W-:Y:S02]  /*18220*/  LEA R18, P3, R12, R0.reuse, 0x1 ;  /* 0x000000000c127211 */ /* 0x080fe400078608ff */
[-C--:B------:R-:W-:Y:S02]  /*18230*/  LEA R17, P2, R11, R0.reuse, 0x1 ;  /* 0x000000000b117211 */ /* 0x080fe400078408ff */
[-C--:B0-----:R-:W-:Y:S01]  /*18240*/  LEA R19, P1, R10, R0.reuse, 0x1 ;  /* 0x000000000a137211 */ /* 0x081fe200078208ff */
[----:B------:R0:W-:Y:S04]  /*18250*/  STL [R1+0x29ec], R18 ;  /* 0x0029ec1201007387 */ /* 0x0001e80000100800 */
[----:B------:R1:W-:Y:S04]  /*18260*/  STL [R1+0x29f0], R17 ;  /* 0x0029f01101007387 */ /* 0x0003e80000100800 */
[----:B------:R-:W-:Y:S04]  /*18270*/  STL [R1+0x29f4], R19 ;  /* 0x0029f41301007387 */ /* 0x000fe80000100800 */
[----:B------:R-:W4:Y:S01]  /*18280*/  LDL.LU R24, [R1+0x48] ;  /* 0x0000480001187983 */ /* 0x000f220000300800 */
[----:B0-----:R-:W-:-:S02]  /*18290*/  LEA R18, P0, R8, R0, 0x1 ;  /* 0x0000000008127211 */ /* 0x001fc400078008ff */
[----:B-1----:R-:W-:-:S03]  /*182a0*/  LEA.HI.X.SX32 R17, R15, UR9, 0x1, P4 ;  /* 0x000000090f117c11 */ /* 0x002fc6000a0f0eff */
[----:B------:R0:W-:Y:S02]  /*182b0*/  STL [R1+0x29f8], R18 ;  /* 0x0029f81201007387 */ /* 0x0001e40000100800 */
[----:B0-----:R-:W-:-:S05]  /*182c0*/  LEA R18, P4, R6, R0, 0x1 ;  /* 0x0000000006127211 */ /* 0x001fca00078808ff */
[----:B------:R-:W-:Y:S04]  /*182d0*/  STL [R1+0x29e0], R18 ;  /* 0x0029e01201007387 */ /* 0x000fe80000100800 */
[----:B------:R-:W4:Y:S01]  /*182e0*/  LDL.LU R23, [R1+0x44] ;  /* 0x0000440001177983 */ /* 0x000f220000300800 */
[----:B------:R-:W-:Y:S02]  /*182f0*/  LEA R15, P6, R4, R0, 0x1 ;  /* 0x00000000040f7211 */ /* 0x000fe400078c08ff */
[----:B------:R-:W-:-:S03]  /*18300*/  LEA.HI.X.SX32 R14, R14, R2, 0x1, P5 ;  /* 0x000000020e0e7211 */ /* 0x000fc600028f0eff */
[----:B------:R-:W-:Y:S04]  /*18310*/  STL [R1+0x29e4], R15 ;  /* 0x0029e40f01007387 */ /* 0x000fe80000100800 */
[----:B------:R-:W-:Y:S04]  /*18320*/  STL.64 [R1+0x19e0], R16 ;  /* 0x0019e01001007387 */ /* 0x000fe80000100a00 */
[----:B------:R0:W-:Y:S04]  /*18330*/  STL [R1+0x29d8], R14 ;  /* 0x0029d80e01007387 */ /* 0x0001e80000100800 */
[----:B------:R-:W4:Y:S01]  /*18340*/  LDL.LU R22, [R1+0x40] ;  /* 0x0000400001167983 */ /* 0x000f220000300800 */
[----:B------:R-:W-:-:S02]  /*18350*/  LEA.HI.X.SX32 R12, R12, R2, 0x1, P3 ;  /* 0x000000020c0c7211 */ /* 0x000fc400018f0eff */
[----:B0-----:R-:W-:-:S05]  /*18360*/  LEA R14, P5, R5, R0, 0x1 ;  /* 0x00000000050e7211 */ /* 0x001fca00078a08ff */
[----:B------:R0:W-:Y:S01]  /*18370*/  STL [R1+0x29dc], R14 ;  /* 0x0029dc0e01007387 */ /* 0x0001e20000100800 */
[----:B------:R-:W-:-:S03]  /*18380*/  LEA.HI.X.SX32 R11, R11, R2, 0x1, P2 ;  /* 0x000000020b0b7211 */ /* 0x000fc600010f0eff */
[----:B------:R1:W-:Y:S01]  /*18390*/  STL [R1+0x29d0], R12 ;  /* 0x0029d00c01007387 */ /* 0x0003e20000100800 */
[----:B0-----:R-:W-:-:S05]  /*183a0*/  LEA R14, P3, R7, R0, 0x1 ;  /* 0x00000000070e7211 */ /* 0x001fca00078608ff */
[----:B------:R-:W-:Y:S01]  /*183b0*/  STL [R1+0x29d4], R14 ;  /* 0x0029d40e01007387 */ /* 0x000fe20000100800 */
[----:B-1----:R-:W-:-:S03]  /*183c0*/  LEA R12, P2, R9, R0, 0x1 ;  /* 0x00000000090c7211 */ /* 0x002fc600078408ff */
[----:B------:R-:W4:Y:S04]  /*183d0*/  LDL.LU R21, [R1+0x3c] ;  /* 0x00003c0001157983 */ /* 0x000f280000300800 */
[----:B------:R0:W-:Y:S04]  /*183e0*/  STL [R1+0x29c8], R11 ;  /* 0x0029c80b01007387 */ /* 0x0001e80000100800 */
[----:B------:R-:W-:Y:S04]  /*183f0*/  STL [R1+0x29cc], R12 ;  /* 0x0029cc0c01007387 */ /* 0x000fe80000100800 */
[----:B------:R-:W4:Y:S01]  /*18400*/  LDL.LU R20, [R1+0x38] ;  /* 0x0000380001147983 */ /* 0x000f220000300800 */
[----:B0-----:R-:W-:-:S02]  /*18410*/  LEA.HI.X.SX32 R11, R10, R2, 0x1, P1 ;  /* 0x000000020a0b7211 */ /* 0x001fc400008f0eff */
[----:B------:R-:W-:-:S03]  /*18420*/  LEA R10, P1, R13, R0, 0x1 ;  /* 0x000000000d0a7211 */ /* 0x000fc600078208ff */
[----:B------:R-:W-:Y:S04]  /*18430*/  STL [R1+0x29c0], R11 ;  /* 0x0029c00b01007387 */ /* 0x000fe80000100800 */
[----:B------:R-:W4:Y:S01]  /*18440*/  LDL.LU R19, [R1+0x34] ;  /* 0x0000340001137983 */ /* 0x000f220000300800 */
[----:B------:R-:W-:-:S03]  /*18450*/  LEA.HI.X.SX32 R8, R8, R2, 0x1, P0 ;  /* 0x0000000208087211 */ /* 0x000fc600000f0eff */
[----:B------:R0:W-:Y:S04]  /*18460*/  STL [R1+0x29c4], R10 ;  /* 0x0029c40a01007387 */ /* 0x0001e80000100800 */
[----:B------:R-:W4:Y:S04]  /*18470*/  LDL.LU R18, [R1+0x30] ;  /* 0x0000300001127983 */ /* 0x000f280000300800 */
[----:B------:R1:W-:Y:S01]  /*18480*/  STL [R1+0x29b8], R8 ;  /* 0x0029b80801007387 */ /* 0x0003e20000100800 */
[----:B0-----:R-:W-:-:S03]  /*18490*/  LEA R10, P0, R27, R0, 0x1 ;  /* 0x000000001b0a7211 */ /* 0x001fc600078008ff */
[----:B------:R-:W4:Y:S04]  /*184a0*/  LDL.LU R15, [R1+0x2c] ;  /* 0x00002c00010f7983 */ /* 0x000f280000300800 */
[----:B------:R-:W-:Y:S01]  /*184b0*/  STL [R1+0x29bc], R10 ;  /* 0x0029bc0a01007387 */ /* 0x000fe20000100800 */
[----:B-1----:R-:W-:-:S03]  /*184c0*/  LEA.HI.X.SX32 R8, R6, R2, 0x1, P4 ;  /* 0x0000000206087211 */ /* 0x002fc600020f0eff */
[----:B------:R-:W4:Y:S01]  /*184d0*/  LDL.LU R14, [R1+0x28] ;  /* 0x00002800010e7983 */ /* 0x000f220000300800 */
[----:B--2---:R-:W-:-:S03]  /*184e0*/  LEA R6, P4, R26, R0, 0x1 ;  /* 0x000000001a067211 */ /* 0x004fc600078808ff */
[----:B------:R-:W-:Y:S04]  /*184f0*/  STL [R1+0x29b0], R8 ;  /* 0x0029b00801007387 */ /* 0x000fe80000100800 */
[----:B------:R-:W2:Y:S01]  /*18500*/  LDL.LU R12, [R1+0x24] ;  /* 0x00002400010c7983 */ /* 0x000ea20000300800 */
[----:B------:R-:W-:-:S03]  /*18510*/  LEA.HI.X.SX32 R4, R4, R2, 0x1, P6 ;  /* 0x0000000204047211 */ /* 0x000fc600030f0eff */
[----:B------:R0:W-:Y:S04]  /*18520*/  STL [R1+0x29b4], R6 ;  /* 0x0029b40601007387 */ /* 0x0001e80000100800 */
[----:B------:R-:W2:Y:S04]  /*18530*/  LDL.LU R11, [R1+0x20] ;  /* 0x00002000010b7983 */ /* 0x000ea80000300800 */
[----:B------:R1:W-:Y:S01]  /*18540*/  STL [R1+0x29a8], R4 ;  /* 0x0029a80401007387 */ /* 0x0003e20000100800 */
[----:B0-----:R-:W-:-:S03]  /*18550*/  LEA.HI.X.SX32 R6, R5, R2, 0x1, P5 ;  /* 0x0000000205067211 */ /* 0x001fc600028f0eff */
[----:B-1----:R-:W2:Y:S01]  /*18560*/  LDL.LU R4, [R1+0x1c] ;  /* 0x00001c0001047983 */ /* 0x002ea20000300800 */
[----:B---3--:R-:W-:-:S05]  /*18570*/  LEA R8, P6, R25, R0, 0x1 ;  /* 0x0000000019087211 */ /* 0x008fca00078c08ff */
[----:B------:R-:W-:Y:S04]  /*18580*/  STL [R1+0x29ac], R8 ;  /* 0x0029ac0801007387 */ /* 0x000fe80000100800 */
[----:B------:R-:W3:Y:S04]  /*18590*/  LDL.LU R5, [R1+0x18] ;  /* 0x0000180001057983 */ /* 0x000ee80000300800 */
[----:B------:R0:W-:Y:S01]  /*185a0*/  STL [R1+0x29a0], R6 ;  /* 0x0029a00601007387 */ /* 0x0001e20000100800 */
[----:B----4-:R-:W-:-:S03]  /*185b0*/  LEA R10, P5, R24, R0, 0x1 ;  /* 0x00000000180a7211 */ /* 0x010fc600078a08ff */
[----:B0-----:R-:W4:Y:S01]  /*185c0*/  LDL.LU R6, [R1+0x14] ;  /* 0x0000140001067983 */ /* 0x001f220000300800 */
[----:B------:R-:W-:-:S03]  /*185d0*/  LEA.HI.X.SX32 R8, R7, R2, 0x1, P3 ;  /* 0x0000000207087211 */ /* 0x000fc600018f0eff */
[----:B------:R0:W-:Y:S04]  /*185e0*/  STL [R1+0x29a4], R10 ;  /* 0x0029a40a01007387 */ /* 0x0001e80000100800 */
[----:B------:R-:W4:Y:S04]  /*185f0*/  LDL.LU R7, [R1+0x10] ;  /* 0x0000100001077983 */ /* 0x000f280000300800 */
[----:B------:R1:W-:Y:S01]  /*18600*/  STL [R1+0x2998], R8 ;  /* 0x0029980801007387 */ /* 0x0003e20000100800 */
[----:B0-----:R-:W-:-:S03]  /*18610*/  LEA.HI.X.SX32 R10, R9, R2, 0x1, P2 ;  /* 0x00000002090a7211 */ /* 0x001fc600010f0eff */
[----:B-1----:R-:W4:Y:S01]  /*18620*/  LDL.LU R8, [R1+0xc] ;  /* 0x00000c0001087983 */ /* 0x002f220000300800 */
[----:B------:R-:W-:-:S05]  /*18630*/  LEA R29, P3, R23, R0, 0x1 ;  /* 0x00000000171d7211 */ /* 0x000fca00078608ff */
[----:B------:R0:W-:Y:S04]  /*18640*/  STL [R1+0x299c], R29 ;  /* 0x00299c1d01007387 */ /* 0x0001e80000100800 */
[----:B------:R-:W4:Y:S04]  /*18650*/  LDL.LU R9, [R1+0x8] ;  /* 0x0000080001097983 */ /* 0x000f280000300800 */
[----:B------:R1:W-:Y:S01]  /*18660*/  STL [R1+0x2990], R10 ;  /* 0x0029900a01007387 */ /* 0x0003e20000100800 */
[----:B0-----:R-:W-:-:S03]  /*18670*/  LEA R29, P2, R22, R0, 0x1 ;  /* 0x00000000161d7211 */ /* 0x001fc600078408ff */
[----:B-1----:R-:W4:Y:S04]  /*18680*/  LDL.LU R10, [R1+0x4] ;  /* 0x00000400010a7983 */ /* 0x002f280000300800 */
[----:B------:R0:W-:Y:S02]  /*18690*/  STL [R1+0x2994], R29 ;  /* 0x0029941d01007387 */ /* 0x0001e40000100800 */
[-C--:B0-----:R-:W-:Y:S02]  /*186a0*/  LEA.HI.X.SX32 R29, R13, R2.reuse, 0x1, P1 ;  /* 0x000000020d1d7211 */ /* 0x081fe400008f0eff */
[----:B------:R-:W4:Y:S01]  /*186b0*/  LDL.LU R13, [R1] ;  /* 0x00000000010d7983 */ /* 0x000f220000300800 */
[----:B------:R-:W-:-:S03]  /*186c0*/  LEA.HI.X.SX32 R27, R27, R2, 0x1, P0 ;  /* 0x000000021b1b7211 */ /* 0x000fc600000f0eff */
[----:B------:R0:W-:Y:S02]  /*186d0*/  STL [R1+0x2988], R29 ;  /* 0x0029881d01007387 */ /* 0x0001e40000100800 */
[----:B0-----:R-:W-:-:S05]  /*186e0*/  LEA R29, P1, R21, R0, 0x1 ;  /* 0x00000000151d7211 */ /* 0x001fca00078208ff */
[----:B------:R0:W-:Y:S01]  /*186f0*/  STL [R1+0x298c], R29 ;  /* 0x00298c1d01007387 */ /* 0x0001e20000100800 */
[----:B------:R-:W-:-:S03]  /*18700*/  LEA.HI.X.SX32 R26, R26, R2, 0x1, P4 ;  /* 0x000000021a1a7211 */ /* 0x000fc600020f0eff */
[----:B0-----:R-:W4:Y:S04]  /*18710*/  LDL.LU R29, [R1+0x2a9c] ;  /* 0x002a9c00011d7983 */ /* 0x001f280000300800 */
        /* <DEDUP_REMOVED lines=26> */
[----:B--2---:R-:W-:-:S05]  /*188c0*/  LEA R22, P2, R12, R0, 0x1 ;  /* 0x000000000c167211 */ /* 0x004fca00078408ff */
[----:B------:R0:W-:Y:S01]  /*188d0*/  STL [R1+0x295c], R22 ;  /* 0x00295c1601007387 */ /* 0x0001e20000100800 */
[----:B------:R-:W-:-:S03]  /*188e0*/  LEA.HI.X.SX32 R20, R20, R2, 0x1, P0 ;  /* 0x0000000214147211 */ /* 0x000fc600000f0eff */
[----:B0-----:R-:W2:Y:S04]  /*188f0*/  LDL.LU R22, [R1+0x2a84] ;  /* 0x002a840001167983 */ /* 0x001ea80000300800 */
[----:B------:R0:W-:Y:S02]  /*18900*/  STL [R1+0x2950], R21 ;  /* 0x0029501501007387 */ /* 0x0001e40000100800 */
[----:B0-----:R-:W-:-:S05]  /*18910*/  LEA R21, P1, R11, R0, 0x1 ;  /* 0x000000000b157211 */ /* 0x001fca00078208ff */
        /* <DEDUP_REMOVED lines=9> */
[----:B---3--:R-:W-:-:S05]  /*189b0*/  LEA R19, P4, R5, R0, 0x1 ;  /* 0x0000000005137211 */ /* 0x008fca00078808ff */
[----:B------:R0:W-:Y:S01]  /*189c0*/  STL [R1+0x2944], R19 ;  /* 0x0029441301007387 */ /* 0x0001e20000100800 */
[----:B------:R-:W-:-:S03]  /*189d0*/  LEA.HI.X.SX32 R15, R15, R2, 0x1, P5 ;  /* 0x000000020f0f7211 */ /* 0x000fc600028f0eff */
[----:B0-----:R-:W3:Y:S04]  /*189e0*/  LDL.LU R19, [R1+0x2a78] ;  /* 0x002a780001137983 */ /* 0x001ee80000300800 */
[----:B------:R4:W-:Y:S02]  /*189f0*/  STL [R1+0x2938], R18 ;  /* 0x0029381201007387 */ /* 0x0009e40000100800 */
[----:B----4-:R-:W-:-:S05]  /*18a00*/  LEA R18, P6, R6, R0, 0x1 ;  /* 0x0000000006127211 */ /* 0x010fca00078c08ff */
[----:B------:R0:W-:Y:S01]  /*18a10*/  STL [R1+0x293c], R18 ;  /* 0x00293c1201007387 */ /* 0x0001e20000100800 */
[----:B------:R-:W-:-:S03]  /*18a20*/  LEA.HI.X.SX32 R14, R14, R2, 0x1, P3 ;  /* 0x000000020e0e7211 */ /* 0x000fc600018f0eff */
[----:B0-----:R-:W4:Y:S04]  /*18a30*/  LDL.LU R18, [R1+0x2a74] ;  /* 0x002a740001127983 */ /* 0x001f280000300800 */
        /* <DEDUP_REMOVED lines=9> */
[----:B0-----:R-:W3:Y:S04]  /*18ad0*/  LDL.LU R14, [R1+0x2a6c] ;  /* 0x002a6c00010e7983 */ /* 0x001ee80000300800 */
[----:B------:R0:W-:Y:S02]  /*18ae0*/  STL [R1+0x2920], R12 ;  /* 0x0029200c01007387 */ /* 0x0001e40000100800 */
[----:B0-----:R-:W-:-:S05]  /*18af0*/  LEA R12, P2, R9, R0, 0x1 ;  /* 0x00000000090c7211 */ /* 0x001fca00078408ff */
[----:B------:R0:W-:Y:S01]  /*18b00*/  STL [R1+0x2924], R12 ;  /* 0x0029240c01007387 */ /* 0x0001e20000100800 */
[----:B------:R-:W-:-:S03]  /*18b10*/  LEA.HI.X.SX32 R4, R4, R2, 0x1, P0 ;  /* 0x0000000204047211 */ /* 0x000fc600000f0eff */
[----:B0-----:R-:W4:Y:S04]  /*18b20*/  LDL.LU R12, [R1+0x2a68] ;  /* 0x002a6800010c7983 */ /* 0x001f280000300800 */
[----:B------:R0:W-:Y:S02]  /*18b30*/  STL [R1+0x2918], R11 ;  /* 0x0029180b01007387 */ /* 0x0001e40000100800 */
[----:B0-----:R-:W-:-:S05]  /*18b40*/  LEA R11, P1, R10, R0, 0x1 ;  /* 0x000000000a0b7211 */ /* 0x001fca00078208ff */
[----:B------:R0:W-:Y:S04]  /*18b50*/  STL [R1+0x291c], R11 ;  /* 0x00291c0b01007387 */ /* 0x0001e80000100800 */
[----:B0-----:R-:W2:Y:S04]  /*18b60*/  LDL.LU R11, [R1+0x2a64] ;  /* 0x002a6400010b7983 */ /* 0x001ea80000300800 */
[----:B------:R0:W-:Y:S02]  /*18b70*/  STL [R1+0x2910], R4 ;  /* 0x0029100401007387 */ /* 0x0001e40000100800 */
[----:B0-----:R-:W-:-:S05]  /*18b80*/  LEA R4, P0, R13, R0, 0x1 ;  /* 0x000000000d047211 */ /* 0x001fca00078008ff */
[----:B------:R0:W-:Y:S04]  /*18b90*/  STL [R1+0x2914], R4 ;  /* 0x0029140401007387 */ /* 0x0001e80000100800 */
[----:B0-----:R-:W3:Y:S01]  /*18ba0*/  LDL.LU R4, [R1+0x2a60] ;  /* 0x002a600001047983 */ /* 0x001ee20000300800 */
[----:B------:R-:W-:-:S05]  /*18bb0*/  LEA.HI.X.SX32 R5, R5, R2, 0x1, P4 ;  /* 0x0000000205057211 */ /* 0x000fca00020f0eff */
[----:B------:R3:W-:Y:S02]  /*18bc0*/  STL [R1+0x2908], R5 ;  /* 0x0029080501007387 */ /* 0x0007e40000100800 */
[----:B---3--:R-:W-:-:S05]  /*18bd0*/  LEA R5, P4, R4, R0, 0x1 ;  /* 0x0000000004057211 */ /* 0x008fca00078808ff */
        /* <DEDUP_REMOVED lines=30> */
[----:B------:R0:W-:Y:S02]  /*18dc0*/  STL [R1+0x28dc], R13 ;  /* 0x0028dc0d01007387 */ /* 0x0001e40000100800 */
[----:B0-----:R-:W-:Y:S02]  /*18dd0*/  LEA.HI.X.SX32 R13, R4, R2, 0x1, P4 ;  /* 0x00000002040d7211 */ /* 0x001fe400020f0eff */
[----:B--2---:R-:W-:-:S03]  /*18de0*/  LEA R4, P4, R11, R0, 0x1 ;  /* 0x000000000b047211 */ /* 0x004fc600078808ff */
[----:B------:R0:W-:Y:S04]  /*18df0*/  STL [R1+0x28d0], R13 ;  /* 0x0028d00d01007387 */ /* 0x0001e80000100800 */
[----:B------:R1:W-:Y:S01]  /*18e00*/  STL [R1+0x28d4], R4 ;  /* 0x0028d40401007387 */ /* 0x0003e20000100800 */
[----:B0-----:R-:W-:Y:S01]  /*18e10*/  LEA.HI.X.SX32 R13, R5, R2, 0x1, P6 ;  /* 0x00000002050d7211 */ /* 0x001fe200030f0eff */
[----:B------:R-:W-:Y:S02]  /*18e20*/  IMAD.MOV.U32 R5, RZ, RZ, R17 ;  /* 0x000000ffff057224 */ /* 0x000fe400078e0011 */
[----:B-1----:R-:W-:Y:S02]  /*18e30*/  IMAD.MOV.U32 R4, RZ, RZ, R16 ;  /* 0x000000ffff047224 */ /* 0x002fe400078e0010 */
[----:B------:R-:W2:Y:S04]  /*18e40*/  LDL.LU.64 R16, [R1+0x2a40] ;  /* 0x002a400001107983 */ /* 0x000ea80000300a00 */
[----:B------:R4:W-:Y:S02]  /*18e50*/  STL [R1+0x28c8], R13 ;  /* 0x0028c80d01007387 */ /* 0x0009e40000100800 */
[----:B----4-:R-:W-:-:S05]  /*18e60*/  LEA R13, P6, R12, R0, 0x1 ;  /* 0x000000000c0d7211 */ /* 0x010fca00078c08ff */
[----:B------:R0:W-:Y:S04]  /*18e70*/  STL [R1+0x28cc], R13 ;  /* 0x0028cc0d01007387 */ /* 0x0001e80000100800 */
[----:B0-----:R-:W3:Y:S01]  /*18e80*/  LDL.LU R13, [R1+0x2a3c] ;  /* 0x002a3c00010d7983 */ /* 0x001ee20000300800 */
[----:B------:R-:W-:-:S05]  /*18e90*/  LEA.HI.X.SX32 R6, R6, R2, 0x1, P5 ;  /* 0x0000000206067211 */ /* 0x000fca00028f0eff */
[----:B------:R3:W-:Y:S01]  /*18ea0*/  STL [R1+0x28c0], R6 ;  /* 0x0028c00601007387 */ /* 0x0007e20000100800 */
[----:B------:R-:W-:Y:S02]  /*18eb0*/  LEA.HI.X.SX32 R8, R8, R2, 0x1, P2 ;  /* 0x0000000208087211 */ /* 0x000fe400010f0eff */
[----:B---3--:R-:W-:-:S05]  /*18ec0*/  LEA R6, P5, R13, R0, 0x1 ;  /* 0x000000000d067211 */ /* 0x008fca00078a08ff */
[----:B------:R0:W-:Y:S02]  /*18ed0*/  STL [R1+0x28c4], R6 ;  /* 0x0028c40601007387 */ /* 0x0001e40000100800 */
[----:B0-----:R-:W-:Y:S02]  /*18ee0*/  LEA.HI.X.SX32 R6, R7, R2, 0x1, P3 ;  /* 0x0000000207067211 */ /* 0x001fe400018f0eff */
[----:B------:R-:W-:-:S03]  /*18ef0*/  LEA R7, P3, R14, R0, 0x1 ;  /* 0x000000000e077211 */ /* 0x000fc600078608ff */
[----:B------:R0:W-:Y:S04]  /*18f00*/  STL [R1+0x28b8], R6 ;  /* 0x0028b80601007387 */ /* 0x0001e80000100800 */
[----:B------:R1:W-:Y:S01]  /*18f10*/  STL [R1+0x28bc], R7 ;  /* 0x0028bc0701007387 */ /* 0x0003e20000100800 */
[----:B0-----:R-:W-:-:S03]  /*18f20*/  LEA R6, P2, R15, R0, 0x1 ;  /* 0x000000000f067211 */ /* 0x001fc600078408ff */
[----:B------:R0:W-:Y:S01]  /*18f30*/  STL [R1+0x28b0], R8 ;  /* 0x0028b00801007387 */ /* 0x0001e20000100800 */
[----:B-1----:R-:W-:-:S03]  /*18f40*/  LEA.HI.X.SX32 R7, R9, R2, 0x1, P1 ;  /* 0x0000000209077211 */ /* 0x002fc600008f0eff */
[----:B------:R2:W-:Y:S01]  /*18f50*/  STL [R1+0x28b4], R6 ;  /* 0x0028b40601007387 */ /* 0x0005e20000100800 */
[----:B------:R-:W-:Y:S02]  /*18f60*/  IMAD.MOV.U32 R9, RZ, RZ, R5 ;  /* 0x000000ffff097224 */ /* 0x000fe400078e0005 */
[----:B0-----:R-:W-:Y:S01]  /*18f70*/  IMAD.MOV.U32 R8, RZ, RZ, R4 ;  /* 0x000000ffff087224 */ /* 0x001fe200078e0004 */
[----:B------:R-:W-:Y:S02]  /*18f80*/  LEA.HI.X.SX32 R4, R10, R2, 0x1, P0 ;  /* 0x000000020a047211 */ /* 0x000fe400000f0eff */
[-C--:B--2---:R-:W-:Y:S01]  /*18f90*/  LEA R6, P1, R16, R0.reuse, 0x1 ;  /* 0x0000000010067211 */ /* 0x084fe200078208ff */
[----:B------:R-:W-:Y:S01]  /*18fa0*/  STL [R1+0x28a8], R7 ;  /* 0x0028a80701007387 */ /* 0x000fe20000100800 */
[----:B------:R-:W-:-:S03]  /*18fb0*/  LEA R5, P0, R17, R0, 0x1 ;  /* 0x0000000011057211 */ /* 0x000fc600078008ff */
[----:B------:R0:W-:Y:S04]  /*18fc0*/  STL [R1+0x28ac], R6 ;  /* 0x0028ac0601007387 */ /* 0x0001e80000100800 */
[----:B------:R1:W-:Y:S01]  /*18fd0*/  STL [R1+0x28a0], R4 ;  /* 0x0028a00401007387 */ /* 0x0003e20000100800 */
[----:B0-----:R-:W-:-:S03]  /*18fe0*/  LEA.HI.X.SX32 R6, R11, R2, 0x1, P4 ;  /* 0x000000020b067211 */ /* 0x001fc600020f0eff */
[----:B------:R0:W-:Y:S01]  /*18ff0*/  STL [R1+0x28a4], R5 ;  /* 0x0028a40501007387 */ /* 0x0001e20000100800 */
[----:B-1----:R-:W-:-:S03]  /*19000*/  LEA R4, P4, R18, R0, 0x1 ;  /* 0x0000000012047211 */ /* 0x002fc600078808ff */
[----:B------:R1:W-:Y:S04]  /*19010*/  STL [R1+0x2898], R6 ;  /* 0x0028980601007387 */ /* 0x0003e80000100800 */
[----:B------:R-:W2:Y:S01]  /*19020*/  LDL.LU R7, [R1+0x5c] ;  /* 0x00005c0001077983 */ /* 0x000ea20000300800 */
[----:B0-----:R-:W-:-:S03]  /*19030*/  LEA.HI.X.SX32 R5, R12, R2, 0x1, P6 ;  /* 0x000000020c057211 */ /* 0x001fc600030f0eff */
[----:B------:R0:W-:Y:S01]  /*19040*/  STL [R1+0x289c], R4 ;  /* 0x00289c0401007387 */ /* 0x0001e20000100800 */
[----:B-1----:R-:W-:-:S03]  /*19050*/  LEA.HI.X.SX32 R6, R13, R2, 0x1, P5 ;  /* 0x000000020d067211 */ /* 0x002fc600028f0eff */
[----:B------:R1:W-:Y:S01]  /*19060*/  STL [R1+0x2890], R5 ;  /* 0x0028900501007387 */ /* 0x0003e20000100800 */
[----:B0-----:R-:W-:-:S03]  /*19070*/  LEA R4, P6, R19, R0, 0x1 ;  /* 0x0000000013047211 */ /* 0x001fc600078c08ff */
[----:B-1----:R-:W3:Y:S04]  /*19080*/  LDL.LU R5, [R1+0x68] ;  /* 0x0000680001057983 */ /* 0x002ee80000300800 */
[----:B------:R0:W-:Y:S04]  /*19090*/  STL [R1+0x2894], R4 ;  /* 0x0028940401007387 */ /* 0x0001e80000100800 */
[----:B------:R1:W-:Y:S01]  /*190a0*/  STL [R1+0x2888], R6 ;  /* 0x0028880601007387 */ /* 0x0003e20000100800 */
[----:B0-----:R-:W-:Y:S02]  /*190b0*/  LEA R4, P5, R20, R0, 0x1 ;  /* 0x0000000014047211 */ /* 0x001fe400078a08ff */
[----:B-1----:R-:W-:-:S02]  /*190c0*/  LEA.HI.X.SX32 R6, R14, R2, 0x1, P3 ;  /* 0x000000020e067211 */ /* 0x002fc400018f0eff */
[----:B------:R-:W-:Y:S01]  /*190d0*/  LEA R10, P3, R21, R0, 0x1 ;  /* 0x00000000150a7211 */ /* 0x000fe200078608ff */
[----:B------:R0:W-:Y:S04]  /*190e0*/  STL [R1+0x288c], R4 ;  /* 0x00288c0401007387 */ /* 0x0001e80000100800 */
[----:B------:R1:W-:Y:S01]  /*190f0*/  STL [R1+0x2880], R6 ;  /* 0x0028800601007387 */ /* 0x0003e20000100800 */
[-C--:B------:R-:W-:Y:S02]  /*19100*/  LEA.HI.X.SX32 R11, R16, R2.reuse, 0x1, P1 ;  /* 0x00000002100b7211 */ /* 0x080fe400008f0eff */
[----:B0-----:R-:W-:Y:S01]  /*19110*/  LEA.HI.X.SX32 R4, R15, R2, 0x1, P2 ;  /* 0x000000020f047211 */ /* 0x001fe200010f0eff */
[----:B-1----:R-:W4:Y:S04]  /*19120*/  LDL.LU R6, [R1+0x78] ;  /* 0x0000780001067983 */ /* 0x002f280000300800 */
[----:B------:R0:W-:Y:S04]  /*19130*/  STL [R1+0x2884], R10 ;  /* 0x0028840a01007387 */ /* 0x0001e80000100800 */
[----:B------:R1:W-:Y:S01]  /*19140*/  STL [R1+0x2878], R4 ;  /* 0x0028780401007387 */ /* 0x0003e20000100800 */
[----:B0-----:R-:W-:-:S03]  /*19150*/  LEA R10, P2, R22, R0, 0x1 ;  /* 0x00000000160a7211 */ /* 0x001fc600078408ff */
[----:B-1----:R-:W4:Y:S04]  /*19160*/  LDL.LU R4, [R1+0xa8] ;  /* 0x0000a80001047983 */ /* 0x002f280000300800 */
[----:B------:R0:W-:Y:S04]  /*19170*/  STL [R1+0x287c], R10 ;  /* 0x00287c0a01007387 */ /* 0x0001e80000100800 */
[----:B------:R1:W-:Y:S01]  /*19180*/  STL [R1+0x2870], R11 ;  /* 0x0028700b01007387 */ /* 0x0003e20000100800 */
[----:B0-----:R-:W-:Y:S02]  /*19190*/  LEA R10, P1, R23, R0, 0x1 ;  /* 0x00000000170a7211 */ /* 0x001fe400078208ff */
[----:B-1----:R-:W-:-:S03]  /*191a0*/  LEA.HI.X.SX32 R11, R17, R2, 0x1, P0 ;  /* 0x00000002110b7211 */ /* 0x002fc600000f0eff */
[----:B------:R0:W-:Y:S01]  /*191b0*/  STL [R1+0x2874], R10 ;  /* 0x0028740a01007387 */ /* 0x0001e20000100800 */
[----:B------:R-:W-:-:S03]  /*191c0*/  LEA R12, P0, R24, R0, 0x1 ;  /* 0x00000000180c7211 */ /* 0x000fc600078008ff */
[----:B------:R1:W-:Y:S01]  /*191d0*/  STL [R1+0x2868], R11 ;  /* 0x0028680b01007387 */ /* 0x0003e20000100800 */
[----:B0-----:R-:W-:-:S03]  /*191e0*/  LEA.HI.X.SX32 R10, R18, R2, 0x1, P4 ;  /* 0x00000002120a7211 */ /* 0x001fc600020f0eff */
[----:B------:R0:W-:Y:S01]  /*191f0*/  STL [R1+0x286c], R12 ;  /* 0x00286c0c01007387 */ /* 0x0001e20000100800 */
[----:B-1----:R-:W-:-:S03]  /*19200*/  LEA R11, P4, R25, R0, 0x1 ;  /* 0x00000000190b7211 */ /* 0x002fc600078808ff */
[----:B------:R-:W4:Y:S01]  /*19210*/  LDL.LU R17, [R1+0xd8] ;  /* 0x0000d80001117983 */ /* 0x000f220000300800 */
[----:B------:R-:W-:-:S03]  /*19220*/  IMAD.MOV.U32 R13, RZ, RZ, R9 ;  /* 0x000000ffff0d7224 */ /* 0x000fc600078e0009 */
[----:B------:R1:W-:Y:S01]  /*19230*/  STL [R1+0x2860], R10 ;  /* 0x0028600a01007387 */ /* 0x0003e20000100800 */
[----:B0-----:R-:W-:Y:S01]  /*19240*/  IMAD.MOV.U32 R12, RZ, RZ, R8 ;  /* 0x000000ffff0c7224 */ /* 0x001fe200078e0008 */
[-C--:B------:R-:W-:Y:S02]  /*19250*/  LEA.HI.X.SX32 R8, R20, R2.reuse, 0x1, P5 ;  /* 0x0000000214087211 */ /* 0x080fe400028f0eff */
[----:B------:R-:W-:Y:S04]  /*19260*/  STL [R1+0x2864], R11 ;  /* 0x0028640b01007387 */ /* 0x000fe80000100800 */
[----:B------:R-:W4:Y:S01]  /*19270*/  LDL.LU R16, [R1+0xec] ;  /* 0x0000ec0001107983 */ /* 0x000f220000300800 */
[----:B-1----:R-:W-:Y:S02]  /*19280*/  LEA.HI.X.SX32 R10, R19, R2, 0x1, P6 ;  /* 0x00000002130a7211 */ /* 0x002fe400030f0eff */
[----:B------:R-:W-:-:S03]  /*19290*/  LEA R9, P6, R26, R0, 0x1 ;  /* 0x000000001a097211 */ /* 0x000fc600078c08ff */
[----:B------:R-:W-:Y:S04]  /*192a0*/  STL [R1+0x2858], R10 ;  /* 0x0028580a01007387 */ /* 0x000fe80000100800 */
[----:B------:R-:W4:Y:S04]  /*192b0*/  LDL.LU R20, [R1+0x100] ;  /* 0x0001000001147983 */ /* 0x000f280000300800 */
[----:B------:R0:W-:Y:S04]  /*192c0*/  STL [R1+0x285c], R9 ;  /* 0x00285c0901007387 */ /* 0x0001e80000100800 */
[----:B------:R1:W-:Y:S01]  /*192d0*/  STL [R1+0x2850], R8 ;  /* 0x0028500801007387 */ /* 0x0003e20000100800 */
[----:B0-----:R-:W-:-:S02]  /*192e0*/  LEA R9, P5, R27, R0, 0x1 ;  /* 0x000000001b097211 */ /* 0x001fc400078a08ff */
[-C--:B-1----:R-:W-:Y:S02]  /*192f0*/  LEA.HI.X.SX32 R8, R21, R2.reuse, 0x1, P3 ;  /* 0x0000000215087211 */ /* 0x082fe400018f0eff */
[----:B------:R-:W4:Y:S04]  /*19300*/  LDL.LU R21, [R1+0xd0] ;  /* 0x0000d00001157983 */ /* 0x000f280000300800 */
[----:B------:R-:W-:Y:S04]  /*19310*/  STL [R1+0x2854], R9 ;  /* 0x0028540901007387 */ /* 0x000fe80000100800 */
[----:B------:R-:W4:Y:S04]  /*19320*/  LDL.LU R15, [R1+0x118] ;  /* 0x00011800010f7983 */ /* 0x000f280000300800 */
[----:B------:R0:W-:Y:S02]  /*19330*/  STL [R1+0x2848], R8 ;  /* 0x0028480801007387 */ /* 0x0001e40000100800 */
[----:B0-----:R-:W-:-:S02]  /*19340*/  LEA.HI.X.SX32 R8, R22, R2, 0x1, P2 ;  /* 0x0000000216087211 */ /* 0x001fc400010f0eff */
[----:B------:R-:W4:Y:S01]  /*19350*/  LDL.LU R22, [R1+0x6c] ;  /* 0x00006c0001167983 */ /* 0x000f220000300800 */
[----:B------:R-:W-:-:S05]  /*19360*/  LEA R9, P3, R29, R0, 0x1 ;  /* 0x000000001d097211 */ /* 0x000fca00078608ff */
[----:B------:R-:W-:Y:S04]  /*19370*/  STL [R1+0x284c], R9 ;  /* 0x00284c0901007387 */ /* 0x000fe80000100800 */
[----:B------:R-:W4:Y:S04]  /*19380*/  LDL.LU R14, [R1+0x120] ;  /* 0x00012000010e7983 */ /* 0x000f280000300800 */
[----:B------:R0:W-:Y:S04]  /*19390*/  STL [R1+0x2840], R8 ;  /* 0x0028400801007387 */ /* 0x0001e80000100800 */
[----:B------:R-:W4:Y:S01]  /*193a0*/  LDL.LU R19, [R1+0x12c] ;  /* 0x00012c0001137983 */ /* 0x000f220000300800 */
[----:B0-----:R-:W-:-:S02]  /*193b0*/  LEA.HI.X.SX32 R8, R23, R2, 0x1, P1 ;  /* 0x0000000217087211 */ /* 0x001fc400008f0eff */
[----:B--2---:R-:W-:-:S05]  /*193c0*/  LEA R9, P2, R7, R0, 0x1 ;  /* 0x0000000007097211 */ /* 0x004fca00078408ff */
[----:B------:R3:W-:Y:S04]  /*193d0*/  STL [R1+0x2844], R9 ;  /* 0x0028440901007387 */ /* 0x0007e80000100800 */
[----:B------:R0:W-:Y:S04]  /*193e0*/  STL [R1+0x2838], R8 ;  /* 0x0028380801007387 */ /* 0x0001e80000100800 */
[----:B------:R-:W2:Y:S01]  /*193f0*/  LDL.LU R11, [R1+0x148] ;  /* 0x00014800010b7983 */ /* 0x000ea20000300800 */
[----:B---3--:R-:W-:Y:S02]  /*19400*/  LEA R9, P1, R5, R0, 0x1 ;  /* 0x0000000005097211 */ /* 0x008fe400078208ff */
[----:B0-----:R-:W-:-:S03]  /*19410*/  LEA.HI.X.SX32 R8, R24, R2, 0x1, P0 ;  /* 0x0000000218087211 */ /* 0x001fc600000f0eff */
[----:B------:R-:W-:Y:S04]  /*19420*/  STL [R1+0x283c], R9 ;  /* 0x00283c0901007387 */ /* 0x000fe80000100800 */
[----:B------:R0:W-:Y:S04]  /*19430*/  STL [R1+0x2830], R8 ;  /* 0x0028300801007387 */ /* 0x0001e80000100800 */
[----:B------:R-:W3:Y:S01]  /*19440*/  LDL.LU R10, [R1+0x154] ;  /* 0x00015400010a7983 */ /* 0x000ee20000300800 */
[----:B0-----:R-:W-:Y:S02]  /*19450*/  LEA.HI.X.SX32 R8, R25, R2, 0x1, P4 ;  /* 0x0000000219087211 */ /* 0x001fe400020f0eff */
[----:B----4-:R-:W-:-:S05]  /*19460*/  LEA R9, P0, R22, R0, 0x1 ;  /* 0x0000000016097211 */ /* 0x010fca00078008ff */
[----:B------:R0:W-:Y:S04]  /*19470*/  STL [R1+0x2834], R9 ;  /* 0x0028340901007387 */ /* 0x0001e80000100800 */
[----:B------:R1:W-:Y:S04]  /*19480*/  STL [R1+0x2828], R8 ;  /* 0x0028280801007387 */ /* 0x0003e80000100800 */
[----:B------:R-:W4:Y:S01]  /*19490*/  LDL.LU R18, [R1+0x15c] ;  /* 0x00015c0001127983 */ /* 0x000f220000300800 */
[----:B0-----:R-:W-:Y:S02]  /*194a0*/  LEA R9, P4, R6, R0, 0x1 ;  /* 0x0000000006097211 */ /* 0x001fe400078808ff */
[----:B-1----:R-:W-:-:S03]  /*194b0*/  LEA.HI.X.SX32 R8, R26, R2, 0x1, P6 ;  /* 0x000000021a087211 */ /* 0x002fc600030f0eff */
[----:B------:R0:W-:Y:S04]  /*194c0*/  STL [R1+0x282c], R9 ;  /* 0x00282c0901007387 */ /* 0x0001e80000100800 */
[----:B------:R1:W-:Y:S01]  /*194d0*/  STL [R1+0x2820], R8 ;  /* 0x0028200801007387 */ /* 0x0003e20000100800 */
[----:B------:R-:W-:-:S03]  /*194e0*/  LEA R23, P6, R4, R0, 0x1 ;  /* 0x0000000004177211 */ /* 0x000fc600078c08ff */
[----:B0-----:R-:W4:Y:S01]  /*194f0*/  LDL.LU R9, [R1+0x174] ;  /* 0x0001740001097983 */ /* 0x001f220000300800 */
[----:B-1----:R-:W-:-:S03]  /*19500*/  LEA.HI.X.SX32 R8, R27, R2, 0x1, P5 ;  /* 0x000000021b087211 */ /* 0x002fc600028f0eff */
[----:B------:R0:W-:Y:S04]  /*19510*/  STL [R1+0x2824], R23 ;  /* 0x0028241701007387 */ /* 0x0001e80000100800 */
[----:B------:R1:W-:Y:S01]  /*19520*/  STL [R1+0x2818], R8 ;  /* 0x0028180801007387 */ /* 0x0003e20000100800 */
[----:B------:R-:W-:Y:S02]  /*19530*/  LEA R24, P5, R21, R0, 0x1 ;  /* 0x0000000015187211 */ /* 0x000fe400078a08ff */
[----:B0-----:R-:W-:Y:S01]  /*19540*/  LEA.HI.X.SX32 R23, R29, R2, 0x1, P3 ;  /* 0x000000021d177211 */ /* 0x001fe200018f0eff */
[----:B-1----:R-:W4:Y:S01]  /*19550*/  LDL.LU R8, [R1+0x198] ;  /* 0x0001980001087983 */ /* 0x002f220000300800 */
[----:B------:R-:W-:-:S03]  /*19560*/  LEA R25, P3, R17, R0, 0x1 ;  /* 0x0000000011197211 */ /* 0x000fc600078608ff */
[----:B------:R0:W-:Y:S04]  /*19570*/  STL [R1+0x281c], R24 ;  /* 0x00281c1801007387 */ /* 0x0001e80000100800 */
[----:B------:R1:W-:Y:S04]  /*19580*/  STL [R1+0x221c], R23 ;  /* 0x00221c1701007387 */ /* 0x0003e80000100800 */
[----:B------:R-:W-:Y:S01]  /*19590*/  STL [R1+0x223c], R25 ;  /* 0x00223c1901007387 */ /* 0x000fe20000100800 */
[----:B0-----:R-:W-:-:S03]  /*195a0*/  LEA.HI.X.SX32 R24, R7, R2, 0x1, P2 ;  /* 0x0000000207187211 */ /* 0x001fc600010f0eff */
[----:B------:R-:W4:Y:S01]  /*195b0*/  LDL.LU R7, [R1+0x1a8] ;  /* 0x0001a80001077983 */ /* 0x000f220000300800 */
[----:B-1----:R-:W-:-:S03]  /*195c0*/  LEA R23, P2, R16, R0, 0x1 ;  /* 0x0000000010177211 */ /* 0x002fc600078408ff */
[----:B------:R0:W-:Y:S04]  /*195d0*/  STL [R1+0x2220], R24 ;  /* 0x0022201801007387 */ /* 0x0001e80000100800 */
[----:B------:R1:W-:Y:S01]  /*195e0*/  STL [R1+0x2244], R23 ;  /* 0x0022441701007387 */ /* 0x0003e20000100800 */
[----:B0-----:R-:W-:-:S03]  /*195f0*/  LEA.HI.X.SX32 R24, R5, R2, 0x1, P1 ;  /* 0x0000000205187211 */ /* 0x001fc600008f0eff */
[----:B------:R-:W4:Y:S01]  /*19600*/  LDL.LU R5, [R1+0x1b0] ;  /* 0x0001b00001057983 */ /* 0x000f220000300800 */
[----:B-1----:R-:W-:-:S03]  /*19610*/  LEA R23, P1, R20, R0, 0x1 ;  /* 0x0000000014177211 */ /* 0x002fc600078208ff */
[----:B------:R-:W-:Y:S04]  /*19620*/  STL [R1+0x2224], R24 ;  /* 0x0022241801007387 */ /* 0x000fe80000100800 */
[----:B------:R0:W-:Y:S04]  /*19630*/  STL [R1+0x224c], R23 ;  /* 0x00224c1701007387 */ /* 0x0001e80000100800 */
[----:B0-----:R-:W4:Y:S01]  /*19640*/  LDL.LU R23, [R1+0x1b8] ;  /* 0x0001b80001177983 */ /* 0x001f220000300800 */
[----:B------:R-:W-:Y:S02]  /*19650*/  LEA.HI.X.SX32 R22, R22, R2, 0x1, P0 ;  /* 0x0000000216167211 */ /* 0x000fe400000f0eff */
[----:B------:R-:W-:-:S03]  /*19660*/  LEA R24, P0, R15, R0, 0x1 ;  /* 0x000000000f187211 */ /* 0x000fc600078008ff */
[----:B------:R0:W-:Y:S04]  /*19670*/  STL [R1+0x2228], R22 ;  /* 0x0022281601007387 */ /* 0x0001e80000100800 */
[----:B------:R1:W-:Y:S01]  /*19680*/  STL [R1+0x2254], R24 ;  /* 0x0022541801007387 */ /* 0x0003e20000100800 */
[----:B0-----:R-:W-:-:S03]  /*19690*/  LEA.HI.X.SX32 R22, R6, R2, 0x1, P4 ;  /* 0x0000000206167211 */ /* 0x001fc600020f0eff */
[----:B------:R-:W4:Y:S01]  /*196a0*/  LDL.LU R6, [R1+0x1c0] ;  /* 0x0001c00001067983 */ /* 0x000f220000300800 */
[----:B-1----:R-:W-:-:S03]  /*196b0*/  LEA R24, P4, R14, R0, 0x1 ;  /* 0x000000000e187211 */ /* 0x002fc600078808ff */
[----:B------:R0:W-:Y:S01]  /*196c0*/  STL [R1+0x222c], R22 ;  /* 0x00222c1601007387 */ /* 0x0001e20000100800 */
[-C--:B------:R-:W-:Y:S02]  /*196d0*/  LEA.HI.X.SX32 R21, R21, R2.reuse, 0x1, P5 ;  /* 0x0000000215157211 */ /* 0x080fe400028f0eff */
[----:B0-----:R-:W-:Y:S02]  /*196e0*/  LEA.HI.X.SX32 R22, R4, R2, 0x1, P6 ;  /* 0x0000000204167211 */ /* 0x001fe400030f0eff */
[----:B------:R-:W4:Y:S04]  /*196f0*/  LDL.LU R4, [R1+0x1e0] ;  /* 0x0001e00001047983 */ /* 0x000f280000300800 */
[----:B------:R0:W-:Y:S04]  /*19700*/  STL [R1+0x225c], R24 ;  /* 0x00225c1801007387 */ /* 0x0001e80000100800 */
[----:B------:R1:W-:Y:S01]  /*19710*/  STL [R1+0x2230], R22 ;  /* 0x0022301601007387 */ /* 0x0003e20000100800 */
[----:B0-----:R-:W-:-:S03]  /*19720*/  LEA R24, P6, R19, R0, 0x1 ;  /* 0x0000000013187211 */ /* 0x001fc600078c08ff */
[----:B-1----:R-:W4:Y:S04]  /*19730*/  LDL.LU R22, [R1+0x1fc] ;  /* 0x0001fc0001167983 */ /* 0x002f280000300800 */
[----:B------:R2:W-:Y:S04]  /*19740*/  STL [R1+0x2264], R24 ;  /* 0x0022641801007387 */ /* 0x0005e80000100800 */
[----:B------:R0:W-:Y:S01]  /*19750*/  STL [R1+0x2234], R21 ;  /* 0x0022341501007387 */ /* 0x0001e20000100800 */
[----:B--2---:R-:W-:Y:S02]  /*19760*/  LEA R24, P5, R11, R0, 0x1 ;  /* 0x000000000b187211 */ /* 0x004fe400078a08ff */
[----:B0-----:R-:W-:-:S02]  /*19770*/  LEA.HI.X.SX32 R21, R17, R2, 0x1, P3 ;  /* 0x0000000211157211 */ /* 0x001fc400018f0eff */
[----:B------:R-:W2:Y:S04]  /*19780*/  LDL.LU R17, [R1+0x210] ;  /* 0x0002100001117983 */ /* 0x000ea80000300800 */
[----:B------:R3:W-:Y:S04]  /*19790*/  STL [R1+0x226c], R24 ;  /* 0x00226c1801007387 */ /* 0x0007e80000100800 */
[----:B------:R0:W-:Y:S01]  /*197a0*/  STL [R1+0x2238], R21 ;  /* 0x0022381501007387 */ /* 0x0001e20000100800 */
[----:B---3--:R-:W-:Y:S02]  /*197b0*/  LEA R24, P3, R10, R0, 0x1 ;  /* 0x000000000a187211 */ /* 0x008fe400078608ff */
[----:B0-----:R-:W-:-:S02]  /*197c0*/  LEA.HI.X.SX32 R21, R16, R2, 0x1, P2 ;  /* 0x0000000210157211 */ /* 0x001fc400010f0eff */
[----:B------:R-:W3:Y:S04]  /*197d0*/  LDL.LU R16, [R1+0x218] ;  /* 0x0002180001107983 */ /* 0x000ee80000300800 */
[----:B------:R-:W-:Y:S01]  /*197e0*/  STL [R1+0x2274], R24 ;  /* 0x0022741801007387 */ /* 0x000fe20000100800 */
[----:B------:R-:W-:-:S03]  /*197f0*/  LEA.HI.X.SX32 R20, R20, R2, 0x1, P1 ;  /* 0x0000000214147211 */ /* 0x000fc600008f0eff */
[----:B------:R0:W-:Y:S01]  /*19800*/  STL [R1+0x2240], R21 ;  /* 0x0022401501007387 */ /* 0x0001e20000100800 */
[----:B------:R-:W-:-:S03]  /*19810*/  LEA.HI.X.SX32 R15, R15, R2, 0x1, P0 ;  /* 0x000000020f0f7211 */ /* 0x000fc600000f0eff */
[----:B0-----:R-:W3:Y:S01]  /*19820*/  LDL.LU R21, [R1+0x22c] ;  /* 0x00022c0001157983 */ /* 0x001ee20000300800 */
[----:B------:R-:W-:Y:S02]  /*19830*/  LEA.HI.X.SX32 R19, R19, R2, 0x1, P6 ;  /* 0x0000000213137211 */ /* 0x000fe400030f0eff */
[----:B----4-:R-:W-:-:S05]  /*19840*/  LEA R24, P2, R18, R0, 0x1 ;  /* 0x0000000012187211 */ /* 0x010fca00078408ff */
[----:B------:R0:W-:Y:S04]  /*19850*/  STL [R1+0x227c], R24 ;  /* 0x00227c1801007387 */ /* 0x0001e80000100800 */
[----:B------:R-:W-:Y:S01]  /*19860*/  STL [R1+0x2248], R20 ;  /* 0x0022481401007387 */ /* 0x000fe20000100800 */
[----:B0-----:R-:W-:-:S05]  /*19870*/  LEA R24, P1, R9, R0, 0x1 ;  /* 0x0000000009187211 */ /* 0x001fca00078208ff */
[----:B------:R-:W-:Y:S04]  /*19880*/  STL [R1+0x2284], R24 ;  /* 0x0022841801007387 */ /* 0x000fe80000100800 */
[----:B------:R0:W-:Y:S04]  /*19890*/  STL [R1+0x2250], R15 ;  /* 0x0022500f01007387 */ /* 0x0001e80000100800 */
[----:B0-----:R-:W4:Y:S01]  /*198a0*/  LDL.LU R15, [R1+0x23c] ;  /* 0x00023c00010f7983 */ /* 0x001f220000300800 */
[----:B------:R-:W-:-:S05]  /*198b0*/  LEA R20, P0, R8, R0, 0x1 ;  /* 0x0000000008147211 */ /* 0x000fca00078008ff */
[----:B------:R0:W-:Y:S02]  /*198c0*/  STL [R1+0x228c], R20 ;  /* 0x00228c1401007387 */ /* 0x0001e40000100800 */
[----:B0-----:R-:W-:Y:S02]  /*198d0*/  LEA.HI.X.SX32 R20, R14, R2, 0x1, P4 ;  /* 0x000000020e147211 */ /* 0x001fe400020f0eff */
[----:B------:R-:W4:Y:S01]  /*198e0*/  LDL.LU R14, [R1+0x258] ;  /* 0x00025800010e7983 */ /* 0x000f220000300800 */
[----:B------:R-:W-:-:S03]  /*198f0*/  LEA R24, P4, R7, R0, 0x1 ;  /* 0x0000000007187211 */ /* 0x000fc600078808ff */
[----:B------:R0:W-:Y:S04]  /*19900*/  STL [R1+0x2258], R20 ;  /* 0x0022581401007387 */ /* 0x0001e80000100800 */
[----:B0-----:R-:W4:Y:S04]  /*19910*/  LDL.LU R20, [R1+0x25c] ;  /* 0x00025c0001147983 */ /* 0x001f280000300800 */
[----:B------:R0:W-:Y:S04]  /*19920*/  STL [R1+0x2294], R24 ;  /* 0x0022941801007387 */ /* 0x0001e80000100800 */
[----:B------:R1:W-:Y:S01]  /*19930*/  STL [R1+0x2260], R19 ;  /* 0x0022601301007387 */ /* 0x0003e20000100800 */
[----:B0-----:R-:W-:-:S02]  /*19940*/  LEA R24, P6, R5, R0, 0x1 ;  /* 0x0000000005187211 */ /* 0x001fc400078c08ff */
[----:B-1----:R-:W-:Y:S02]  /*19950*/  LEA.HI.X.SX32 R19, R11, R2, 0x1, P5 ;  /* 0x000000020b137211 */ /* 0x002fe400028f0eff */
[----:B------:R-:W4:Y:S04]  /*19960*/  LDL.LU R11, [R1+0x260] ;  /* 0x00026000010b7983 */ /* 0x000f280000300800 */
[----:B------:R0:W-:Y:S04]  /*19970*/  STL [R1+0x229c], R24 ;  /* 0x00229c1801007387 */ /* 0x0001e80000100800 */
[----:B------:R1:W-:Y:S01]  /*19980*/  STL [R1+0x2268], R19 ;  /* 0x0022681301007387 */ /* 0x0003e20000100800 */
[----:B0-----:R-:W-:-:S02]  /*19990*/  LEA R24, P5, R23, R0, 0x1 ;  /* 0x0000000017187211 */ /* 0x001fc400078a08ff */
[----:B-1----:R-:W-:Y:S02]  /*199a0*/  LEA.HI.X.SX32 R19, R10, R2, 0x1, P3 ;  /* 0x000000020a137211 */ /* 0x002fe400018f0eff */
[----:B------:R-:W4:Y:S04]  /*199b0*/  LDL.LU R10, [R1+0x26c] ;  /* 0x00026c00010a7983 */ /* 0x000f280000300800 */
[----:B------:R-:W-:Y:S04]  /*199c0*/  STL [R1+0x22a4], R24 ;  /* 0x0022a41801007387 */ /* 0x000fe80000100800 */
[----:B------:R0:W-:Y:S04]  /*199d0*/  STL [R1+0x2270], R19 ;  /* 0x0022701301007387 */ /* 0x0001e80000100800 */
[----:B0-----:R-:W4:Y:S01]  /*199e0*/  LDL.LU R19, [R1+0x274] ;  /* 0x0002740001137983 */ /* 0x001f220000300800 */
[----:B------:R-:W-:-:S02]  /*199f0*/  LEA R24, P3, R6, R0, 0x1 ;  /* 0x0000000006187211 */ /* 0x000fc400078608ff */
[----:B------:R-:W-:-:S03]  /*19a00*/  LEA.HI.X.SX32 R18, R18, R2, 0x1, P2 ;  /* 0x0000000212127211 */ /* 0x000fc600010f0eff */
[----:B------:R0:W-:Y:S04]  /*19a10*/  STL [R1+0x22ac], R24 ;  /* 0x0022ac1801007387 */ /* 0x0001e80000100800 */
[----:B------:R1:W-:Y:S01]  /*19a20*/  STL [R1+0x2278], R18 ;  /* 0x0022781201007387 */ /* 0x0003e20000100800 */
[----:B0-----:R-:W-:Y:S02]  /*19a30*/  LEA R24, P2, R4, R0, 0x1 ;  /* 0x0000000004187211 */ /* 0x001fe400078408ff */
[----:B-1----:R-:W-:Y:S02]  /*19a40*/  LEA.HI.X.SX32 R18, R9, R2, 0x1, P1 ;  /* 0x0000000209127211 */ /* 0x002fe400008f0eff */
[----:B------:R-:W4:Y:S04]  /*19a50*/  LDL.LU R9, [R1+0x278] ;  /* 0x0002780001097983 */ /* 0x000f280000300800 */
[----:B------:R0:W-:Y:S04]  /*19a60*/  STL [R1+0x22b4], R24 ;  /* 0x0022b41801007387 */ /* 0x0001e80000100800 */
[----:B------:R1:W-:Y:S01]  /*19a70*/  STL [R1+0x2280], R18 ;  /* 0x0022801201007387 */ /* 0x0003e20000100800 */
[----:B0-----:R-:W-:-:S02]  /*19a80*/  LEA R24, P1, R22, R0, 0x1 ;  /* 0x0000000016187211 */ /* 0x001fc400078208ff */
[-C--:B-1----:R-:W-:Y:S02]  /*19a90*/  LEA.HI.X.SX32 R18, R8, R2.reuse, 0x1, P0 ;  /* 0x0000000208127211 */ /* 0x082fe400000f0eff */
[----:B------:R-:W4:Y:S01]  /*19aa0*/  LDL.LU R8, [R1+0x284] ;  /* 0x0002840001087983 */ /* 0x000f220000300800 */
[----:B------:R-:W-:-:S03]  /*19ab0*/  LEA.HI.X.SX32 R7, R7, R2, 0x1, P4 ;  /* 0x0000000207077211 */ /* 0x000fc600020f0eff */
[----:B------:R2:W-:Y:S04]  /*19ac0*/  STL [R1+0x22bc], R24 ;  /* 0x0022bc1801007387 */ /* 0x0005e80000100800 */
[----:B------:R0:W-:Y:S01]  /*19ad0*/  STL [R1+0x2288], R18 ;  /* 0x0022881201007387 */ /* 0x0001e20000100800 */
[----:B--2---:R-:W-:-:S03]  /*19ae0*/  LEA R24, P0, R17, R0, 0x1 ;  /* 0x0000000011187211 */ /* 0x004fc600078008ff */
[----:B0-----:R-:W2:Y:S01]  /*19af0*/  LDL.LU R18, [R1+0x28c] ;  /* 0x00028c0001127983 */ /* 0x001ea20000300800 */
[----:B------:R-:W-:-:S03]  /*19b00*/  LEA.HI.X.SX32 R5, R5, R2, 0x1, P6 ;  /* 0x0000000205057211 */ /* 0x000fc600030f0eff */
[----:B------:R3:W-:Y:S04]  /*19b10*/  STL [R1+0x22c4], R24 ;  /* 0x0022c41801007387 */ /* 0x0007e80000100800 */
[----:B------:R0:W-:Y:S01]  /*19b20*/  STL [R1+0x2290], R7 ;  /* 0x0022900701007387 */ /* 0x0001e20000100800 */
[----:B---3--:R-:W-:-:S03]  /*19b30*/  LEA R24, P4, R16, R0, 0x1 ;  /* 0x0000000010187211 */ /* 0x008fc600078808ff */
[----:B0-----:R-:W3:Y:S04]  /*19b40*/  LDL.LU R7, [R1+0x2a4] ;  /* 0x0002a40001077983 */ /* 0x001ee80000300800 */
[----:B------:R0:W-:Y:S04]  /*19b50*/  STL [R1+0x22cc], R24 ;  /* 0x0022cc1801007387 */ /* 0x0001e80000100800 */
[----:B------:R1:W-:Y:S01]  /*19b60*/  STL [R1+0x2298], R5 ;  /* 0x0022980501007387 */ /* 0x0003e20000100800 */
[----:B------:R-:W-:Y:S02]  /*19b70*/  LEA.HI.X.SX32 R23, R23, R2, 0x1, P5 ;  /* 0x0000000217177211 */ /* 0x000fe400028f0eff */
[----:B0-----:R-:W-:Y:S01]  /*19b80*/  LEA R24, P6, R21, R0, 0x1 ;  /* 0x0000000015187211 */ /* 0x001fe200078c08ff */
[----:B-1----:R-:W3:Y:S04]  /*19b90*/  LDL.LU R5, [R1+0x2a8] ;  /* 0x0002a80001057983 */ /* 0x002ee80000300800 */
[----:B------:R0:W-:Y:S04]  /*19ba0*/  STL [R1+0x22d4], R24 ;  /* 0x0022d41801007387 */ /* 0x0001e80000100800 */
[----:B------:R1:W-:Y:S01]  /*19bb0*/  STL [R1+0x22a0], R23 ;  /* 0x0022a01701007387 */ /* 0x0003e20000100800 */
[----:B0-----:R-:W-:-:S02]  /*19bc0*/  LEA.HI.X.SX32 R24, R6, R2, 0x1, P3 ;  /* 0x0000000206187211 */ /* 0x001fc400018f0eff */
[-C--:B------:R-:W-:Y:S02]  /*19bd0*/  LEA.HI.X.SX32 R22, R22, R2.reuse, 0x1, P1 ;  /* 0x0000000216167211 */ /* 0x080fe400008f0eff */
[----:B------:R-:W-:Y:S02]  /*19be0*/  LEA.HI.X.SX32 R21, R21, R2, 0x1, P6 ;  /* 0x0000000215157211 */ /* 0x000fe400030f0eff */
[----:B----4-:R-:W-:-:S05]  /*19bf0*/  LEA R25, P5, R15, R0, 0x1 ;  /* 0x000000000f197211 */ /* 0x010fca00078a08ff */
[----:B------:R-:W-:Y:S04]  /*19c00*/  STL [R1+0x22dc], R25 ;  /* 0x0022dc1901007387 */ /* 0x000fe80000100800 */
[----:B------:R-:W4:Y:S04]  /*19c10*/  LDL.LU R6, [R1+0x2b0] ;  /* 0x0002b00001067983 */ /* 0x000f280000300800 */
[----:B------:R0:W-:Y:S01]  /*19c20*/  STL [R1+0x22a8], R24 ;  /* 0x0022a81801007387 */ /* 0x0001e20000100800 */
[----:B-1----:R-:W-:Y:S02]  /*19c30*/  LEA R23, P3, R14, R0, 0x1 ;  /* 0x000000000e177211 */ /* 0x002fe400078608ff */
[----:B0-----:R-:W-:-:S03]  /*19c40*/  LEA.HI.X.SX32 R24, R4, R2, 0x1, P2 ;  /* 0x0000000204187211 */ /* 0x001fc600010f0eff */
[----:B------:R0:W-:Y:S04]  /*19c50*/  STL [R1+0x22e4], R23 ;  /* 0x0022e41701007387 */ /* 0x0001e80000100800 */
[----:B------:R-:W4:Y:S01]  /*19c60*/  LDL.LU R4, [R1+0x2bc] ;  /* 0x0002bc0001047983 */ /* 0x000f220000300800 */
[----:B0-----:R-:W-:-:S03]  /*19c70*/  LEA R23, P2, R20, R0, 0x1 ;  /* 0x0000000014177211 */ /* 0x001fc600078408ff */
[----:B------:R-:W-:Y:S04]  /*19c80*/  STL [R1+0x22b0], R24 ;  /* 0x0022b01801007387 */ /* 0x000fe80000100800 */
[----:B------:R0:W-:Y:S04]  /*19c90*/  STL [R1+0x22ec], R23 ;  /* 0x0022ec1701007387 */ /* 0x0001e80000100800 */
[----:B0-----:R-:W4:Y:S01]  /*19ca0*/  LDL.LU R23, [R1+0x2c0] ;  /* 0x0002c00001177983 */ /* 0x001f220000300800 */
[----:B------:R-:W-:-:S03]  /*19cb0*/  LEA R24, P1, R11, R0, 0x1 ;  /* 0x000000000b187211 */ /* 0x000fc600078208ff */
[----:B------:R0:W-:Y:S04]  /*19cc0*/  STL [R1+0x22b8], R22 ;  /* 0x0022b81601007387 */ /* 0x0001e80000100800 */
[----:B------:R1:W-:Y:S01]  /*19cd0*/  STL [R1+0x22f4], R24 ;  /* 0x0022f41801007387 */ /* 0x0003e20000100800 */
[----:B0-----:R-:W-:-:S03]  /*19ce0*/  LEA.HI.X.SX32 R22, R17, R2, 0x1, P0 ;  /* 0x0000000211167211 */ /* 0x001fc600000f0eff */
[----:B------:R-:W4:Y:S04]  /*19cf0*/  LDL.LU R17, [R1+0x2c8] ;  /* 0x0002c80001117983 */ /* 0x000f280000300800 */
[----:B------:R0:W-:Y:S01]  /*19d00*/  STL [R1+0x22c0], R22 ;  /* 0x0022c01601007387 */ /* 0x0001e20000100800 */
[----:B-1----:R-:W-:Y:S02]  /*19d10*/  LEA R24, P0, R10, R0, 0x1 ;  /* 0x000000000a187211 */ /* 0x002fe400078008ff */
[----:B0-----:R-:W-:Y:S02]  /*19d20*/  LEA.HI.X.SX32 R22, R16, R2, 0x1, P4 ;  /* 0x0000000210167211 */ /* 0x001fe400020f0eff */
[----:B------:R-:W4:Y:S04]  /*19d30*/  LDL.LU R16, [R1+0x2cc] ;  /* 0x0002cc0001107983 */ /* 0x000f280000300800 */
[----:B------:R0:W-:Y:S04]  /*19d40*/  STL [R1+0x22fc], R24 ;  /* 0x0022fc1801007387 */ /* 0x0001e80000100800 */
[----:B------:R1:W-:Y:S01]  /*19d50*/  STL [R1+0x22c8], R22 ;  /* 0x0022c81601007387 */ /* 0x0003e20000100800 */
[----:B0-----:R-:W-:-:S03]  /*19d60*/  LEA R24, P4, R19, R0, 0x1 ;  /* 0x0000000013187211 */ /* 0x001fc600078808ff */
[----:B-1----:R-:W4:Y:S04]  /*19d70*/  LDL.LU R22, [R1+0x2d0] ;  /* 0x0002d00001167983 */ /* 0x002f280000300800 */
[----:B------:R-:W-:Y:S04]  /*19d80*/  STL [R1+0x2304], R24 ;  /* 0x0023041801007387 */ /* 0x000fe80000100800 */
[----:B------:R0:W-:Y:S02]  /*19d90*/  STL [R1+0x22d0], R21 ;  /* 0x0022d01501007387 */ /* 0x0001e40000100800 */
[----:B0-----:R-:W-:-:S02]  /*19da0*/  LEA.HI.X.SX32 R21, R15, R2, 0x1, P5 ;  /* 0x000000020f157211 */ /* 0x001fc400028f0eff */
[----:B------:R-:W4:Y:S01]  /*19db0*/  LDL.LU R15, [R1+0x2f0] ;  /* 0x0002f000010f7983 */ /* 0x000f220000300800 */
[----:B------:R-:W-:-:S05]  /*19dc0*/  LEA R24, P6, R9, R0, 0x1 ;  /* 0x0000000009187211 */ /* 0x000fca00078c08ff */
[----:B------:R0:W-:Y:S04]  /*19dd0*/  STL [R1+0x230c], R24 ;  /* 0x00230c1801007387 */ /* 0x0001e80000100800 */
[----:B------:R1:W-:Y:S01]  /*19de0*/  STL [R1+0x22d8], R21 ;  /* 0x0022d81501007387 */ /* 0x0003e20000100800 */
[----:B0-----:R-:W-:Y:S02]  /*19df0*/  LEA R24, P5, R8, R0, 0x1 ;  /* 0x0000000008187211 */ /* 0x001fe400078a08ff */
[-C--:B-1----:R-:W-:Y:S02]  /*19e00*/  LEA.HI.X.SX32 R21, R14, R2.reuse, 0x1, P3 ;  /* 0x000000020e157211 */ /* 0x082fe400018f0eff */
[----:B------:R-:W4:Y:S04]  /*19e10*/  LDL.LU R14, [R1+0x2f4] ;  /* 0x0002f400010e7983 */ /* 0x000f280000300800 */
[----:B------:R2:W-:Y:S01]  /*19e20*/  STL [R1+0x2314], R24 ;  /* 0x0023141801007387 */ /* 0x0005e20000100800 */
[----:B------:R-:W-:-:S03]  /*19e30*/  LEA.HI.X.SX32 R20, R20, R2, 0x1, P2 ;  /* 0x0000000214147211 */ /* 0x000fc600010f0eff */
[----:B------:R0:W-:Y:S01]  /*19e40*/  STL [R1+0x22e0], R21 ;  /* 0x0022e01501007387 */ /* 0x0001e20000100800 */
[----:B--2---:R-:W-:-:S03]  /*19e50*/  LEA R24, P3, R18, R0, 0x1 ;  /* 0x0000000012187211 */ /* 0x004fc600078608ff */
[----:B0-----:R-:W2:Y:S01]  /*19e60*/  LDL.LU R21, [R1+0x300] ;  /* 0x0003000001157983 */ /* 0x001ea20000300800 */
[----:B------:R-:W-:-:S03]  /*19e70*/  LEA.HI.X.SX32 R11, R11, R2, 0x1, P1 ;  /* 0x000000020b0b7211 */ /* 0x000fc600008f0eff */
[----:B------:R3:W-:Y:S04]  /*19e80*/  STL [R1+0x231c], R24 ;  /* 0x00231c1801007387 */ /* 0x0007e80000100800 */
[----:B------:R0:W-:Y:S01]  /*19e90*/  STL [R1+0x22e8], R20 ;  /* 0x0022e81401007387 */ /* 0x0001e20000100800 */
[----:B---3--:R-:W-:-:S05]  /*19ea0*/  LEA R24, P2, R7, R0, 0x1 ;  /* 0x0000000007187211 */ /* 0x008fca00078408ff */
[----:B------:R-:W-:Y:S04]  /*19eb0*/  STL [R1+0x2324], R24 ;  /* 0x0023241801007387 */ /* 0x000fe80000100800 */
[----:B------:R1:W-:Y:S01]  /*19ec0*/  STL [R1+0x22f0], R11 ;  /* 0x0022f00b01007387 */ /* 0x0003e20000100800 */
[----:B0-----:R-:W-:-:S03]  /*19ed0*/  LEA R20, P1, R5, R0, 0x1 ;  /* 0x0000000005147211 */ /* 0x001fc600078208ff */
[----:B-1----:R-:W3:Y:S04]  /*19ee0*/  LDL.LU R11, [R1+0x304] ;  /* 0x00030400010b7983 */ /* 0x002ee80000300800 */
[----:B------:R0:W-:Y:S01]  /*19ef0*/  STL [R1+0x232c], R20 ;  /* 0x00232c1401007387 */ /* 0x0001e20000100800 */
[-C--:B------:R-:W-:Y:S02]  /*19f00*/  LEA.HI.X.SX32 R19, R19, R2.reuse, 0x1, P4 ;  /* 0x0000000213137211 */ /* 0x080fe400020f0eff */
[-C--:B0-----:R-:W-:Y:S02]  /*19f10*/  LEA.HI.X.SX32 R20, R10, R2.reuse, 0x1, P0 ;  /* 0x000000020a147211 */ /* 0x081fe400000f0eff */
[----:B------:R-:W3:Y:S04]  /*19f20*/  LDL.LU R10, [R1+0x30c] ;  /* 0x00030c00010a7983 */ /* 0x000ee80000300800 */
[----:B------:R0:W-:Y:S04]  /*19f30*/  STL [R1+0x22f8], R20 ;  /* 0x0022f81401007387 */ /* 0x0001e80000100800 */
[----:B0-----:R-:W3:Y:S01]  /*19f40*/  LDL.LU R20, [R1+0x310] ;  /* 0x0003100001147983 */ /* 0x001ee20000300800 */
[----:B------:R-:W-:-:S02]  /*19f50*/  LEA.HI.X.SX32 R18, R18, R2, 0x1, P3 ;  /* 0x0000000212127211 */ /* 0x000fc400018f0eff */
[----:B----4-:R-:W-:-:S05]  /*19f60*/  LEA R24, P0, R6, R0, 0x1 ;  /* 0x0000000006187211 */ /* 0x010fca00078008ff */
[----:B------:R-:W-:Y:S04]  /*19f70*/  STL [R1+0x2334], R24 ;  /* 0x0023341801007387 */ /* 0x000fe80000100800 */
[----:B------:R0:W-:Y:S02]  /*19f80*/  STL [R1+0x2300], R19 ;  /* 0x0023001301007387 */ /* 0x0001e40000100800 */
[----:B0-----:R-:W-:Y:S02]  /*19f90*/  LEA.HI.X.SX32 R19, R9, R2, 0x1, P6 ;  /* 0x0000000209137211 */ /* 0x001fe400030f0eff */
[----:B------:R-:W4:Y:S01]  /*19fa0*/  LDL.LU R9, [R1+0x31c] ;  /* 0x00031c0001097983 */ /* 0x000f220000300800 */
[----:B------:R-:W-:-:S05]  /*19fb0*/  LEA R24, P4, R4, R0, 0x1 ;  /* 0x0000000004187211 */ /* 0x000fca00078808ff */
[----:B------:R0:W-:Y:S04]  /*19fc0*/  STL [R1+0x233c], R24 ;  /* 0x00233c1801007387 */ /* 0x0001e80000100800 */
[----:B------:R1:W-:Y:S01]  /*19fd0*/  STL [R1+0x2308], R19 ;  /* 0x0023081301007387 */ /* 0x0003e20000100800 */
[----:B0-----:R-:W-:Y:S02]  /*19fe0*/  LEA R24, P6, R23, R0, 0x1 ;  /* 0x0000000017187211 */ /* 0x001fe400078c08ff */
[----:B-1----:R-:W-:Y:S02]  /*19ff0*/  LEA.HI.X.SX32 R19, R8, R2, 0x1, P5 ;  /* 0x0000000208137211 */ /* 0x002fe400028f0eff */
[----:B------:R-:W4:Y:S04]  /*1a000*/  LDL.LU R8, [R1+0x330] ;  /* 0x0003300001087983 */ /* 0x000f280000300800 */
[----:B------:R0:W-:Y:S04]  /*1a010*/  STL [R1+0x2344], R24 ;  /* 0x0023441801007387 */ /* 0x0001e80000100800 */
[----:B------:R1:W-:Y:S01]  /*1a020*/  STL [R1+0x2310], R19 ;  /* 0x0023101301007387 */ /* 0x0003e20000100800 */
[----:B0-----:R-:W-:-:S03]  /*1a030*/  LEA R24, P5, R17, R0, 0x1 ;  /* 0x0000000011187211 */ /* 0x001fc600078a08ff */
[----:B-1----:R-:W4:Y:S04]  /*1a040*/  LDL.LU R19, [R1+0x334] ;  /* 0x0003340001137983 */ /* 0x002f280000300800 */
[----:B------:R0:W-:Y:S04]  /*1a050*/  STL [R1+0x234c], R24 ;  /* 0x00234c1801007387 */ /* 0x0001e80000100800 */
[----:B------:R1:W-:Y:S01]  /*1a060*/  STL [R1+0x2318], R18 ;  /* 0x0023181201007387 */ /* 0x0003e20000100800 */
[----:B0-----:R-:W-:Y:S02]  /*1a070*/  LEA R24, P3, R16, R0, 0x1 ;  /* 0x0000000010187211 */ /* 0x001fe400078608ff */
[----:B-1----:R-:W-:-:S02]  /*1a080*/  LEA.HI.X.SX32 R18, R7, R2, 0x1, P2 ;  /* 0x0000000207127211 */ /* 0x002fc400010f0eff */
[----:B------:R-:W4:Y:S04]  /*1a090*/  LDL.LU R7, [R1+0x338] ;  /* 0x0003380001077983 */ /* 0x000f280000300800 */
[----:B------:R0:W-:Y:S04]  /*1a0a0*/  STL [R1+0x2354], R24 ;  /* 0x0023541801007387 */ /* 0x0001e80000100800 */
[----:B------:R1:W-:Y:S01]  /*1a0b0*/  STL [R1+0x2320], R18 ;  /* 0x0023201201007387 */ /* 0x0003e20000100800 */
[----:B0-----:R-:W-:Y:S02]  /*1a0c0*/  LEA R24, P2, R22, R0, 0x1 ;  /* 0x0000000016187211 */ /* 0x001fe400078408ff */
[----:B-1----:R-:W-:-:S02]  /*1a0d0*/  LEA.HI.X.SX32 R18, R5, R2, 0x1, P1 ;  /* 0x0000000205127211 */ /* 0x002fc400008f0eff */
[----:B------:R-:W4:Y:S01]  /*1a0e0*/  LDL.LU R5, [R1+0x340] ;  /* 0x0003400001057983 */ /* 0x000f220000300800 */
[----:B------:R-:W-:-:S03]  /*1a0f0*/  LEA.HI.X.SX32 R6, R6, R2, 0x1, P0 ;  /* 0x0000000206067211 */ /* 0x000fc600000f0eff */
        /* <DEDUP_REMOVED lines=11> */
[----:B------:R-:W-:Y:S02]  /*1a1b0*/  LEA.HI.X.SX32 R23, R23, R2, 0x1, P6 ;  /* 0x0000000217177211 */ /* 0x000fe400030f0eff */
[----:B--2---:R-:W-:Y:S01]  /*1a1c0*/  LEA R24, P4, R21, R0, 0x1 ;  /* 0x0000000015187211 */ /* 0x004fe200078808ff */
[----:B0-----:R-:W2:Y:S04]  /*1a1d0*/  LDL.LU R6, [R1+0x364] ;  /* 0x0003640001067983 */ /* 0x001ea80000300800 */
[----:B------:R0:W-:Y:S04]  /*1a1e0*/  STL [R1+0x2374], R24 ;  /* 0x0023741801007387 */ /* 0x0001e80000100800 */
[----:B------:R1:W-:Y:S01]  /*1a1f0*/  STL [R1+0x2340], R23 ;  /* 0x0023401701007387 */ /* 0x0003e20000100800 */
[----:B0-----:R-:W-:-:S02]  /*1a200*/  LEA.HI.X.SX32 R24, R17, R2, 0x1, P5 ;  /* 0x0000000211187211 */ /* 0x001fc400028f0eff */
[----:B---3--:R-:W-:-:S05]  /*1a210*/  LEA R25, P6, R11, R0, 0x1 ;  /* 0x000000000b197211 */ /* 0x008fca00078c08ff */
[----:B------:R-:W-:Y:S04]  /*1a220*/  STL [R1+0x237c], R25 ;  /* 0x00237c1901007387 */ /* 0x000fe80000100800 */
[----:B------:R-:W3:Y:S01]  /*1a230*/  LDL.LU R17, [R1+0x36c] ;  /* 0x00036c0001117983 */ /* 0x000ee20000300800 */
[----:B-1----:R-:W-:-:S03]  /*1a240*/  LEA R23, P5, R10, R0, 0x1 ;  /* 0x000000000a177211 */ /* 0x002fc600078a08ff */
[----:B------:R0:W-:Y:S04]  /*1a250*/  STL [R1+0x2348], R24 ;  /* 0x0023481801007387 */ /* 0x0001e80000100800 */
[----:B------:R1:W-:Y:S01]  /*1a260*/  STL [R1+0x2384], R23 ;  /* 0x0023841701007387 */ /* 0x0003e20000100800 */
[----:B0-----:R-:W-:-:S03]  /*1a270*/  LEA.HI.X.SX32 R24, R16, R2, 0x1, P3 ;  /* 0x0000000210187211 */ /* 0x001fc600018f0eff */
[----:B------:R-:W3:Y:S01]  /*1a280*/  LDL.LU R16, [R1+0x374] ;  /* 0x0003740001107983 */ /* 0x000ee20000300800 */
[----:B-1----:R-:W-:-:S03]  /*1a290*/  LEA R23, P3, R20, R0, 0x1 ;  /* 0x0000000014177211 */ /* 0x002fc600078608ff */
[----:B------:R-:W-:Y:S01]  /*1a2a0*/  STL [R1+0x2350], R24 ;  /* 0x0023501801007387 */ /* 0x000fe20000100800 */
[----:B------:R-:W-:-:S03]  /*1a2b0*/  LEA.HI.X.SX32 R22, R22, R2, 0x1, P2 ;  /* 0x0000000216167211 */ /* 0x000fc600010f0eff */
[----:B------:R0:W-:Y:S04]  /*1a2c0*/  STL [R1+0x238c], R23 ;  /* 0x00238c1701007387 */ /* 0x0001e80000100800 */
[----:B0-----:R-:W3:Y:S04]  /*1a2d0*/  LDL.LU R23, [R1+0x380] ;  /* 0x0003800001177983 */ /* 0x001ee80000300800 */
[----:B------:R0:W-:Y:S02]  /*1a2e0*/  STL [R1+0x2358], R22 ;  /* 0x0023581601007387 */ /* 0x0001e40000100800 */
[----:B0-----:R-:W-:-:S02]  /*1a2f0*/  LEA.HI.X.SX32 R22, R15, R2, 0x1, P1 ;  /* 0x000000020f167211 */ /* 0x001fc400008f0eff */
[-C--:B------:R-:W-:Y:S02]  /*1a300*/  LEA.HI.X.SX32 R21, R21, R2.reuse, 0x1, P4 ;  /* 0x0000000215157211 */ /* 0x080fe400020f0eff */
[----:B------:R-:W-:Y:S02]  /*1a310*/  LEA.HI.X.SX32 R20, R20, R2, 0x1, P3 ;  /* 0x0000000214147211 */ /* 0x000fe400018f0eff */
[----:B----4-:R-:W-:-:S05]  /*1a320*/  LEA R24, P2, R9, R0, 0x1 ;  /* 0x0000000009187211 */ /* 0x010fca00078408ff */
[----:B------:R0:W-:Y:S04]  /*1a330*/  STL [R1+0x2394], R24 ;  /* 0x0023941801007387 */ /* 0x0001e80000100800 */
[----:B------:R-:W4:Y:S04]  /*1a340*/  LDL.LU R15, [R1+0x384] ;  /* 0x00038400010f7983 */ /* 0x000f280000300800 */
[----:B------:R1:W-:Y:S01]  /*1a350*/  STL [R1+0x2360], R22 ;  /* 0x0023601601007387 */ /* 0x0003e20000100800 */
[----:B0-----:R-:W-:Y:S02]  /*1a360*/  LEA R24, P1, R8, R0, 0x1 ;  /* 0x0000000008187211 */ /* 0x001fe400078208ff */
[----:B-1----:R-:W-:-:S02]  /*1a370*/  LEA.HI.X.SX32 R22, R14, R2, 0x1, P0 ;  /* 0x000000020e167211 */ /* 0x002fc400000f0eff */
        /* <DEDUP_REMOVED lines=14> */
[----:B------:R-:W4:Y:S04]  /*1a460*/  LDL.LU R10, [R1+0x394] ;  /* 0x00039400010a7983 */ /* 0x000f280000300800 */
[----:B------:R0:W-:Y:S04]  /*1a470*/  STL [R1+0x23b4], R24 ;  /* 0x0023b41801007387 */ /* 0x0001e80000100800 */
[----:B------:R1:W-:Y:S01]  /*1a480*/  STL [R1+0x2380], R21 ;  /* 0x0023801501007387 */ /* 0x0003e20000100800 */
[----:B0-----:R-:W-:-:S03]  /*1a490*/  LEA R24, P5, R18, R0, 0x1 ;  /* 0x0000000012187211 */ /* 0x001fc600078a08ff */
[----:B-1----:R-:W4:Y:S01]  /*1a4a0*/  LDL.LU R21, [R1+0x390] ;  /* 0x0003900001157983 */ /* 0x002f220000300800 */
[----:B------:R-:W-:-:S03]  /*1a4b0*/  LEA.HI.X.SX32 R9, R9, R2, 0x1, P2 ;  /* 0x0000000209097211 */ /* 0x000fc600010f0eff */
[----:B------:R0:W-:Y:S04]  /*1a4c0*/  STL [R1+0x23bc], R24 ;  /* 0x0023bc1801007387 */ /* 0x0001e80000100800 */
[----:B------:R-:W-:Y:S01]  /*1a4d0*/  STL [R1+0x2388], R20 ;  /* 0x0023881401007387 */ /* 0x000fe20000100800 */
[----:B0-----:R-:W-:-:S05]  /*1a4e0*/  LEA R24, P3, R4, R0, 0x1 ;  /* 0x0000000004187211 */ /* 0x001fca00078608ff */
[----:B------:R-:W-:Y:S04]  /*1a4f0*/  STL [R1+0x23c4], R24 ;  /* 0x0023c41801007387 */ /* 0x000fe80000100800 */
[----:B------:R0:W-:Y:S04]  /*1a500*/  STL [R1+0x2390], R9 ;  /* 0x0023900901007387 */ /* 0x0001e80000100800 */
[----:B0-----:R-:W4:Y:S01]  /*1a510*/  LDL.LU R9, [R1+0x388] ;  /* 0x0003880001097983 */ /* 0x001f220000300800 */
[----:B--2---:R-:W-:-:S05]  /*1a520*/  LEA R20, P2, R6, R0, 0x1 ;  /* 0x0000000006147211 */ /* 0x004fca00078408ff */
[----:B------:R0:W-:Y:S01]  /*1a530*/  STL [R1+0x23cc], R20 ;  /* 0x0023cc1401007387 */ /* 0x0001e20000100800 */
[-C--:B------:R-:W-:Y:S02]  /*1a540*/  LEA.HI.X.SX32 R19, R19, R2.reuse, 0x1, P0 ;  /* 0x0000000213137211 */ /* 0x080fe400000f0eff */
[----:B0-----:R-:W-:Y:S02]  /*1a550*/  LEA.HI.X.SX32 R20, R8, R2, 0x1, P1 ;  /* 0x0000000208147211 */ /* 0x001fe400008f0eff */
[----:B------:R-:W2:Y:S04]  /*1a560*/  LDL.LU R8, [R1+0x37c] ;  /* 0x00037c0001087983 */ /* 0x000ea80000300800 */
[----:B------:R0:W-:Y:S04]  /*1a570*/  STL [R1+0x2398], R20 ;  /* 0x0023981401007387 */ /* 0x0001e80000100800 */
[----:B0-----:R-:W2:Y:S01]  /*1a580*/  LDL.LU R20, [R1+0x378] ;  /* 0x0003780001147983 */ /* 0x001ea20000300800 */
[----:B---3--:R-:W-:-:S05]  /*1a590*/  LEA R24, P1, R17, R0, 0x1 ;  /* 0x0000000011187211 */ /* 0x008fca00078208ff */
[----:B------:R-:W-:Y:S04]  /*1a5a0*/  STL [R1+0x23d4], R24 ;  /* 0x0023d41801007387 */ /* 0x000fe80000100800 */
[----:B------:R0:W-:Y:S02]  /*1a5b0*/  STL [R1+0x23a0], R19 ;  /* 0x0023a01301007387 */ /* 0x0001e40000100800 */
[----:B0-----:R-:W-:Y:S02]  /*1a5c0*/  LEA.HI.X.SX32 R19, R7, R2, 0x1, P4 ;  /* 0x0000000207137211 */ /* 0x001fe400020f0eff */
[----:B------:R-:W-:Y:S01]  /*1a5d0*/  LEA R24, P0, R16, R0, 0x1 ;  /* 0x0000000010187211 */ /* 0x000fe200078008ff */
[----:B------:R-:W3:Y:S04]  /*1a5e0*/  LDL.LU R7, [R1+0x370] ;  /* 0x0003700001077983 */ /* 0x000ee80000300800 */
[----:B------:R0:W-:Y:S04]  /*1a5f0*/  STL [R1+0x23dc], R24 ;  /* 0x0023dc1801007387 */ /* 0x0001e80000100800 */
[----:B------:R1:W-:Y:S01]  /*1a600*/  STL [R1+0x23a8], R19 ;  /* 0x0023a81301007387 */ /* 0x0003e20000100800 */
[----:B------:R-:W-:-:S02]  /*1a610*/  LEA.HI.X.SX32 R18, R18, R2, 0x1, P5 ;  /* 0x0000000212127211 */ /* 0x000fc400028f0eff */
[----:B0-----:R-:W-:Y:S02]  /*1a620*/  LEA R24, P4, R23, R0, 0x1 ;  /* 0x0000000017187211 */ /* 0x001fe400078808ff */
[-C--:B-1----:R-:W-:Y:S02]  /*1a630*/  LEA.HI.X.SX32 R19, R5, R2.reuse, 0x1, P6 ;  /* 0x0000000205137211 */ /* 0x082fe400030f0eff */
[----:B------:R-:W3:Y:S04]  /*1a640*/  LDL.LU R5, [R1+0x368] ;  /* 0x0003680001057983 */ /* 0x000ee80000300800 */
[----:B------:R-:W-:Y:S04]  /*1a650*/  STL [R1+0x23e4], R24 ;  /* 0x0023e41801007387 */ /* 0x000fe80000100800 */
[----:B------:R0:W-:Y:S04]  /*1a660*/  STL [R1+0x23b0], R19 ;  /* 0x0023b01301007387 */ /* 0x0001e80000100800 */
[----:B0-----:R-:W3:Y:S01]  /*1a670*/  LDL.LU R19, [R1+0x360] ;  /* 0x0003600001137983 */ /* 0x001ee20000300800 */
[----:B------:R-:W-:-:S02]  /*1a680*/  LEA.HI.X.SX32 R17, R17, R2, 0x1, P1 ;  /* 0x0000000211117211 */ /* 0x000fc400008f0eff */
[-C--:B------:R-:W-:Y:S02]  /*1a690*/  LEA.HI.X.SX32 R16, R16, R2.reuse, 0x1, P0 ;  /* 0x0000000210107211 */ /* 0x080fe400000f0eff */
[----:B------:R-:W-:Y:S02]  /*1a6a0*/  LEA.HI.X.SX32 R23, R23, R2, 0x1, P4 ;  /* 0x0000000217177211 */ /* 0x000fe400020f0eff */
[----:B----4-:R-:W-:-:S05]  /*1a6b0*/  LEA R24, P6, R15, R0, 0x1 ;  /* 0x000000000f187211 */ /* 0x010fca00078c08ff */
        /* <DEDUP_REMOVED lines=8> */
[----:B-1----:R-:W-:Y:S02]  /*1a740*/  LEA.HI.X.SX32 R18, R6, R2, 0x1, P2 ;  /* 0x0000000206127211 */ /* 0x002fe400010f0eff */
[----:B------:R-:W4:Y:S04]  /*1a750*/  LDL.LU R6, [R1+0x354] ;  /* 0x0003540001067983 */ /* 0x000f280000300800 */
[----:B------:R0:W-:Y:S04]  /*1a760*/  STL [R1+0x23fc], R24 ;  /* 0x0023fc1801007387 */ /* 0x0001e80000100800 */
[----:B------:R1:W-:Y:S01]  /*1a770*/  STL [R1+0x23c8], R18 ;  /* 0x0023c81201007387 */ /* 0x0003e20000100800 */
[----:B0-----:R-:W-:-:S03]  /*1a780*/  LEA R24, P2, R11, R0, 0x1 ;  /* 0x000000000b187211 */ /* 0x001fc600078408ff */
[----:B-1----:R-:W4:Y:S04]  /*1a790*/  LDL.LU R18, [R1+0x350] ;  /* 0x0003500001127983 */ /* 0x002f280000300800 */
[----:B------:R-:W-:Y:S04]  /*1a7a0*/  STL [R1+0x2404], R24 ;  /* 0x0024041801007387 */ /* 0x000fe80000100800 */
[----:B------:R0:W-:Y:S04]  /*1a7b0*/  STL [R1+0x23d0], R17 ;  /* 0x0023d01101007387 */ /* 0x0001e80000100800 */
[----:B0-----:R-:W4:Y:S01]  /*1a7c0*/  LDL.LU R17, [R1+0x34c] ;  /* 0x00034c0001117983 */ /* 0x001f220000300800 */
[----:B------:R-:W-:-:S05]  /*1a7d0*/  LEA R24, P1, R10, R0, 0x1 ;  /* 0x000000000a187211 */ /* 0x000fca00078208ff */
[----:B------:R0:W-:Y:S04]  /*1a7e0*/  STL [R1+0x240c], R24 ;  /* 0x00240c1801007387 */ /* 0x0001e80000100800 */
[----:B------:R1:W-:Y:S01]  /*1a7f0*/  STL [R1+0x23d8], R16 ;  /* 0x0023d81001007387 */ /* 0x0003e20000100800 */
[----:B0-----:R-:W-:-:S03]  /*1a800*/  LEA R24, P0, R21, R0, 0x1 ;  /* 0x0000000015187211 */ /* 0x001fc600078008ff */
[----:B-1----:R-:W4:Y:S04]  /*1a810*/  LDL.LU R16, [R1+0x344] ;  /* 0x0003440001107983 */ /* 0x002f280000300800 */
[----:B------:R0:W-:Y:S04]  /*1a820*/  STL [R1+0x2414], R24 ;  /* 0x0024141801007387 */ /* 0x0001e80000100800 */
[----:B------:R2:W-:Y:S01]  /*1a830*/  STL [R1+0x23e0], R23 ;  /* 0x0023e01701007387 */ /* 0x0005e20000100800 */
[----:B0-----:R-:W-:Y:S02]  /*1a840*/  LEA.HI.X.SX32 R24, R15, R2, 0x1, P6 ;  /* 0x000000020f187211 */ /* 0x001fe400030f0eff */
[----:B------:R-:W-:-:S05]  /*1a850*/  LEA R25, P4, R9, R0, 0x1 ;  /* 0x0000000009197211 */ /* 0x000fca00078808ff */
[----:B------:R-:W-:Y:S04]  /*1a860*/  STL [R1+0x241c], R25 ;  /* 0x00241c1901007387 */ /* 0x000fe80000100800 */
[----:B------:R-:W4:Y:S04]  /*1a870*/  LDL.LU R15, [R1+0x33c] ;  /* 0x00033c00010f7983 */ /* 0x000f280000300800 */
[----:B------:R0:W-:Y:S01]  /*1a880*/  STL [R1+0x23e8], R24 ;  /* 0x0023e81801007387 */ /* 0x0001e20000100800 */
[----:B--2---:R-:W-:Y:S02]  /*1a890*/  LEA R23, P6, R8, R0, 0x1 ;  /* 0x0000000008177211 */ /* 0x004fe400078c08ff */
[----:B0-----:R-:W-:-:S03]  /*1a8a0*/  LEA.HI.X.SX32 R24, R14, R2, 0x1, P5 ;  /* 0x000000020e187211 */ /* 0x001fc600028f0eff */
[----:B------:R0:W-:Y:S04]  /*1a8b0*/  STL [R1+0x2424], R23 ;  /* 0x0024241701007387 */ /* 0x0001e80000100800 */
[----:B------:R-:W2:Y:S01]  /*1a8c0*/  LDL.LU R14, [R1+0x32c] ;  /* 0x00032c00010e7983 */ /* 0x000ea20000300800 */
[----:B------:R-:W-:Y:S02]  /*1a8d0*/  LEA.HI.X.SX32 R22, R22, R2, 0x1, P3 ;  /* 0x0000000216167211 */ /* 0x000fe400018f0eff */
[-C--:B0-----:R-:W-:Y:S01]  /*1a8e0*/  LEA R23, P5, R20, R0.reuse, 0x1 ;  /* 0x0000000014177211 */ /* 0x081fe200078a08ff */
[----:B------:R-:W-:Y:S04]  /*1a8f0*/  STL [R1+0x23f0], R24 ;  /* 0x0023f01801007387 */ /* 0x000fe80000100800 */
[----:B------:R0:W-:Y:S04]  /*1a900*/  STL [R1+0x242c], R23 ;  /* 0x00242c1701007387 */ /* 0x0001e80000100800 */
[----:B0-----:R-:W2:Y:S04]  /*1a910*/  LDL.LU R23, [R1+0x328] ;  /* 0x0003280001177983 */ /* 0x001ea80000300800 */
[----:B------:R0:W-:Y:S01]  /*1a920*/  STL [R1+0x23f8], R22 ;  /* 0x0023f81601007387 */ /* 0x0001e20000100800 */
[----:B---3--:R-:W-:-:S05]  /*1a930*/  LEA R24, P3, R7, R0, 0x1 ;  /* 0x0000000007187211 */ /* 0x008fca00078608ff */
[----:B------:R1:W-:Y:S01]  /*1a940*/  STL [R1+0x2434], R24 ;  /* 0x0024341801007387 */ /* 0x0003e20000100800 */
[----:B0-----:R-:W-:-:S03]  /*1a950*/  LEA.HI.X.SX32 R22, R11, R2, 0x1, P2 ;  /* 0x000000020b167211 */ /* 0x001fc600010f0eff */
[----:B------:R-:W3:Y:S04]  /*1a960*/  LDL.LU R11, [R1+0x324] ;  /* 0x00032400010b7983 */ /* 0x000ee80000300800 */
[----:B------:R0:W-:Y:S01]  /*1a970*/  STL [R1+0x2400], R22 ;  /* 0x0024001601007387 */ /* 0x0001e20000100800 */
[----:B-1----:R-:W-:Y:S02]  /*1a980*/  LEA R24, P2, R5, R0, 0x1 ;  /* 0x0000000005187211 */ /* 0x002fe400078408ff */
[-C--:B0-----:R-:W-:Y:S02]  /*1a990*/  LEA.HI.X.SX32 R22, R10, R2.reuse, 0x1, P1 ;  /* 0x000000020a167211 */ /* 0x081fe400008f0eff */
[----:B------:R-:W3:Y:S04]  /*1a9a0*/  LDL.LU R10, [R1+0x320] ;  /* 0x00032000010a7983 */ /* 0x000ee80000300800 */
[----:B------:R0:W-:Y:S01]  /*1a9b0*/  STL [R1+0x243c], R24 ;  /* 0x00243c1801007387 */ /* 0x0001e20000100800 */
[----:B------:R-:W-:-:S03]  /*1a9c0*/  LEA.HI.X.SX32 R21, R21, R2, 0x1, P0 ;  /* 0x0000000215157211 */ /* 0x000fc600000f0eff */
[----:B------:R1:W-:Y:S01]  /*1a9d0*/  STL [R1+0x2408], R22 ;  /* 0x0024081601007387 */ /* 0x0003e20000100800 */
[----:B0-----:R-:W-:-:S03]  /*1a9e0*/  LEA R24, P1, R19, R0, 0x1 ;  /* 0x0000000013187211 */ /* 0x001fc600078208ff */
[----:B-1----:R-:W3:Y:S04]  /*1a9f0*/  LDL.LU R22, [R1+0x318] ;  /* 0x0003180001167983 */ /* 0x002ee80000300800 */
[----:B------:R-:W-:Y:S04]  /*1aa00*/  STL [R1+0x2444], R24 ;  /* 0x0024441801007387 */ /* 0x000fe80000100800 */
[----:B------:R0:W-:Y:S02]  /*1aa10*/  STL [R1+0x2410], R21 ;  /* 0x0024101501007387 */ /* 0x0001e40000100800 */
[----:B0-----:R-:W-:-:S02]  /*1aa20*/  LEA.HI.X.SX32 R21, R9, R2, 0x1, P4 ;  /* 0x0000000209157211 */ /* 0x001fc400020f0eff */
[----:B------:R-:W3:Y:S01]  /*1aa30*/  LDL.LU R9, [R1+0x314] ;  /* 0x0003140001097983 */ /* 0x000ee20000300800 */
[-C--:B------:R-:W-:Y:S02]  /*1aa40*/  LEA.HI.X.SX32 R20, R20, R2.reuse, 0x1, P5 ;  /* 0x0000000214147211 */ /* 0x080fe400028f0eff */
        /* <DEDUP_REMOVED lines=21> */
[----:B------:R-:W4:Y:S04]  /*1aba0*/  LDL.LU R5, [R1+0x2ec] ;  /* 0x0002ec0001057983 */ /* 0x000f280000300800 */
[----:B------:R0:W-:Y:S04]  /*1abb0*/  STL [R1+0x2438], R20 ;  /* 0x0024381401007387 */ /* 0x0001e80000100800 */
[----:B0-----:R-:W4:Y:S01]  /*1abc0*/  LDL.LU R20, [R1+0x2e8] ;  /* 0x0002e80001147983 */ /* 0x001f220000300800 */
[----:B------:R-:W-:-:S05]  /*1abd0*/  LEA R24, P2, R15, R0, 0x1 ;  /* 0x000000000f187211 */ /* 0x000fca00078408ff */
[----:B------:R-:W-:Y:S04]  /*1abe0*/  STL [R1+0x2474], R24 ;  /* 0x0024741801007387 */ /* 0x000fe80000100800 */
[----:B------:R0:W-:Y:S02]  /*1abf0*/  STL [R1+0x2440], R19 ;  /* 0x0024401301007387 */ /* 0x0001e40000100800 */
[----:B0-----:R-:W-:Y:S02]  /*1ac00*/  LEA.HI.X.SX32 R19, R4, R2, 0x1, P0 ;  /* 0x0000000204137211 */ /* 0x001fe400000f0eff */
[----:B------:R-:W4:Y:S01]  /*1ac10*/  LDL.LU R4, [R1+0x2e4] ;  /* 0x0002e40001047983 */ /* 0x000f220000300800 */
[----:B--2---:R-:W-:-:S05]  /*1ac20*/  LEA R24, P1, R14, R0, 0x1 ;  /* 0x000000000e187211 */ /* 0x004fca00078208ff */
[----:B------:R0:W-:Y:S04]  /*1ac30*/  STL [R1+0x247c], R24 ;  /* 0x00247c1801007387 */ /* 0x0001e80000100800 */
[----:B------:R1:W-:Y:S01]  /*1ac40*/  STL [R1+0x2448], R19 ;  /* 0x0024481301007387 */ /* 0x0003e20000100800 */
[----:B------:R-:W-:Y:S02]  /*1ac50*/  LEA.HI.X.SX32 R18, R18, R2, 0x1, P6 ;  /* 0x0000000212127211 */ /* 0x000fe400030f0eff */
[----:B0-----:R-:W-:Y:S02]  /*1ac60*/  LEA R24, P0, R23, R0, 0x1 ;  /* 0x0000000017187211 */ /* 0x001fe400078008ff */
[----:B-1----:R-:W-:Y:S02]  /*1ac70*/  LEA.HI.X.SX32 R19, R6, R2, 0x1, P4 ;  /* 0x0000000206137211 */ /* 0x002fe400020f0eff */
[----:B------:R-:W2:Y:S04]  /*1ac80*/  LDL.LU R6, [R1+0x2e0] ;  /* 0x0002e00001067983 */ /* 0x000ea80000300800 */
[----:B------:R3:W-:Y:S04]  /*1ac90*/  STL [R1+0x2484], R24 ;  /* 0x0024841801007387 */ /* 0x0007e80000100800 */
[----:B------:R0:W-:Y:S01]  /*1aca0*/  STL [R1+0x2450], R19 ;  /* 0x0024501301007387 */ /* 0x0001e20000100800 */
[----:B---3--:R-:W-:-:S03]  /*1acb0*/  LEA R24, P4, R11, R0, 0x1 ;  /* 0x000000000b187211 */ /* 0x008fc600078808ff */
[----:B0-----:R-:W3:Y:S01]  /*1acc0*/  LDL.LU R19, [R1+0x2dc] ;  /* 0x0002dc0001137983 */ /* 0x001ee20000300800 */
[----:B------:R-:W-:-:S03]  /*1acd0*/  LEA.HI.X.SX32 R17, R17, R2, 0x1, P5 ;  /* 0x0000000211117211 */ /* 0x000fc600028f0eff */
[----:B------:R0:W-:Y:S04]  /*1ace0*/  STL [R1+0x248c], R24 ;  /* 0x00248c1801007387 */ /* 0x0001e80000100800 */
[----:B------:R1:W-:Y:S01]  /*1acf0*/  STL [R1+0x2458], R18 ;  /* 0x0024581201007387 */ /* 0x0003e20000100800 */
[----:B0-----:R-:W-:-:S03]  /*1ad00*/  LEA R24, P6, R10, R0, 0x1 ;  /* 0x000000000a187211 */ /* 0x001fc600078c08ff */
[----:B-1----:R-:W3:Y:S01]  /*1ad10*/  LDL.LU R18, [R1+0x2d8] ;  /* 0x0002d80001127983 */ /* 0x002ee20000300800 */
        /* <DEDUP_REMOVED lines=11> */
[----:B------:R-:W-:Y:S04]  /*1add0*/  STL [R1+0x24a4], R24 ;  /* 0x0024a41801007387 */ /* 0x000fe80000100800 */
[----:B------:R0:W-:Y:S04]  /*1ade0*/  STL [R1+0x2470], R15 ;  /* 0x0024700f01007387 */ /* 0x0001e80000100800 */
[----:B0-----:R-:W3:Y:S01]  /*1adf0*/  LDL.LU R15, [R1+0x2b8] ;  /* 0x0002b800010f7983 */ /* 0x001ee20000300800 */
[-C--:B------:R-:W-:Y:S02]  /*1ae00*/  LEA.HI.X.SX32 R23, R23, R2.reuse, 0x1, P0 ;  /* 0x0000000217177211 */ /* 0x080fe400000f0eff */
[----:B------:R-:W-:-:S02]  /*1ae10*/  LEA.HI.X.SX32 R22, R22, R2, 0x1, P5 ;  /* 0x0000000216167211 */ /* 0x000fc400028f0eff */
[----:B----4-:R-:W-:-:S05]  /*1ae20*/  LEA R24, P2, R8, R0, 0x1 ;  /* 0x0000000008187211 */ /* 0x010fca00078408ff */
[----:B------:R-:W-:Y:S04]  /*1ae30*/  STL [R1+0x24ac], R24 ;  /* 0x0024ac1801007387 */ /* 0x000fe80000100800 */
[----:B------:R0:W-:Y:S04]  /*1ae40*/  STL [R1+0x2478], R14 ;  /* 0x0024780e01007387 */ /* 0x0001e80000100800 */
[----:B0-----:R-:W4:Y:S01]  /*1ae50*/  LDL.LU R14, [R1+0x2b4] ;  /* 0x0002b400010e7983 */ /* 0x001f220000300800 */
[----:B------:R-:W-:-:S05]  /*1ae60*/  LEA R24, P1, R21, R0, 0x1 ;  /* 0x0000000015187211 */ /* 0x000fca00078208ff */
[----:B------:R0:W-:Y:S04]  /*1ae70*/  STL [R1+0x24b4], R24 ;  /* 0x0024b41801007387 */ /* 0x0001e80000100800 */
[----:B------:R1:W-:Y:S01]  /*1ae80*/  STL [R1+0x2480], R23 ;  /* 0x0024801701007387 */ /* 0x0003e20000100800 */
[----:B0-----:R-:W-:Y:S02]  /*1ae90*/  LEA.HI.X.SX32 R24, R11, R2, 0x1, P4 ;  /* 0x000000020b187211 */ /* 0x001fe400020f0eff */
[----:B------:R-:W-:-:S05]  /*1aea0*/  LEA R25, P0, R7, R0, 0x1 ;  /* 0x0000000007197211 */ /* 0x000fca00078008ff */
        /* <DEDUP_REMOVED lines=10> */
[----:B0-----:R-:W4:Y:S04]  /*1af50*/  LDL.LU R23, [R1+0x29c] ;  /* 0x00029c0001177983 */ /* 0x001f280000300800 */
[----:B------:R0:W-:Y:S01]  /*1af60*/  STL [R1+0x2498], R22 ;  /* 0x0024981601007387 */ /* 0x0001e20000100800 */
[----:B------:R-:W-:-:S02]  /*1af70*/  LEA R24, P5, R4, R0, 0x1 ;  /* 0x0000000004187211 */ /* 0x000fc400078a08ff */
[----:B0-----:R-:W-:-:S03]  /*1af80*/  LEA.HI.X.SX32 R22, R9, R2, 0x1, P3 ;  /* 0x0000000209167211 */ /* 0x001fc600018f0eff */
[----:B------:R2:W-:Y:S04]  /*1af90*/  STL [R1+0x24d4], R24 ;  /* 0x0024d41801007387 */ /* 0x0005e80000100800 */
[----:B------:R-:W4:Y:S04]  /*1afa0*/  LDL.LU R9, [R1+0x298] ;  /* 0x0002980001097983 */ /* 0x000f280000300800 */
[----:B------:R0:W-:Y:S01]  /*1afb0*/  STL [R1+0x24a0], R22 ;  /* 0x0024a01601007387 */ /* 0x0001e20000100800 */
[----:B------:R-:W-:Y:S02]  /*1afc0*/  LEA.HI.X.SX32 R21, R21, R2, 0x1, P1 ;  /* 0x0000000215157211 */ /* 0x000fe400008f0eff */
[----:B--2---:R-:W-:-:S02]  /*1afd0*/  LEA R24, P3, R6, R0, 0x1 ;  /* 0x0000000006187211 */ /* 0x004fc400078608ff */
[----:B0-----:R-:W-:Y:S02]  /*1afe0*/  LEA.HI.X.SX32 R22, R8, R2, 0x1, P2 ;  /* 0x0000000208167211 */ /* 0x001fe400010f0eff */
[----:B------:R-:W2:Y:S04]  /*1aff0*/  LDL.LU R8, [R1+0x294] ;  /* 0x0002940001087983 */ /* 0x000ea80000300800 */
[----:B------:R3:W-:Y:S04]  /*1b000*/  STL [R1+0x24dc], R24 ;  /* 0x0024dc1801007387 */ /* 0x0007e80000100800 */
[----:B------:R0:W-:Y:S01]  /*1b010*/  STL [R1+0x24a8], R22 ;  /* 0x0024a81601007387 */ /* 0x0001e20000100800 */
[----:B---3--:R-:W-:-:S03]  /*1b020*/  LEA R24, P2, R19, R0, 0x1 ;  /* 0x0000000013187211 */ /* 0x008fc600078408ff */
[----:B0-----:R-:W3:Y:S04]  /*1b030*/  LDL.LU R22, [R1+0x290] ;  /* 0x0002900001167983 */ /* 0x001ee80000300800 */
[----:B------:R0:W-:Y:S04]  /*1b040*/  STL [R1+0x24e4], R24 ;  /* 0x0024e41801007387 */ /* 0x0001e80000100800 */
[----:B------:R1:W-:Y:S01]  /*1b050*/  STL [R1+0x24b0], R21 ;  /* 0x0024b01501007387 */ /* 0x0003e20000100800 */
[----:B0-----:R-:W-:Y:S02]  /*1b060*/  LEA R24, P1, R18, R0, 0x1 ;  /* 0x0000000012187211 */ /* 0x001fe400078208ff */
[----:B-1----:R-:W-:-:S02]  /*1b070*/  LEA.HI.X.SX32 R21, R7, R2, 0x1, P0 ;  /* 0x0000000207157211 */ /* 0x002fc400000f0eff */
[----:B------:R-:W3:Y:S04]  /*1b080*/  LDL.LU R7, [R1+0x288] ;  /* 0x0002880001077983 */ /* 0x000ee80000300800 */
[----:B------:R0:W-:Y:S04]  /*1b090*/  STL [R1+0x24ec], R24 ;  /* 0x0024ec1801007387 */ /* 0x0001e80000100800 */
[----:B------:R1:W-:Y:S01]  /*1b0a0*/  STL [R1+0x24b8], R21 ;  /* 0x0024b81501007387 */ /* 0x0003e20000100800 */
[----:B0-----:R-:W-:Y:S02]  /*1b0b0*/  LEA R24, P0, R17, R0, 0x1 ;  /* 0x0000000011187211 */ /* 0x001fe400078008ff */
[----:B-1----:R-:W-:-:S02]  /*1b0c0*/  LEA.HI.X.SX32 R21, R5, R2, 0x1, P4 ;  /* 0x0000000205157211 */ /* 0x002fc400020f0eff */
[----:B------:R-:W3:Y:S04]  /*1b0d0*/  LDL.LU R5, [R1+0x280] ;  /* 0x0002800001057983 */ /* 0x000ee80000300800 */
[----:B------:R0:W-:Y:S01]  /*1b0e0*/  STL [R1+0x24f4], R24 ;  /* 0x0024f41801007387 */ /* 0x0001e20000100800 */
[----:B------:R-:W-:-:S03]  /*1b0f0*/  LEA.HI.X.SX32 R20, R20, R2, 0x1, P6 ;  /* 0x0000000214147211 */ /* 0x000fc600030f0eff */
[----:B------:R1:W-:Y:S01]  /*1b100*/  STL [R1+0x24c0], R21 ;  /* 0x0024c01501007387 */ /* 0x0003e20000100800 */
[----:B0-----:R-:W-:-:S03]  /*1b110*/  LEA R24, P4, R16, R0, 0x1 ;  /* 0x0000000010187211 */ /* 0x001fc600078808ff */
[----:B-1----:R-:W3:Y:S01]  /*1b120*/  LDL.LU R21, [R1+0x27c] ;  /* 0x00027c0001157983 */ /* 0x002ee20000300800 */
[----:B------:R-:W-:-:S03]  /*1b130*/  LEA.HI.X.SX32 R4, R4, R2, 0x1, P5 ;  /* 0x0000000204047211 */ /* 0x000fc600028f0eff */
[----:B------:R0:W-:Y:S04]  /*1b140*/  STL [R1+0x24fc], R24 ;  /* 0x0024fc1801007387 */ /* 0x0001e80000100800 */
[----:B------:R-:W-:Y:S01]  /*1b150*/  STL [R1+0x24c8], R20 ;  /* 0x0024c81401007387 */ /* 0x000fe20000100800 */
[----:B0-----:R-:W-:-:S05]  /*1b160*/  LEA R24, P6, R15, R0, 0x1 ;  /* 0x000000000f187211 */ /* 0x001fca00078c08ff */
[----:B------:R-:W-:Y:S04]  /*1b170*/  STL [R1+0x2504], R24 ;  /* 0x0025041801007387 */ /* 0x000fe80000100800 */
[----:B------:R0:W-:Y:S04]  /*1b180*/  STL [R1+0x24d0], R4 ;  /* 0x0024d00401007387 */ /* 0x0001e80000100800 */
[----:B0-----:R-:W3:Y:S01]  /*1b190*/  LDL.LU R4, [R1+0x270] ;  /* 0x0002700001047983 */ /* 0x001ee20000300800 */
[-C--:B------:R-:W-:Y:S02]  /*1b1a0*/  LEA.HI.X.SX32 R19, R19, R2.reuse, 0x1, P2 ;  /* 0x0000000213137211 */ /* 0x080fe400010f0eff */
[----:B------:R-:W-:-:S02]  /*1b1b0*/  LEA.HI.X.SX32 R18, R18, R2, 0x1, P1 ;  /* 0x0000000212127211 */ /* 0x000fc400008f0eff */
[-C--:B------:R-:W-:Y:S02]  /*1b1c0*/  LEA.HI.X.SX32 R17, R17, R2.reuse, 0x1, P0 ;  /* 0x0000000211117211 */ /* 0x080fe400000f0eff */
[----:B------:R-:W-:Y:S02]  /*1b1d0*/  LEA.HI.X.SX32 R16, R16, R2, 0x1, P4 ;  /* 0x0000000210107211 */ /* 0x000fe400020f0eff */
[----:B----4-:R-:W-:-:S05]  /*1b1e0*/  LEA R20, P5, R14, R0, 0x1 ;  /* 0x000000000e147211 */ /* 0x010fca00078a08ff */
[----:B------:R0:W-:Y:S02]  /*1b1f0*/  STL [R1+0x250c], R20 ;  /* 0x00250c1401007387 */ /* 0x0001e40000100800 */
[----:B0-----:R-:W-:Y:S02]  /*1b200*/  LEA.HI.X.SX32 R20, R6, R2, 0x1, P3 ;  /* 0x0000000206147211 */ /* 0x001fe400018f0eff */
[----:B------:R-:W4:Y:S04]  /*1b210*/  LDL.LU R6, [R1+0x268] ;  /* 0x0002680001067983 */ /* 0x000f280000300800 */
[----:B------:R0:W-:Y:S04]  /*1b220*/  STL [R1+0x24d8], R20 ;  /* 0x0024d81401007387 */ /* 0x0001e80000100800 */
[----:B0-----:R-:W4:Y:S01]  /*1b230*/  LDL.LU R20, [R1+0x264] ;  /* 0x0002640001147983 */ /* 0x001f220000300800 */
[----:B------:R-:W-:-:S05]  /*1b240*/  LEA R24, P3, R11, R0, 0x1 ;  /* 0x000000000b187211 */ /* 0x000fca00078608ff */
[----:B------:R-:W-:Y:S04]  /*1b250*/  STL [R1+0x2514], R24 ;  /* 0x0025141801007387 */ /* 0x000fe80000100800 */
        /* <DEDUP_REMOVED lines=14> */
[----:B--2---:R-:W-:Y:S02]  /*1b340*/  LEA R24, P4, R8, R0, 0x1 ;  /* 0x0000000008187211 */ /* 0x004fe400078808ff */
[----:B------:R-:W-:-:S03]  /*1b350*/  LEA.HI.X.SX32 R15, R15, R2, 0x1, P6 ;  /* 0x000000020f0f7211 */ /* 0x000fc600030f0eff */
[----:B------:R3:W-:Y:S01]  /*1b360*/  STL [R1+0x2534], R24 ;  /* 0x0025341801007387 */ /* 0x0007e20000100800 */
[----:B------:R-:W-:-:S03]  /*1b370*/  LEA.HI.X.SX32 R14, R14, R2, 0x1, P5 ;  /* 0x000000020e0e7211 */ /* 0x000fc600028f0eff */
[----:B------:R0:W-:Y:S01]  /*1b380*/  STL [R1+0x2500], R15 ;  /* 0x0025000f01007387 */ /* 0x0001e20000100800 */
[----:B---3--:R-:W-:-:S03]  /*1b390*/  LEA R24, P6, R22, R0, 0x1 ;  /* 0x0000000016187211 */ /* 0x008fc600078c08ff */
[----:B0-----:R-:W2:Y:S01]  /*1b3a0*/  LDL.LU R15, [R1+0x244] ;  /* 0x00024400010f7983 */ /* 0x001ea20000300800 */
[----:B------:R-:W-:-:S03]  /*1b3b0*/  LEA.HI.X.SX32 R11, R11, R2, 0x1, P3 ;  /* 0x000000020b0b7211 */ /* 0x000fc600018f0eff */
[----:B------:R0:W-:Y:S04]  /*1b3c0*/  STL [R1+0x253c], R24 ;  /* 0x00253c1801007387 */ /* 0x0001e80000100800 */
[----:B------:R1:W-:Y:S01]  /*1b3d0*/  STL [R1+0x2508], R14 ;  /* 0x0025080e01007387 */ /* 0x0003e20000100800 */
[----:B------:R-:W-:Y:S02]  /*1b3e0*/  LEA.HI.X.SX32 R10, R10, R2, 0x1, P2 ;  /* 0x000000020a0a7211 */ /* 0x000fe400010f0eff */
[----:B0-----:R-:W-:Y:S01]  /*1b3f0*/  LEA R24, P5, R7, R0, 0x1 ;  /* 0x0000000007187211 */ /* 0x001fe200078a08ff */
[----:B-1----:R-:W3:Y:S04]  /*1b400*/  LDL.LU R14, [R1+0x240] ;  /* 0x00024000010e7983 */ /* 0x002ee80000300800 */
[----:B------:R-:W-:Y:S04]  /*1b410*/  STL [R1+0x2544], R24 ;  /* 0x0025441801007387 */ /* 0x000fe80000100800 */
[----:B------:R0:W-:Y:S01]  /*1b420*/  STL [R1+0x2510], R11 ;  /* 0x0025100b01007387 */ /* 0x0001e20000100800 */
[----:B------:R-:W-:-:S03]  /*1b430*/  LEA.HI.X.SX32 R23, R23, R2, 0x1, P1 ;  /* 0x0000000217177211 */ /* 0x000fc600008f0eff */
[----:B0-----:R-:W3:Y:S01]  /*1b440*/  LDL.LU R11, [R1+0x238] ;  /* 0x00023800010b7983 */ /* 0x001ee20000300800 */
[----:B------:R-:W-:-:S05]  /*1b450*/  LEA R24, P3, R5, R0, 0x1 ;  /* 0x0000000005187211 */ /* 0x000fca00078608ff */
[----:B------:R-:W-:Y:S04]  /*1b460*/  STL [R1+0x254c], R24 ;  /* 0x00254c1801007387 */ /* 0x000fe80000100800 */
[----:B------:R0:W-:Y:S04]  /*1b470*/  STL [R1+0x2518], R10 ;  /* 0x0025180a01007387 */ /* 0x0001e80000100800 */
[----:B0-----:R-:W3:Y:S01]  /*1b480*/  LDL.LU R10, [R1+0x234] ;  /* 0x00023400010a7983 */ /* 0x001ee20000300800 */
[----:B------:R-:W-:-:S05]  /*1b490*/  LEA R24, P2, R21, R0, 0x1 ;  /* 0x0000000015187211 */ /* 0x000fca00078408ff */
[----:B------:R0:W-:Y:S04]  /*1b4a0*/  STL [R1+0x2554], R24 ;  /* 0x0025541801007387 */ /* 0x0001e80000100800 */
[----:B------:R-:W-:Y:S01]  /*1b4b0*/  STL [R1+0x2520], R23 ;  /* 0x0025201701007387 */ /* 0x000fe20000100800 */
[----:B0-----:R-:W-:Y:S02]  /*1b4c0*/  LEA.HI.X.SX32 R24, R9, R2, 0x1, P0 ;  /* 0x0000000209187211 */ /* 0x001fe400000f0eff */
[----:B------:R-:W-:-:S05]  /*1b4d0*/  LEA R25, P1, R4, R0, 0x1 ;  /* 0x0000000004197211 */ /* 0x000fca00078208ff */
[----:B------:R-:W-:Y:S04]  /*1b4e0*/  STL [R1+0x255c], R25 ;  /* 0x00255c1901007387 */ /* 0x000fe80000100800 */
[----:B------:R-:W3:Y:S04]  /*1b4f0*/  LDL.LU R9, [R1+0x230] ;  /* 0x0002300001097983 */ /* 0x000ee80000300800 */
[----:B------:R0:W-:Y:S01]  /*1b500*/  STL [R1+0x2528], R24 ;  /* 0x0025281801007387 */ /* 0x0001e20000100800 */
[-C--:B------:R-:W-:Y:S02]  /*1b510*/  LEA.HI.X.SX32 R22, R22, R2.reuse, 0x1, P6 ;  /* 0x0000000216167211 */ /* 0x080fe400030f0eff */
[----:B0-----:R-:W-:-:S02]  /*1b520*/  LEA.HI.X.SX32 R24, R8, R2, 0x1, P4 ;  /* 0x0000000208187211 */ /* 0x001fc400020f0eff */
[----:B------:R-:W-:Y:S02]  /*1b530*/  LEA.HI.X.SX32 R21, R21, R2, 0x1, P2 ;  /* 0x0000000215157211 */ /* 0x000fe400010f0eff */
[----:B----4-:R-:W-:-:S05]  /*1b540*/  LEA R23, P0, R6, R0, 0x1 ;  /* 0x0000000006177211 */ /* 0x010fca00078008ff */
        /* <DEDUP_REMOVED lines=22> */
[----:B------:R-:W-:Y:S01]  /*1b6b0*/  LEA R24, P2, R16, R0, 0x1 ;  /* 0x0000000010187211 */ /* 0x000fe200078408ff */
[----:B------:R-:W4:Y:S04]  /*1b6c0*/  LDL.LU R4, [R1+0x20c] ;  /* 0x00020c0001047983 */ /* 0x000f280000300800 */
[----:B------:R-:W-:Y:S04]  /*1b6d0*/  STL [R1+0x258c], R24 ;  /* 0x00258c1801007387 */ /* 0x000fe80000100800 */
[----:B------:R0:W-:Y:S02]  /*1b6e0*/  STL [R1+0x2558], R21 ;  /* 0x0025581501007387 */ /* 0x0001e40000100800 */
[----:B0-----:R-:W-:-:S02]  /*1b6f0*/  LEA.HI.X.SX32 R21, R6, R2, 0x1, P0 ;  /* 0x0000000206157211 */ /* 0x001fc400000f0eff */
[----:B------:R-:W4:Y:S01]  /*1b700*/  LDL.LU R6, [R1+0x208] ;  /* 0x0002080001067983 */ /* 0x000f220000300800 */
[----:B--2---:R-:W-:Y:S02]  /*1b710*/  LEA R24, P1, R15, R0, 0x1 ;  /* 0x000000000f187211 */ /* 0x004fe400078208ff */
[----:B------:R-:W-:-:S03]  /*1b720*/  LEA.HI.X.SX32 R20, R20, R2, 0x1, P4 ;  /* 0x0000000214147211 */ /* 0x000fc600020f0eff */
[----:B------:R3:W-:Y:S04]  /*1b730*/  STL [R1+0x2594], R24 ;  /* 0x0025941801007387 */ /* 0x0007e80000100800 */
[----:B------:R0:W-:Y:S01]  /*1b740*/  STL [R1+0x2560], R21 ;  /* 0x0025601501007387 */ /* 0x0001e20000100800 */
[----:B---3--:R-:W-:-:S03]  /*1b750*/  LEA R24, P0, R14, R0, 0x1 ;  /* 0x000000000e187211 */ /* 0x008fc600078008ff */
[----:B0-----:R-:W2:Y:S04]  /*1b760*/  LDL.LU R21, [R1+0x204] ;  /* 0x0002040001157983 */ /* 0x001ea80000300800 */
[----:B------:R0:W-:Y:S04]  /*1b770*/  STL [R1+0x259c], R24 ;  /* 0x00259c1801007387 */ /* 0x0001e80000100800 */
[----:B------:R1:W-:Y:S01]  /*1b780*/  STL [R1+0x2568], R20 ;  /* 0x0025681401007387 */ /* 0x0003e20000100800 */
[----:B0-----:R-:W-:Y:S02]  /*1b790*/  LEA R24, P4, R11, R0, 0x1 ;  /* 0x000000000b187211 */ /* 0x001fe400078808ff */
[----:B-1----:R-:W-:-:S03]  /*1b7a0*/  LEA.HI.X.SX32 R20, R19, R2, 0x1, P6 ;  /* 0x0000000213147211 */ /* 0x002fc600030f0eff */
[----:B------:R-:W-:Y:S04]  /*1b7b0*/  STL [R1+0x25a4], R24 ;  /* 0x0025a41801007387 */ /* 0x000fe80000100800 */
[----:B------:R0:W-:Y:S01]  /*1b7c0*/  STL [R1+0x2570], R20 ;  /* 0x0025701401007387 */ /* 0x0001e20000100800 */
[----:B------:R-:W-:-:S03]  /*1b7d0*/  LEA.HI.X.SX32 R18, R18, R2, 0x1, P5 ;  /* 0x0000000212127211 */ /* 0x000fc600028f0eff */
[----:B0-----:R-:W3:Y:S01]  /*1b7e0*/  LDL.LU R20, [R1+0x200] ;  /* 0x0002000001147983 */ /* 0x001ee20000300800 */
[----:B------:R-:W-:-:S05]  /*1b7f0*/  LEA R19, P6, R10, R0, 0x1 ;  /* 0x000000000a137211 */ /* 0x000fca00078c08ff */
[----:B------:R0:W-:Y:S01]  /*1b800*/  STL [R1+0x25ac], R19 ;  /* 0x0025ac1301007387 */ /* 0x0001e20000100800 */
[----:B------:R-:W-:-:S03]  /*1b810*/  LEA.HI.X.SX32 R17, R17, R2, 0x1, P3 ;  /* 0x0000000211117211 */ /* 0x000fc600018f0eff */
[----:B0-----:R-:W3:Y:S04]  /*1b820*/  LDL.LU R19, [R1+0x1f8] ;  /* 0x0001f80001137983 */ /* 0x001ee80000300800 */
[----:B------:R0:W-:Y:S01]  /*1b830*/  STL [R1+0x2578], R18 ;  /* 0x0025781201007387 */ /* 0x0001e20000100800 */
[----:B------:R-:W-:-:S03]  /*1b840*/  LEA.HI.X.SX32 R16, R16, R2, 0x1, P2 ;  /* 0x0000000210107211 */ /* 0x000fc600010f0eff */
[----:B0-----:R-:W3:Y:S01]  /*1b850*/  LDL.LU R18, [R1+0x1f4] ;  /* 0x0001f40001127983 */ /* 0x001ee20000300800 */
[----:B------:R-:W-:-:S05]  /*1b860*/  LEA R24, P5, R9, R0, 0x1 ;  /* 0x0000000009187211 */ /* 0x000fca00078a08ff */
[----:B------:R-:W-:Y:S04]  /*1b870*/  STL [R1+0x25b4], R24 ;  /* 0x0025b41801007387 */ /* 0x000fe80000100800 */
[----:B------:R0:W-:Y:S01]  /*1b880*/  STL [R1+0x2580], R17 ;  /* 0x0025801101007387 */ /* 0x0001e20000100800 */
[----:B------:R-:W-:-:S03]  /*1b890*/  LEA.HI.X.SX32 R15, R15, R2, 0x1, P1 ;  /* 0x000000020f0f7211 */ /* 0x000fc600008f0eff */
[----:B0-----:R-:W3:Y:S01]  /*1b8a0*/  LDL.LU R17, [R1+0x1f0] ;  /* 0x0001f00001117983 */ /* 0x001ee20000300800 */
[-C--:B------:R-:W-:Y:S02]  /*1b8b0*/  LEA.HI.X.SX32 R14, R14, R2.reuse, 0x1, P0 ;  /* 0x000000020e0e7211 */ /* 0x080fe400000f0eff */
[-C--:B------:R-:W-:Y:S02]  /*1b8c0*/  LEA.HI.X.SX32 R11, R11, R2.reuse, 0x1, P4 ;  /* 0x000000020b0b7211 */ /* 0x080fe400020f0eff */
[-C--:B------:R-:W-:Y:S02]  /*1b8d0*/  LEA.HI.X.SX32 R10, R10, R2.reuse, 0x1, P6 ;  /* 0x000000020a0a7211 */ /* 0x080fe400030f0eff */
[----:B------:R-:W-:Y:S02]  /*1b8e0*/  LEA.HI.X.SX32 R9, R9, R2, 0x1, P5 ;  /* 0x0000000209097211 */ /* 0x000fe400028f0eff */
[----:B----4-:R-:W-:-:S05]  /*1b8f0*/  LEA R24, P3, R8, R0, 0x1 ;  /* 0x0000000008187211 */ /* 0x010fca00078608ff */
        /* <DEDUP_REMOVED lines=14> */
[----:B0-----:R-:W-:-:S03]  /*1b9e0*/  LEA R24, P4, R22, R0, 0x1 ;  /* 0x0000000016187211 */ /* 0x001fc600078808ff */
[----:B-1----:R-:W4:Y:S04]  /*1b9f0*/  LDL.LU R11, [R1+0x1dc] ;  /* 0x0001dc00010b7983 */ /* 0x002f280000300800 */
[----:B------:R0:W-:Y:S04]  /*1ba00*/  STL [R1+0x25dc], R24 ;  /* 0x0025dc1801007387 */ /* 0x0001e80000100800 */
[----:B------:R1:W-:Y:S01]  /*1ba10*/  STL [R1+0x25a8], R10 ;  /* 0x0025a80a01007387 */ /* 0x0003e20000100800 */
[----:B------:R-:W-:Y:S02]  /*1ba20*/  LEA.HI.X.SX32 R8, R8, R2, 0x1, P3 ;  /* 0x0000000208087211 */ /* 0x000fe400018f0eff */
[-C--:B0-----:R-:W-:Y:S01]  /*1ba30*/  LEA R24, P6, R4, R0.reuse, 0x1 ;  /* 0x0000000004187211 */ /* 0x081fe200078c08ff */
[----:B-1----:R-:W4:Y:S04]  /*1ba40*/  LDL.LU R10, [R1+0x1d8] ;  /* 0x0001d800010a7983 */ /* 0x002f280000300800 */
        /* <DEDUP_REMOVED lines=9> */
[----:B------:R0:W-:Y:S04]  /*1bae0*/  STL [R1+0x25f4], R24 ;  /* 0x0025f41801007387 */ /* 0x0001e80000100800 */
[----:B------:R1:W-:Y:S01]  /*1baf0*/  STL [R1+0x25c0], R23 ;  /* 0x0025c01701007387 */ /* 0x0003e20000100800 */
[-C--:B0-----:R-:W-:Y:S02]  /*1bb00*/  LEA.HI.X.SX32 R24, R7, R2.reuse, 0x1, P1 ;  /* 0x0000000207187211 */ /* 0x081fe400008f0eff */
[----:B------:R-:W-:Y:S02]  /*1bb10*/  LEA.HI.X.SX32 R22, R22, R2, 0x1, P4 ;  /* 0x0000000216167211 */ /* 0x000fe400020f0eff */
[----:B---3--:R-:W-:-:S05]  /*1bb20*/  LEA R25, P2, R20, R0, 0x1 ;  /* 0x0000000014197211 */ /* 0x008fca00078408ff */
[----:B------:R-:W-:Y:S04]  /*1bb30*/  STL [R1+0x25fc], R25 ;  /* 0x0025fc1901007387 */ /* 0x000fe80000100800 */
[----:B------:R-:W2:Y:S01]  /*1bb40*/  LDL.LU R7, [R1+0x1cc] ;  /* 0x0001cc0001077983 */ /* 0x000ea20000300800 */
[----:B-1----:R-:W-:-:S03]  /*1bb50*/  LEA R23, P1, R19, R0, 0x1 ;  /* 0x0000000013177211 */ /* 0x002fc600078208ff */
[----:B------:R0:W-:Y:S04]  /*1bb60*/  STL [R1+0x25c8], R24 ;  /* 0x0025c81801007387 */ /* 0x0001e80000100800 */
[----:B------:R1:W-:Y:S01]  /*1bb70*/  STL [R1+0x2604], R23 ;  /* 0x0026041701007387 */ /* 0x0003e20000100800 */
[----:B0-----:R-:W-:-:S03]  /*1bb80*/  LEA.HI.X.SX32 R24, R5, R2, 0x1, P0 ;  /* 0x0000000205187211 */ /* 0x001fc600000f0eff */
[----:B------:R-:W3:Y:S01]  /*1bb90*/  LDL.LU R5, [R1+0x1c8] ;  /* 0x0001c80001057983 */ /* 0x000ee20000300800 */
[----:B-1----:R-:W-:-:S03]  /*1bba0*/  LEA R23, P0, R18, R0, 0x1 ;  /* 0x0000000012177211 */ /* 0x002fc600078008ff */
[----:B------:R-:W-:Y:S04]  /*1bbb0*/  STL [R1+0x25d0], R24 ;  /* 0x0025d01801007387 */ /* 0x000fe80000100800 */
[----:B------:R0:W-:Y:S04]  /*1bbc0*/  STL [R1+0x260c], R23 ;  /* 0x00260c1701007387 */ /* 0x0001e80000100800 */
[----:B0-----:R-:W3:Y:S04]  /*1bbd0*/  LDL.LU R23, [R1+0x1c4] ;  /* 0x0001c40001177983 */ /* 0x001ee80000300800 */
[----:B------:R0:W-:Y:S01]  /*1bbe0*/  STL [R1+0x25d8], R22 ;  /* 0x0025d81601007387 */ /* 0x0001e20000100800 */
[----:B------:R-:W-:-:S02]  /*1bbf0*/  LEA R24, P4, R17, R0, 0x1 ;  /* 0x0000000011187211 */ /* 0x000fc400078808ff */
[----:B0-----:R-:W-:-:S03]  /*1bc00*/  LEA.HI.X.SX32 R22, R4, R2, 0x1, P6 ;  /* 0x0000000204167211 */ /* 0x001fc600030f0eff */
[----:B------:R-:W-:Y:S04]  /*1bc10*/  STL [R1+0x2614], R24 ;  /* 0x0026141801007387 */ /* 0x000fe80000100800 */
[----:B------:R-:W3:Y:S04]  /*1bc20*/  LDL.LU R4, [R1+0x1bc] ;  /* 0x0001bc0001047983 */ /* 0x000ee80000300800 */
[----:B------:R0:W-:Y:S01]  /*1bc30*/  STL [R1+0x25e0], R22 ;  /* 0x0025e01601007387 */ /* 0x0001e20000100800 */
[-C--:B------:R-:W-:Y:S02]  /*1bc40*/  LEA.HI.X.SX32 R21, R21, R2.reuse, 0x1, P3 ;  /* 0x0000000215157211 */ /* 0x080fe400018f0eff */
[----:B0-----:R-:W-:-:S02]  /*1bc50*/  LEA.HI.X.SX32 R22, R6, R2, 0x1, P5 ;  /* 0x0000000206167211 */ /* 0x001fc400028f0eff */
[----:B------:R-:W3:Y:S01]  /*1bc60*/  LDL.LU R6, [R1+0x1b4] ;  /* 0x0001b40001067983 */ /* 0x000ee20000300800 */
        /* <DEDUP_REMOVED lines=24> */
[----:B------:R-:W-:Y:S04]  /*1bdf0*/  STL [R1+0x2644], R24 ;  /* 0x0026441801007387 */ /* 0x000fe80000100800 */
[----:B------:R0:W-:Y:S01]  /*1be00*/  STL [R1+0x2610], R18 ;  /* 0x0026101201007387 */ /* 0x0001e20000100800 */
[----:B------:R-:W-:-:S03]  /*1be10*/  LEA.HI.X.SX32 R16, R16, R2, 0x1, P6 ;  /* 0x0000000210107211 */ /* 0x000fc600030f0eff */
[----:B0-----:R-:W4:Y:S01]  /*1be20*/  LDL.LU R18, [R1+0x194] ;  /* 0x0001940001127983 */ /* 0x001f220000300800 */
[----:B------:R-:W-:-:S05]  /*1be30*/  LEA R17, P4, R8, R0, 0x1 ;  /* 0x0000000008117211 */ /* 0x000fca00078808ff */
[----:B------:R0:W-:Y:S04]  /*1be40*/  STL [R1+0x264c], R17 ;  /* 0x00264c1101007387 */ /* 0x0001e80000100800 */
[----:B0-----:R-:W4:Y:S04]  /*1be50*/  LDL.LU R17, [R1+0x190] ;  /* 0x0001900001117983 */ /* 0x001f280000300800 */
[----:B------:R0:W-:Y:S04]  /*1be60*/  STL [R1+0x2618], R16 ;  /* 0x0026181001007387 */ /* 0x0001e80000100800 */
[----:B0-----:R-:W4:Y:S01]  /*1be70*/  LDL.LU R16, [R1+0x18c] ;  /* 0x00018c0001107983 */ /* 0x001f220000300800 */
[----:B------:R-:W-:-:S02]  /*1be80*/  LEA.HI.X.SX32 R15, R15, R2, 0x1, P5 ;  /* 0x000000020f0f7211 */ /* 0x000fc400028f0eff */
[----:B------:R-:W-:Y:S02]  /*1be90*/  LEA.HI.X.SX32 R14, R14, R2, 0x1, P3 ;  /* 0x000000020e0e7211 */ /* 0x000fe400018f0eff */
[----:B--2---:R-:W-:-:S05]  /*1bea0*/  LEA R24, P6, R7, R0, 0x1 ;  /* 0x0000000007187211 */ /* 0x004fca00078c08ff */
[----:B------:R-:W-:Y:S04]  /*1beb0*/  STL [R1+0x2654], R24 ;  /* 0x0026541801007387 */ /* 0x000fe80000100800 */
[----:B------:R0:W-:Y:S01]  /*1bec0*/  STL [R1+0x2620], R15 ;  /* 0x0026200f01007387 */ /* 0x0001e20000100800 */
[----:B------:R-:W-:-:S03]  /*1bed0*/  LEA.HI.X.SX32 R11, R11, R2, 0x1, P2 ;  /* 0x000000020b0b7211 */ /* 0x000fc600010f0eff */
[----:B0-----:R-:W2:Y:S01]  /*1bee0*/  LDL.LU R15, [R1+0x188] ;  /* 0x00018800010f7983 */ /* 0x001ea20000300800 */
[----:B---3--:R-:W-:-:S05]  /*1bef0*/  LEA R24, P5, R5, R0, 0x1 ;  /* 0x0000000005187211 */ /* 0x008fca00078a08ff */
[----:B------:R0:W-:Y:S04]  /*1bf00*/  STL [R1+0x265c], R24 ;  /* 0x00265c1801007387 */ /* 0x0001e80000100800 */
[----:B------:R1:W-:Y:S01]  /*1bf10*/  STL [R1+0x2628], R14 ;  /* 0x0026280e01007387 */ /* 0x0003e20000100800 */
[----:B0-----:R-:W-:-:S03]  /*1bf20*/  LEA R24, P3, R23, R0, 0x1 ;  /* 0x0000000017187211 */ /* 0x001fc600078608ff */
[----:B-1----:R-:W3:Y:S04]  /*1bf30*/  LDL.LU R14, [R1+0x184] ;  /* 0x00018400010e7983 */ /* 0x002ee80000300800 */
[----:B------:R-:W-:Y:S01]  /*1bf40*/  STL [R1+0x2664], R24 ;  /* 0x0026641801007387 */ /* 0x000fe20000100800 */
[----:B------:R-:W-:-:S03]  /*1bf50*/  LEA.HI.X.SX32 R10, R10, R2, 0x1, P1 ;  /* 0x000000020a0a7211 */ /* 0x000fc600008f0eff */
[----:B------:R0:W-:Y:S01]  /*1bf60*/  STL [R1+0x2630], R11 ;  /* 0x0026300b01007387 */ /* 0x0001e20000100800 */
[----:B------:R-:W-:-:S03]  /*1bf70*/  LEA.HI.X.SX32 R9, R9, R2, 0x1, P0 ;  /* 0x0000000209097211 */ /* 0x000fc600000f0eff */
[----:B0-----:R-:W3:Y:S01]  /*1bf80*/  LDL.LU R11, [R1+0x180] ;  /* 0x00018000010b7983 */ /* 0x001ee20000300800 */
[----:B------:R-:W-:-:S05]  /*1bf90*/  LEA R24, P2, R4, R0, 0x1 ;  /* 0x0000000004187211 */ /* 0x000fca00078408ff */
        /* <DEDUP_REMOVED lines=24> */
[----:B------:R-:W-:Y:S04]  /*1c120*/  STL [R1+0x2694], R24 ;  /* 0x0026941801007387 */ /* 0x000fe80000100800 */
[----:B------:R0:W-:Y:S02]  /*1c130*/  STL [R1+0x2660], R23 ;  /* 0x0026601701007387 */ /* 0x0001e40000100800 */
[----:B0-----:R-:W-:-:S02]  /*1c140*/  LEA.HI.X.SX32 R23, R4, R2, 0x1, P2 ;  /* 0x0000000204177211 */ /* 0x001fc400010f0eff */
[----:B------:R-:W-:-:S05]  /*1c150*/  LEA R25, P3, R18, R0, 0x1 ;  /* 0x0000000012197211 */ /* 0x000fca00078608ff */
[----:B------:R-:W-:Y:S04]  /*1c160*/  STL [R1+0x269c], R25 ;  /* 0x00269c1901007387 */ /* 0x000fe80000100800 */
[----:B------:R-:W4:Y:S04]  /*1c170*/  LDL.LU R4, [R1+0x164] ;  /* 0x0001640001047983 */ /* 0x000f280000300800 */
[----:B------:R0:W-:Y:S01]  /*1c180*/  STL [R1+0x2668], R23 ;  /* 0x0026681701007387 */ /* 0x0001e20000100800 */
[----:B------:R-:W-:Y:S02]  /*1c190*/  LEA R24, P2, R17, R0, 0x1 ;  /* 0x0000000011187211 */ /* 0x000fe400078408ff */
[----:B0-----:R-:W-:-:S03]  /*1c1a0*/  LEA.HI.X.SX32 R23, R6, R2, 0x1, P1 ;  /* 0x0000000206177211 */ /* 0x001fc600008f0eff */
[----:B------:R0:W-:Y:S04]  /*1c1b0*/  STL [R1+0x26a4], R24 ;  /* 0x0026a41801007387 */ /* 0x0001e80000100800 */
[----:B------:R-:W4:Y:S04]  /*1c1c0*/  LDL.LU R6, [R1+0x160] ;  /* 0x0001600001067983 */ /* 0x000f280000300800 */
[----:B------:R1:W-:Y:S01]  /*1c1d0*/  STL [R1+0x2670], R23 ;  /* 0x0026701701007387 */ /* 0x0003e20000100800 */
[----:B0-----:R-:W-:Y:S02]  /*1c1e0*/  LEA R24, P1, R16, R0, 0x1 ;  /* 0x0000000010187211 */ /* 0x001fe400078208ff */
[----:B-1----:R-:W-:-:S03]  /*1c1f0*/  LEA.HI.X.SX32 R23, R22, R2, 0x1, P0 ;  /* 0x0000000216177211 */ /* 0x002fc600000f0eff */
[----:B------:R-:W-:Y:S04]  /*1c200*/  STL [R1+0x26ac], R24 ;  /* 0x0026ac1801007387 */ /* 0x000fe80000100800 */
[----:B------:R0:W-:Y:S04]  /*1c210*/  STL [R1+0x2678], R23 ;  /* 0x0026781701007387 */ /* 0x0001e80000100800 */
[----:B0-----:R-:W4:Y:S01]  /*1c220*/  LDL.LU R23, [R1+0x158] ;  /* 0x0001580001177983 */ /* 0x001f220000300800 */
[----:B------:R-:W-:Y:S02]  /*1c230*/  LEA.HI.X.SX32 R21, R21, R2, 0x1, P4 ;  /* 0x0000000215157211 */ /* 0x000fe400020f0eff */
[----:B--2---:R-:W-:-:S05]  /*1c240*/  LEA R22, P0, R15, R0, 0x1 ;  /* 0x000000000f167211 */ /* 0x004fca00078008ff */
[----:B------:R0:W-:Y:S01]  /*1c250*/  STL [R1+0x26b4], R22 ;  /* 0x0026b41601007387 */ /* 0x0001e20000100800 */
[----:B------:R-:W-:-:S03]  /*1c260*/  LEA.HI.X.SX32 R20, R20, R2, 0x1, P6 ;  /* 0x0000000214147211 */ /* 0x000fc600030f0eff */
[----:B0-----:R-:W2:Y:S01]  /*1c270*/  LDL.LU R22, [R1+0x150] ;  /* 0x0001500001167983 */ /* 0x001ea20000300800 */
[----:B---3--:R-:W-:-:S03]  /*1c280*/  LEA R24, P4, R14, R0, 0x1 ;  /* 0x000000000e187211 */ /* 0x008fc600078808ff */
[----:B------:R0:W-:Y:S01]  /*1c290*/  STL [R1+0x2680], R21 ;  /* 0x0026801501007387 */ /* 0x0001e20000100800 */
[----:B------:R-:W-:-:S03]  /*1c2a0*/  LEA.HI.X.SX32 R19, R19, R2, 0x1, P5 ;  /* 0x0000000213137211 */ /* 0x000fc600028f0eff */
[----:B0-----:R-:W3:Y:S04]  /*1c2b0*/  LDL.LU R21, [R1+0x14c] ;  /* 0x00014c0001157983 */ /* 0x001ee80000300800 */
[----:B------:R0:W-:Y:S04]  /*1c2c0*/  STL [R1+0x26bc], R24 ;  /* 0x0026bc1801007387 */ /* 0x0001e80000100800 */
[----:B------:R1:W-:Y:S01]  /*1c2d0*/  STL [R1+0x2688], R20 ;  /* 0x0026881401007387 */ /* 0x0003e20000100800 */
[----:B0-----:R-:W-:-:S03]  /*1c2e0*/  LEA R24, P6, R11, R0, 0x1 ;  /* 0x000000000b187211 */ /* 0x001fc600078c08ff */
[----:B-1----:R-:W3:Y:S04]  /*1c2f0*/  LDL.LU R20, [R1+0x144] ;  /* 0x0001440001147983 */ /* 0x002ee80000300800 */
[----:B------:R0:W-:Y:S01]  /*1c300*/  STL [R1+0x26c4], R24 ;  /* 0x0026c41801007387 */ /* 0x0001e20000100800 */
[----:B------:R-:W-:-:S03]  /*1c310*/  LEA.HI.X.SX32 R18, R18, R2, 0x1, P3 ;  /* 0x0000000212127211 */ /* 0x000fc600018f0eff */
[----:B------:R1:W-:Y:S01]  /*1c320*/  STL [R1+0x2690], R19 ;  /* 0x0026901301007387 */ /* 0x0003e20000100800 */
[----:B0-----:R-:W-:-:S03]  /*1c330*/  LEA R24, P5, R10, R0, 0x1 ;  /* 0x000000000a187211 */ /* 0x001fc600078a08ff */
[----:B-1----:R-:W3:Y:S04]  /*1c340*/  LDL.LU R19, [R1+0x140] ;  /* 0x0001400001137983 */ /* 0x002ee80000300800 */
[----:B------:R0:W-:Y:S01]  /*1c350*/  STL [R1+0x26cc], R24 ;  /* 0x0026cc1801007387 */ /* 0x0001e20000100800 */
[----:B------:R-:W-:-:S03]  /*1c360*/  LEA.HI.X.SX32 R17, R17, R2, 0x1, P2 ;  /* 0x0000000211117211 */ /* 0x000fc600010f0eff */
        /* <DEDUP_REMOVED lines=9> */
[----:B------:R-:W-:Y:S02]  /*1c400*/  LEA.HI.X.SX32 R9, R9, R2, 0x1, P3 ;  /* 0x0000000209097211 */ /* 0x000fe400018f0eff */
[----:B----4-:R-:W-:-:S05]  /*1c410*/  LEA R24, P2, R8, R0, 0x1 ;  /* 0x0000000008187211 */ /* 0x010fca00078408ff */
[----:B------:R-:W-:Y:S04]  /*1c420*/  STL [R1+0x26dc], R24 ;  /* 0x0026dc1801007387 */ /* 0x000fe80000100800 */
[----:B------:R0:W-:Y:S02]  /*1c430*/  STL [R1+0x26a8], R16 ;  /* 0x0026a81001007387 */ /* 0x0001e40000100800 */
[----:B0-----:R-:W-:Y:S02]  /*1c440*/  LEA.HI.X.SX32 R16, R15, R2, 0x1, P0 ;  /* 0x000000020f107211 */ /* 0x001fe400000f0eff */
[----:B------:R-:W-:-:S05]  /*1c450*/  LEA R24, P1, R7, R0, 0x1 ;  /* 0x0000000007187211 */ /* 0x000fca00078208ff */
[----:B------:R-:W-:Y:S04]  /*1c460*/  STL [R1+0x26e4], R24 ;  /* 0x0026e41801007387 */ /* 0x000fe80000100800 */
[----:B------:R0:W-:Y:S04]  /*1c470*/  STL [R1+0x26b0], R16 ;  /* 0x0026b01001007387 */ /* 0x0001e80000100800 */
[----:B0-----:R-:W4:Y:S01]  /*1c480*/  LDL.LU R16, [R1+0x134] ;  /* 0x0001340001107983 */ /* 0x001f220000300800 */
[----:B------:R-:W-:-:S05]  /*1c490*/  LEA R15, P0, R5, R0, 0x1 ;  /* 0x00000000050f7211 */ /* 0x000fca00078008ff */
[----:B------:R0:W-:Y:S04]  /*1c4a0*/  STL [R1+0x26ec], R15 ;  /* 0x0026ec0f01007387 */ /* 0x0001e80000100800 */
[----:B0-----:R-:W4:Y:S04]  /*1c4b0*/  LDL.LU R15, [R1+0x130] ;  /* 0x00013000010f7983 */ /* 0x001f280000300800 */
[----:B------:R0:W-:Y:S04]  /*1c4c0*/  STL [R1+0x26b8], R14 ;  /* 0x0026b80e01007387 */ /* 0x0001e80000100800 */
[----:B0-----:R-:W4:Y:S01]  /*1c4d0*/  LDL.LU R14, [R1+0x128] ;  /* 0x00012800010e7983 */ /* 0x001f220000300800 */
[----:B------:R-:W-:-:S05]  /*1c4e0*/  LEA R24, P4, R4, R0, 0x1 ;  /* 0x0000000004187211 */ /* 0x000fca00078808ff */
[----:B------:R-:W-:Y:S04]  /*1c4f0*/  STL [R1+0x26f4], R24 ;  /* 0x0026f41801007387 */ /* 0x000fe80000100800 */
[----:B------:R0:W-:Y:S01]  /*1c500*/  STL [R1+0x26c0], R11 ;  /* 0x0026c00b01007387 */ /* 0x0001e20000100800 */
[----:B------:R-:W-:-:S03]  /*1c510*/  LEA R25, P6, R6, R0, 0x1 ;  /* 0x0000000006197211 */ /* 0x000fc600078c08ff */
[----:B0-----:R-:W4:Y:S01]  /*1c520*/  LDL.LU R11, [R1+0x124] ;  /* 0x00012400010b7983 */ /* 0x001f220000300800 */
[----:B------:R-:W-:-:S03]  /*1c530*/  LEA.HI.X.SX32 R24, R10, R2, 0x1, P5 ;  /* 0x000000020a187211 */ /* 0x000fc600028f0eff */
[----:B------:R0:W-:Y:S04]  /*1c540*/  STL [R1+0x26fc], R25 ;  /* 0x0026fc1901007387 */ /* 0x0001e80000100800 */
[----:B------:R-:W4:Y:S04]  /*1c550*/  LDL.LU R10, [R1+0x11c] ;  /* 0x00011c00010a7983 */ /* 0x000f280000300800 */
[----:B------:R-:W-:Y:S01]  /*1c560*/  STL [R1+0x26c8], R24 ;  /* 0x0026c81801007387 */ /* 0x000fe20000100800 */
[----:B0-----:R-:W-:-:S05]  /*1c570*/  LEA R25, P5, R23, R0, 0x1 ;  /* 0x0000000017197211 */ /* 0x001fca00078a08ff */
        /* <DEDUP_REMOVED lines=9> */
[----:B0-----:R-:W2:Y:S04]  /*1c610*/  LDL.LU R8, [R1+0x110] ;  /* 0x0001100001087983 */ /* 0x001ea80000300800 */
[----:B------:R0:W-:Y:S04]  /*1c620*/  STL [R1+0x2714], R24 ;  /* 0x0027141801007387 */ /* 0x0001e80000100800 */
[----:B------:R-:W3:Y:S01]  /*1c630*/  LDL.LU R7, [R1+0x10c] ;  /* 0x00010c0001077983 */ /* 0x000ee20000300800 */
[----:B0-----:R-:W-:-:S03]  /*1c640*/  LEA R24, P1, R20, R0, 0x1 ;  /* 0x0000000014187211 */ /* 0x001fc600078208ff */
[----:B------:R0:W-:Y:S04]  /*1c650*/  STL [R1+0x26e0], R25 ;  /* 0x0026e01901007387 */ /* 0x0001e80000100800 */
[----:B------:R1:W-:Y:S01]  /*1c660*/  STL [R1+0x271c], R24 ;  /* 0x00271c1801007387 */ /* 0x0003e20000100800 */
[----:B0-----:R-:W-:-:S03]  /*1c670*/  LEA.HI.X.SX32 R25, R5, R2, 0x1, P0 ;  /* 0x0000000205197211 */ /* 0x001fc600000f0eff */
[----:B------:R-:W3:Y:S01]  /*1c680*/  LDL.LU R5, [R1+0x108] ;  /* 0x0001080001057983 */ /* 0x000ee20000300800 */
[----:B-1----:R-:W-:-:S03]  /*1c690*/  LEA R24, P0, R19, R0, 0x1 ;  /* 0x0000000013187211 */ /* 0x002fc600078008ff */
        /* <DEDUP_REMOVED lines=12> */
[----:B------:R4:W-:Y:S01]  /*1c760*/  STL [R1+0x2734], R24 ;  /* 0x0027341801007387 */ /* 0x0009e20000100800 */
[----:B------:R-:W-:-:S03]  /*1c770*/  LEA.HI.X.SX32 R22, R22, R2, 0x1, P3 ;  /* 0x0000000216167211 */ /* 0x000fc600018f0eff */
[----:B------:R0:W-:Y:S01]  /*1c780*/  STL [R1+0x2700], R23 ;  /* 0x0027001701007387 */ /* 0x0001e20000100800 */
[----:B------:R-:W-:Y:S02]  /*1c790*/  LEA.HI.X.SX32 R20, R20, R2, 0x1, P1 ;  /* 0x0000000214147211 */ /* 0x000fe400008f0eff */
[----:B----4-:R-:W-:-:S05]  /*1c7a0*/  LEA R24, P5, R16, R0, 0x1 ;  /* 0x0000000010187211 */ /* 0x010fca00078a08ff */
[----:B------:R-:W-:Y:S04]  /*1c7b0*/  STL [R1+0x273c], R24 ;  /* 0x00273c1801007387 */ /* 0x000fe80000100800 */
[----:B------:R-:W4:Y:S04]  /*1c7c0*/  LDL.LU R25, [R1+0xf8] ;  /* 0x0000f80001197983 */ /* 0x000f280000300800 */
[----:B------:R1:W-:Y:S01]  /*1c7d0*/  STL [R1+0x2708], R22 ;  /* 0x0027081601007387 */ /* 0x0003e20000100800 */
[----:B0-----:R-:W-:Y:S02]  /*1c7e0*/  LEA R23, P3, R15, R0, 0x1 ;  /* 0x000000000f177211 */ /* 0x001fe400078608ff */
[----:B-1----:R-:W-:-:S03]  /*1c7f0*/  LEA.HI.X.SX32 R22, R21, R2, 0x1, P2 ;  /* 0x0000000215167211 */ /* 0x002fc600010f0eff */
[----:B------:R-:W-:Y:S04]  /*1c800*/  STL [R1+0x2744], R23 ;  /* 0x0027441701007387 */ /* 0x000fe80000100800 */
[----:B------:R-:W-:Y:S04]  /*1c810*/  STL [R1+0x2710], R22 ;  /* 0x0027101601007387 */ /* 0x000fe80000100800 */
[----:B------:R-:W4:Y:S01]  /*1c820*/  LDL.LU R24, [R1+0xf4] ;  /* 0x0000f40001187983 */ /* 0x000f220000300800 */
[----:B------:R-:W-:-:S05]  /*1c830*/  LEA R21, P2, R14, R0, 0x1 ;  /* 0x000000000e157211 */ /* 0x000fca00078408ff */
[----:B------:R-:W-:Y:S04]  /*1c840*/  STL [R1+0x274c], R21 ;  /* 0x00274c1501007387 */ /* 0x000fe80000100800 */
[----:B------:R0:W-:Y:S02]  /*1c850*/  STL [R1+0x2718], R20 ;  /* 0x0027181401007387 */ /* 0x0001e40000100800 */
[----:B0-----:R-:W-:Y:S02]  /*1c860*/  LEA.HI.X.SX32 R20, R19, R2, 0x1, P0 ;  /* 0x0000000213147211 */ /* 0x001fe400000f0eff */
[----:B------:R-:W-:-:S05]  /*1c870*/  LEA R21, P1, R11, R0, 0x1 ;  /* 0x000000000b157211 */ /* 0x000fca00078208ff */
[----:B------:R-:W-:Y:S01]  /*1c880*/  STL [R1+0x2754], R21 ;  /* 0x0027541501007387 */ /* 0x000fe20000100800 */
[----:B------:R-:W-:-:S03]  /*1c890*/  LEA R19, P0, R10, R0, 0x1 ;  /* 0x000000000a137211 */ /* 0x000fc600078008ff */
[----:B------:R-:W4:Y:S04]  /*1c8a0*/  LDL.LU R23, [R1+0xf0] ;  /* 0x0000f00001177983 */ /* 0x000f280000300800 */
[----:B------:R0:W-:Y:S04]  /*1c8b0*/  STL [R1+0x2720], R20 ;  /* 0x0027201401007387 */ /* 0x0001e80000100800 */
[----:B------:R-:W4:Y:S04]  /*1c8c0*/  LDL.LU R22, [R1+0xe8] ;  /* 0x0000e80001167983 */ /* 0x000f280000300800 */
[----:B------:R1:W-:Y:S01]  /*1c8d0*/  STL [R1+0x275c], R19 ;  /* 0x00275c1301007387 */ /* 0x0003e20000100800 */
[----:B0-----:R-:W-:-:S03]  /*1c8e0*/  LEA.HI.X.SX32 R20, R18, R2, 0x1, P4 ;  /* 0x0000000212147211 */ /* 0x001fc600020f0eff */
[----:B-1----:R-:W4:Y:S04]  /*1c8f0*/  LDL.LU R19, [R1+0xe4] ;  /* 0x0000e40001137983 */ /* 0x002f280000300800 */
[----:B------:R-:W-:Y:S01]  /*1c900*/  STL [R1+0x2728], R20 ;  /* 0x0027281401007387 */ /* 0x000fe20000100800 */
[----:B------:R-:W-:-:S05]  /*1c910*/  LEA R18, P4, R9, R0, 0x1 ;  /* 0x0000000009127211 */ /* 0x000fca00078808ff */
[----:B------:R0:W-:Y:S04]  /*1c920*/  STL [R1+0x2764], R18 ;  /* 0x0027641201007387 */ /* 0x0001e80000100800 */
[----:B0-----:R-:W4:Y:S01]  /*1c930*/  LDL.LU R18, [R1+0xe0] ;  /* 0x0000e00001127983 */ /* 0x001f220000300800 */
[----:B------:R-:W-:Y:S02]  /*1c940*/  LEA.HI.X.SX32 R17, R17, R2, 0x1, P6 ;  /* 0x0000000211117211 */ /* 0x000fe400030f0eff */
[----:B--2---:R-:W-:-:S03]  /*1c950*/  LEA R20, P6, R8, R0, 0x1 ;  /* 0x0000000008147211 */ /* 0x004fc600078c08ff */
[----:B------:R0:W-:Y:S04]  /*1c960*/  STL [R1+0x2730], R17 ;  /* 0x0027301101007387 */ /* 0x0001e80000100800 */
[----:B------:R3:W-:Y:S01]  /*1c970*/  STL [R1+0x276c], R20 ;  /* 0x00276c1401007387 */ /* 0x0007e20000100800 */
[-C--:B0-----:R-:W-:Y:S02]  /*1c980*/  LEA.HI.X.SX32 R17, R16, R2.reuse, 0x1, P5 ;  /* 0x0000000210117211 */ /* 0x081fe400028f0eff */
[----:B------:R-:W-:Y:S02]  /*1c990*/  LEA.HI.X.SX32 R16, R15, R2, 0x1, P3 ;  /* 0x000000020f107211 */ /* 0x000fe400018f0eff */
[----:B---3--:R-:W-:Y:S01]  /*1c9a0*/  LEA R20, P5, R7, R0, 0x1 ;  /* 0x0000000007147211 */ /* 0x008fe200078a08ff */
[----:B------:R0:W-:Y:S01]  /*1c9b0*/  STL [R1+0x2738], R17 ;  /* 0x0027381101007387 */ /* 0x0001e20000100800 */
[----:B------:R-:W-:-:S03]  /*1c9c0*/  LEA.HI.X.SX32 R14, R14, R2, 0x1, P2 ;  /* 0x000000020e0e7211 */ /* 0x000fc600010f0eff */
[----:B0-----:R-:W2:Y:S01]  /*1c9d0*/  LDL.LU R17, [R1+0xdc] ;  /* 0x0000dc0001117983 */ /* 0x001ea20000300800 */
[----:B------:R-:W-:-:S03]  /*1c9e0*/  LEA R15, P3, R5, R0, 0x1 ;  /* 0x00000000050f7211 */ /* 0x000fc600078608ff */
[----:B------:R-:W-:Y:S04]  /*1c9f0*/  STL [R1+0x2774], R20 ;  /* 0x0027741401007387 */ /* 0x000fe80000100800 */
[----:B------:R0:W-:Y:S04]  /*1ca00*/  STL [R1+0x2740], R16 ;  /* 0x0027401001007387 */ /* 0x0001e80000100800 */
[----:B0-----:R-:W3:Y:S01]  /*1ca10*/  LDL.LU R16, [R1+0xd4] ;  /* 0x0000d40001107983 */ /* 0x001ee20000300800 */
[----:B------:R-:W-:-:S03]  /*1ca20*/  LEA R20, P2, R4, R0, 0x1 ;  /* 0x0000000004147211 */ /* 0x000fc600078408ff */
[----:B------:R0:W-:Y:S04]  /*1ca30*/  STL [R1+0x277c], R15 ;  /* 0x00277c0f01007387 */ /* 0x0001e80000100800 */
[----:B------:R1:W-:Y:S04]  /*1ca40*/  STL [R1+0x2748], R14 ;  /* 0x0027480e01007387 */ /* 0x0003e80000100800 */
[----:B0-----:R-:W3:Y:S01]  /*1ca50*/  LDL.LU R15, [R1+0xcc] ;  /* 0x0000cc00010f7983 */ /* 0x001ee20000300800 */
[----:B-1----:R-:W-:Y:S02]  /*1ca60*/  LEA.HI.X.SX32 R14, R11, R2, 0x1, P1 ;  /* 0x000000020b0e7211 */ /* 0x002fe400008f0eff */
[----:B------:R-:W-:Y:S01]  /*1ca70*/  LEA R11, P1, R6, R0, 0x1 ;  /* 0x00000000060b7211 */ /* 0x000fe200078208ff */
[----:B------:R-:W-:Y:S04]  /*1ca80*/  STL [R1+0x2784], R20 ;  /* 0x0027841401007387 */ /* 0x000fe80000100800 */
[----:B------:R0:W-:Y:S01]  /*1ca90*/  STL [R1+0x2750], R14 ;  /* 0x0027500e01007387 */ /* 0x0001e20000100800 */
[----:B------:R-:W-:Y:S01]  /*1caa0*/  IMAD.MOV.U32 R21, RZ, RZ, R13 ;  /* 0x000000ffff157224 */ /* 0x000fe200078e000d */
[----:B------:R-:W-:-:S02]  /*1cab0*/  LEA.HI.X.SX32 R9, R9, R2, 0x1, P4 ;  /* 0x0000000209097211 */ /* 0x000fc400020f0eff */
[----:B0-----:R-:W3:Y:S04]  /*1cac0*/  LDL.LU R14, [R1+0xc8] ;  /* 0x0000c800010e7983 */ /* 0x001ee80000300800 */
[----:B------:R0:W-:Y:S01]  /*1cad0*/  STL [R1+0x278c], R11 ;  /* 0x00278c0b01007387 */ /* 0x0001e20000100800 */
[----:B------:R-:W-:-:S03]  /*1cae0*/  IMAD.MOV.U32 R20, RZ, RZ, R12 ;  /* 0x000000ffff147224 */ /* 0x000fc600078e000c */
[----:B------:R-:W3:Y:S01]  /*1caf0*/  LDL.LU R13, [R1+0xc4] ;  /* 0x0000c400010d7983 */ /* 0x000ee20000300800 */
[----:B0-----:R-:W-:-:S05]  /*1cb00*/  LEA.HI.X.SX32 R11, R10, R2, 0x1, P0 ;  /* 0x000000020a0b7211 */ /* 0x001fca00000f0eff */
[----:B------:R0:W-:Y:S04]  /*1cb10*/  STL [R1+0x2758], R11 ;  /* 0x0027580b01007387 */ /* 0x0001e80000100800 */
[----:B------:R-:W3:Y:S01]  /*1cb20*/  LDL.LU R12, [R1+0xc0] ;  /* 0x0000c000010c7983 */ /* 0x000ee20000300800 */
[----:B------:R-:W-:Y:S02]  /*1cb30*/  LEA.HI.X.SX32 R4, R4, R2, 0x1, P2 ;  /* 0x0000000204047211 */ /* 0x000fe400010f0eff */
[----:B----4-:R-:W-:-:S05]  /*1cb40*/  LEA R10, P0, R25, R0, 0x1 ;  /* 0x00000000190a7211 */ /* 0x010fca00078008ff */
[----:B------:R1:W-:Y:S04]  /*1cb50*/  STL [R1+0x2794], R10 ;  /* 0x0027940a01007387 */ /* 0x0003e80000100800 */
[----:B0-----:R-:W4:Y:S04]  /*1cb60*/  LDL.LU R11, [R1+0xbc] ;  /* 0x0000bc00010b7983 */ /* 0x001f280000300800 */
[----:B------:R0:W-:Y:S04]  /*1cb70*/  STL [R1+0x2760], R9 ;  /* 0x0027600901007387 */ /* 0x0001e80000100800 */
[----:B-1----:R-:W4:Y:S01]  /*1cb80*/  LDL.LU R10, [R1+0xb8] ;  /* 0x0000b800010a7983 */ /* 0x002f220000300800 */
[----:B------:R-:W-:-:S02]  /*1cb90*/  LEA R26, P4, R24, R0, 0x1 ;  /* 0x00000000181a7211 */ /* 0x000fc400078808ff */
[----:B0-----:R-:W-:-:S03]  /*1cba0*/  LEA.HI.X.SX32 R9, R8, R2, 0x1, P6 ;  /* 0x0000000208097211 */ /* 0x001fc600030f0eff */
[----:B------:R0:W-:Y:S04]  /*1cbb0*/  STL [R1+0x279c], R26 ;  /* 0x00279c1a01007387 */ /* 0x0001e80000100800 */
[----:B------:R-:W4:Y:S04]  /*1cbc0*/  LDL.LU R8, [R1+0xb4] ;  /* 0x0000b40001087983 */ /* 0x000f280000300800 */
[----:B------:R1:W-:Y:S01]  /*1cbd0*/  STL [R1+0x2768], R9 ;  /* 0x0027680901007387 */ /* 0x0003e20000100800 */
[-C--:B0-----:R-:W-:Y:S02]  /*1cbe0*/  LEA.HI.X.SX32 R26, R7, R2.reuse, 0x1, P5 ;  /* 0x00000002071a7211 */ /* 0x081fe400028f0eff */
[----:B------:R-:W-:-:S02]  /*1cbf0*/  LEA.HI.X.SX32 R7, R5, R2, 0x1, P3 ;  /* 0x0000000205077211 */ /* 0x000fc400018f0eff */
[----:B------:R-:W-:-:S05]  /*1cc00*/  LEA R27, P6, R23, R0, 0x1 ;  /* 0x00000000171b7211 */ /* 0x000fca00078c08ff */
[----:B------:R-:W-:Y:S01]  /*1cc10*/  STL [R1+0x27a4], R27 ;  /* 0x0027a41b01007387 */ /* 0x000fe20000100800 */
[----:B-1----:R-:W-:-:S03]  /*1cc20*/  LEA R9, P5, R22, R0, 0x1 ;  /* 0x0000000016097211 */ /* 0x002fc600078a08ff */
[----:B------:R-:W-:Y:S04]  /*1cc30*/  STL [R1+0x2770], R26 ;  /* 0x0027701a01007387 */ /* 0x000fe80000100800 */
[----:B------:R0:W-:Y:S01]  /*1cc40*/  STL [R1+0x27ac], R9 ;  /* 0x0027ac0901007387 */ /* 0x0001e20000100800 */
[----:B------:R-:W-:-:S03]  /*1cc50*/  LEA R5, P3, R19, R0, 0x1 ;  /* 0x0000000013057211 */ /* 0x000fc600078608ff */
[----:B0-----:R-:W4:Y:S04]  /*1cc60*/  LDL.LU R9, [R1+0xa4] ;  /* 0x0000a40001097983 */ /* 0x001f280000300800 */
[----:B------:R-:W-:Y:S04]  /*1cc70*/  STL [R1+0x2778], R7 ;  /* 0x0027780701007387 */ /* 0x000fe80000100800 */
[----:B------:R0:W-:Y:S04]  /*1cc80*/  STL [R1+0x27b4], R5 ;  /* 0x0027b40501007387 */ /* 0x0001e80000100800 */
[----:B0-----:R-:W4:Y:S04]  /*1cc90*/  LDL.LU R5, [R1+0x9c] ;  /* 0x00009c0001057983 */ /* 0x001f280000300800 */
[----:B------:R0:W-:Y:S01]  /*1cca0*/  STL [R1+0x2780], R4 ;  /* 0x0027800401007387 */ /* 0x0001e20000100800 */
[----:B------:R-:W-:-:S03]  /*1ccb0*/  LEA R7, P2, R18, R0, 0x1 ;  /* 0x0000000012077211 */ /* 0x000fc600078408ff */
[----:B0-----:R-:W4:Y:S04]  /*1ccc0*/  LDL.LU R4, [R1+0x98] ;  /* 0x0000980001047983 */ /* 0x001f280000300800 */
[----:B------:R0:W-:Y:S04]  /*1ccd0*/  STL [R1+0x27bc], R7 ;  /* 0x0027bc0701007387 */ /* 0x0001e80000100800 */
[----:B0-----:R-:W4:Y:S01]  /*1cce0*/  LDL.LU R7, [R1+0x8c] ;  /* 0x00008c0001077983 */ /* 0x001f220000300800 */
[-C--:B------:R-:W-:Y:S02]  /*1ccf0*/  LEA.HI.X.SX32 R6, R6, R2.reuse, 0x1, P1 ;  /* 0x0000000206067211 */ /* 0x080fe400008f0eff */
[----:B------:R-:W-:-:S03]  /*1cd00*/  LEA.HI.X.SX32 R27, R25, R2, 0x1, P0 ;  /* 0x00000002191b7211 */ /* 0x000fc600000f0eff */
[----:B------:R0:W-:Y:S01]  /*1cd10*/  STL [R1+0x2788], R6 ;  /* 0x0027880601007387 */ /* 0x0001e20000100800 */
[----:B------:R-:W-:Y:S02]  /*1cd20*/  LEA.HI.X.SX32 R25, R24, R2, 0x1, P4 ;  /* 0x0000000218197211 */ /* 0x000fe400020f0eff */
[----:B--2---:R-:W-:Y:S01]  /*1cd30*/  LEA R26, P1, R17, R0, 0x1 ;  /* 0x00000000111a7211 */ /* 0x004fe200078208ff */
[----:B0-----:R-:W2:Y:S04]  /*1cd40*/  LDL.LU R6, [R1+0x444] ;  /* 0x0004440001067983 */ /* 0x001ea80000300800 */
[----:B------:R3:W-:Y:S01]  /*1cd50*/  STL [R1+0x27c4], R26 ;  /* 0x0027c41a01007387 */ /* 0x0007e20000100800 */
[----:B------:R-:W-:-:S03]  /*1cd60*/  LEA.HI.X.SX32 R23, R23, R2, 0x1, P6 ;  /* 0x0000000217177211 */ /* 0x000fc600030f0eff */
[----:B------:R-:W-:Y:S01]  /*1cd70*/  STL [R1+0x2790], R27 ;  /* 0x0027901b01007387 */ /* 0x000fe20000100800 */
[----:B---3--:R-:W-:-:S05]  /*1cd80*/  LEA R26, P0, R16, R0, 0x1 ;  /* 0x00000000101a7211 */ /* 0x008fca00078008ff */
[----:B------:R-:W-:Y:S04]  /*1cd90*/  STL [R1+0x27cc], R26 ;  /* 0x0027cc1a01007387 */ /* 0x000fe80000100800 */
[----:B------:R-:W-:Y:S01]  /*1cda0*/  STL [R1+0x2798], R25 ;  /* 0x0027981901007387 */ /* 0x000fe20000100800 */
[----:B------:R-:W-:-:S05]  /*1cdb0*/  LEA R24, P4, R15, R0, 0x1 ;  /* 0x000000000f187211 */ /* 0x000fca00078808ff */
[----:B------:R0:W-:Y:S04]  /*1cdc0*/  STL [R1+0x27d4], R24 ;  /* 0x0027d41801007387 */ /* 0x0001e80000100800 */
[----:B------:R1:W-:Y:S01]  /*1cdd0*/  STL [R1+0x27a0], R23 ;  /* 0x0027a01701007387 */ /* 0x0003e20000100800 */
[-C--:B------:R-:W-:Y:S02]  /*1cde0*/  LEA.HI.X.SX32 R18, R18, R2.reuse, 0x1, P2 ;  /* 0x0000000212127211 */ /* 0x080fe400010f0eff */
[-C--:B0-----:R-:W-:Y:S02]  /*1cdf0*/  LEA.HI.X.SX32 R24, R22, R2.reuse, 0x1, P5 ;  /* 0x0000000216187211 */ /* 0x081fe400028f0eff */
[----:B------:R-:W-:Y:S02]  /*1ce00*/  LEA.HI.X.SX32 R22, R19, R2, 0x1, P3 ;  /* 0x0000000213167211 */ /* 0x000fe400018f0eff */
[----:B------:R-:W-:-:S05]  /*1ce10*/  LEA R25, P6, R14, R0, 0x1 ;  /* 0x000000000e197211 */ /* 0x000fca00078c08ff */
[----:B------:R-:W-:Y:S01]  /*1ce20*/  STL [R1+0x27dc], R25 ;  /* 0x0027dc1901007387 */ /* 0x000fe20000100800 */
[----:B-1----:R-:W-:-:S03]  /*1ce30*/  LEA R23, P5, R13, R0, 0x1 ;  /* 0x000000000d177211 */ /* 0x002fc600078a08ff */
[----:B------:R-:W-:Y:S04]  /*1ce40*/  STL [R1+0x27a8], R24 ;  /* 0x0027a81801007387 */ /* 0x000fe80000100800 */
[----:B------:R-:W-:Y:S04]  /*1ce50*/  STL [R1+0x27e4], R23 ;  /* 0x0027e41701007387 */ /* 0x000fe80000100800 */
[----:B------:R-:W-:Y:S01]  /*1ce60*/  STL [R1+0x27b0], R22 ;  /* 0x0027b01601007387 */ /* 0x000fe20000100800 */
[----:B------:R-:W-:Y:S01]  /*1ce70*/  LEA R19, P3, R12, R0, 0x1 ;  /* 0x000000000c137211 */ /* 0x000fe200078608ff */
[----:B------:R-:W-:-:S04]  /*1ce80*/  IMAD R28, R28, UR7, RZ ;  /* 0x000000071c1c7c24 */ /* 0x000fc8000f8e02ff */
[----:B------:R0:W-:Y:S04]  /*1ce90*/  STL [R1+0x27ec], R19 ;  /* 0x0027ec1301007387 */ /* 0x0001e80000100800 */
[----:B------:R1:W-:Y:S01]  /*1cea0*/  STL [R1+0x27b8], R18 ;  /* 0x0027b81201007387 */ /* 0x0003e20000100800 */
[-C--:B------:R-:W-:Y:S02]  /*1ceb0*/  LEA.HI.X.SX32 R15, R15, R2.reuse, 0x1, P4 ;  /* 0x000000020f0f7211 */ /* 0x080fe400020f0eff */
[-C--:B0-----:R-:W-:Y:S02]  /*1cec0*/  LEA.HI.X.SX32 R19, R17, R2.reuse, 0x1, P1 ;  /* 0x0000000211137211 */ /* 0x081fe400008f0eff */
[-C--:B------:R-:W-:Y:S01]  /*1ced0*/  LEA.HI.X.SX32 R17, R16, R2.reuse, 0x1, P0 ;  /* 0x0000000210117211 */ /* 0x080fe200000f0eff */
[----:B------:R-:W-:Y:S01]  /*1cee0*/  IMAD R3, R3, UR7, RZ ;  /* 0x0000000703037c24 */ /* 0x000fe2000f8e02ff */
[----:B------:R-:W-:-:S02]  /*1cef0*/  LEA.HI.X.SX32 R12, R12, R2, 0x1, P3 ;  /* 0x000000020c0c7211 */ /* 0x000fc400018f0eff */
[----:B----4-:R-:W-:-:S05]  /*1cf00*/  LEA R22, P2, R11, R0, 0x1 ;  /* 0x000000000b167211 */ /* 0x010fca00078408ff */
[----:B------:R-:W-:Y:S01]  /*1cf10*/  STL [R1+0x27f4], R22 ;  /* 0x0027f41601007387 */ /* 0x000fe20000100800 */
[----:B-1----:R-:W-:-:S03]  /*1cf20*/  LEA R18, P1, R10, R0, 0x1 ;  /* 0x000000000a127211 */ /* 0x002fc600078208ff */
[----:B------:R-:W-:Y:S04]  /*1cf30*/  STL [R1+0x27c0], R19 ;  /* 0x0027c01301007387 */ /* 0x000fe80000100800 */
[----:B------:R-:W-:Y:S04]  /*1cf40*/  STL [R1+0x27fc], R18 ;  /* 0x0027fc1201007387 */ /* 0x000fe80000100800 */
[----:B------:R0:W-:Y:S01]  /*1cf50*/  STL [R1+0x27c8], R17 ;  /* 0x0027c81101007387 */ /* 0x0001e20000100800 */
[-C--:B------:R-:W-:Y:S02]  /*1cf60*/  LEA R16, P0, R8, R0.reuse, 0x1 ;  /* 0x0000000008107211 */ /* 0x080fe400078008ff */
[----:B0-----:R-:W-:-:S03]  /*1cf70*/  LEA R17, P4, R28, R0, 0x1 ;  /* 0x000000001c117211 */ /* 0x001fc600078808ff */
[----:B------:R0:W-:Y:S04]  /*1cf80*/  STL [R1+0x2814], R16 ;  /* 0x0028141001007387 */ /* 0x0001e80000100800 */
[----:B------:R1:W-:Y:S01]  /*1cf90*/  STL [R1+0x27d0], R15 ;  /* 0x0027d00f01007387 */ /* 0x0003e20000100800 */
[-C--:B0-----:R-:W-:Y:S02]  /*1cfa0*/  LEA.HI.X.SX32 R16, R14, R2.reuse, 0x1, P6 ;  /* 0x000000020e107211 */ /* 0x081fe400030f0eff */
[----:B------:R-:W-:Y:S02]  /*1cfb0*/  LEA.HI.X.SX32 R14, R13, R2, 0x1, P5 ;  /* 0x000000020d0e7211 */ /* 0x000fe400028f0eff */
[-C--:B-1----:R-:W-:Y:S01]  /*1cfc0*/  LEA R15, P6, R3, R0.reuse, 0x1 ;  /* 0x00000000030f7211 */ /* 0x082fe200078c08ff */
[----:B------:R-:W-:Y:S04]  /*1cfd0*/  STL [R1+0x2800], R17 ;  /* 0x0028001101007387 */ /* 0x000fe80000100800 */
[----:B------:R-:W-:Y:S04]  /*1cfe0*/  STL [R1+0x27d8], R16 ;  /* 0x0027d81001007387 */ /* 0x000fe80000100800 */
[----:B------:R-:W-:Y:S04]  /*1cff0*/  STL [R1+0x2804], R15 ;  /* 0x0028040f01007387 */ /* 0x000fe80000100800 */
[----:B------:R-:W-:Y:S01]  /*1d000*/  STL [R1+0x27e0], R14 ;  /* 0x0027e00e01007387 */ /* 0x000fe20000100800 */
[----:B------:R-:W-:-:S05]  /*1d010*/  LEA R13, P5, R9, R0, 0x1 ;  /* 0x00000000090d7211 */ /* 0x000fca00078a08ff */
[----:B------:R0:W-:Y:S04]  /*1d020*/  STL [R1+0x2808], R13 ;  /* 0x0028080d01007387 */ /* 0x0001e80000100800 */
[----:B------:R1:W-:Y:S01]  /*1d030*/  STL [R1+0x27e8], R12 ;  /* 0x0027e80c01007387 */ /* 0x0003e20000100800 */
[----:B0-----:R-:W-:Y:S02]  /*1d040*/  LEA.HI.X.SX32 R13, R11, R2, 0x1, P2 ;  /* 0x000000020b0d7211 */ /* 0x001fe400010f0eff */
[----:B------:R-:W-:Y:S02]  /*1d050*/  LEA R14, P3, R5, R0, 0x1 ;  /* 0x00000000050e7211 */ /* 0x000fe400078608ff */
[----:B------:R-:W-:-:S03]  /*1d060*/  LEA.HI.X.SX32 R11, R10, R2, 0x1, P1 ;  /* 0x000000020a0b7211 */ /* 0x000fc600008f0eff */
[----:B------:R-:W-:Y:S04]  /*1d070*/  STL [R1+0x280c], R14 ;  /* 0x00280c0e01007387 */ /* 0x000fe80000100800 */
[----:B------:R-:W-:Y:S01]  /*1d080*/  STL [R1+0x27f0], R13 ;  /* 0x0027f00d01007387 */ /* 0x000fe20000100800 */
[----:B-1----:R-:W-:-:S05]  /*1d090*/  LEA R12, P2, R4, R0, 0x1 ;  /* 0x00000000040c7211 */ /* 0x002fca00078408ff */
[----:B------:R0:W-:Y:S04]  /*1d0a0*/  STL [R1+0x2810], R12 ;  /* 0x0028100c01007387 */ /* 0x0001e80000100800 */
[----:B------:R-:W-:Y:S01]  /*1d0b0*/  STL [R1+0x27f8], R11 ;  /* 0x0027f80b01007387 */ /* 0x000fe20000100800 */
[----:B------:R-:W-:Y:S01]  /*1d0c0*/  LEA R10, P1, R7, R0, 0x1 ;  /* 0x00000000070a7211 */ /* 0x000fe200078208ff */
[----:B0-----:R-:W0:Y:S01]  /*1d0d0*/  LDC R12, c[0x0][0x238] ;  /* 0x00008e00ff0c7b82 */ /* 0x001e220000000800 */
[----:B------:R-:W-:-:S03]  /*1d0e0*/  LEA.HI.X.SX32 R0, R8, R2, 0x1, P0 ;  /* 0x0000000208007211 */ /* 0x000fc600000f0eff */
[----:B------:R1:W-:Y:S04]  /*1d0f0*/  STL [R1+0x2214], R10 ;  /* 0x0022140a01007387 */ /* 0x0003e80000100800 */
[----:B------:R3:W-:Y:S01]  /*1d100*/  STL [R1+0x2218], R0 ;  /* 0x0022180001007387 */ /* 0x0007e20000100800 */
[----:B------:R-:W4:Y:S01]  /*1d110*/  LDC R8, c[0x0][0x238] ;  /* 0x00008e00ff087b82 */ /* 0x000f220000000800 */
[-C--:B-1----:R-:W-:Y:S02]  /*1d120*/  LEA.HI.X.SX32 R10, R28, R2.reuse, 0x1, P4 ;  /* 0x000000021c0a7211 */ /* 0x082fe400020f0eff */
[----:B------:R-:W2:Y:S01]  /*1d130*/  LDL.LU R28, [R1+0x2a38] ;  /* 0x002a3800011c7983 */ /* 0x000ea20000300800 */
[----:B---3--:R-:W-:-:S03]  /*1d140*/  LEA.HI.X.SX32 R0, R3, R2, 0x1, P6 ;  /* 0x0000000203007211 */ /* 0x008fc600030f0eff */
[----:B------:R-:W3:Y:S04]  /*1d150*/  LDL.LU R3, [R1+0x2a34] ;  /* 0x002a340001037983 */ /* 0x000ee80000300800 */
[----:B------:R1:W-:Y:S04]  /*1d160*/  STL [R1+0x2200], R10 ;  /* 0x0022000a01007387 */ /* 0x0003e80000100800 */
[----:B------:R4:W-:Y:S01]  /*1d170*/  STL [R1+0x2204], R0 ;  /* 0x0022040001007387 */ /* 0x0009e20000100800 */
[-C--:B-1----:R-:W-:Y:S01]  /*1d180*/  LEA.HI.X.SX32 R10, R9, R2.reuse, 0x1, P5 ;  /* 0x00000002090a7211 */ /* 0x082fe200028f0eff */
[----:B----4-:R-:W-:Y:S01]  /*1d190*/  IMAD R8, R8, 0x3f, RZ ;  /* 0x0000003f08087824 */ /* 0x010fe200078e02ff */
[----:B------:R-:W-:-:S03]  /*1d1a0*/  LEA.HI.X.SX32 R0, R5, R2, 0x1, P3 ;  /* 0x0000000205007211 */ /* 0x000fc600018f0eff */
[----:B------:R-:W-:Y:S01]  /*1d1b0*/  STL [R1+0x2208], R10 ;  /* 0x0022080a01007387 */ /* 0x000fe20000100800 */
[----:B--2---:R-:W-:Y:S02]  /*1d1c0*/  LEA R18, P0, R6, UR8, 0x1 ;  /* 0x0000000806127c11 */ /* 0x004fe4000f8008ff */
[-C--:B------:R-:W-:Y:S01]  /*1d1d0*/  LEA.HI.X.SX32 R9, R4, R2.reuse, 0x1, P2 ;  /* 0x0000000204097211 */ /* 0x080fe200010f0eff */
[----:B------:R1:W-:Y:S01]  /*1d1e0*/  STL [R1+0x220c], R0 ;  /* 0x00220c0001007387 */ /* 0x0003e20000100800 */
[----:B------:R-:W-:Y:S01]  /*1d1f0*/  IMAD.WIDE R4, R8, 0x2, R20 ;  /* 0x0000000208047825 */ /* 0x000fe200078e0214 */
[----:B------:R-:W-:Y:S02]  /*1d200*/  LEA.HI.X.SX32 R19, R6, UR9, 0x1, P0 ;  /* 0x0000000906137c11 */ /* 0x000fe400080f0eff */
[----:B------:R-:W-:Y:S01]  /*1d210*/  STL [R1+0x2210], R9 ;  /* 0x0022100901007387 */ /* 0x000fe20000100800 */
[----:B-1----:R-:W-:-:S05]  /*1d220*/  LEA.HI.X.SX32 R0, R7, R2, 0x1, P1 ;  /* 0x0000000207007211 */ /* 0x002fca00008f0eff */
[----:B------:R0:W-:Y:S04]  /*1d230*/  STL [R1+0x1a1c], R0 ;  /* 0x001a1c0001007387 */ /* 0x0001e80000100800 */
[----:B------:R-:W-:Y:S04]  /*1d240*/  STL [R1+0x1a24], R4 ;  /* 0x001a240401007387 */ /* 0x000fe80000100800 */
[----:B------:R1:W-:Y:S01]  /*1d250*/  STL [R1+0x1a20], R5 ;  /* 0x001a200501007387 */ /* 0x0003e20000100800 */
[----:B0-----:R-:W-:-:S03]  /*1d260*/  IMAD R0, R12, 0x3e, RZ ;  /* 0x0000003e0c007824 */ /* 0x001fc600078e02ff */
[----:B------:R-:W-:Y:S01]  /*1d270*/  STL.64 [R1+0x19f8], R18 ;  /* 0x0019f81201007387 */ /* 0x000fe20000100a00 */
[----:B-1----:R-:W-:-:S04]  /*1d280*/  IMAD.WIDE R4, R8, 0x2, R18 ;  /* 0x0000000208047825 */ /* 0x002fc800078e0212 */
[----:B------:R-:W-:-:S04]  /*1d290*/  IMAD.WIDE R10, R0, 0x2, R20 ;  /* 0x00000002000a7825 */ /* 0x000fc800078e0214 */
[----:B------:R-:W-:Y:S01]  /*1d2a0*/  IMAD R2, R12, 0x3d, RZ ;  /* 0x0000003d0c027824 */ /* 0x000fe200078e02ff */
[C---:B------:R-:W-:Y:S02]  /*1d2b0*/  LEA R16, P2, R28.reuse, UR8, 0x1 ;  /* 0x000000081c107c11 */ /* 0x040fe4000f8408ff */
[C---:B---3--:R-:W-:Y:S02]  /*1d2c0*/  LEA R14, P1, R3.reuse, UR8, 0x1 ;  /* 0x00000008030e7c11 */ /* 0x048fe4000f8208ff */
[----:B------:R-:W-:Y:S02]  /*1d2d0*/  LEA.HI.X.SX32 R17, R28, UR9, 0x1, P2 ;  /* 0x000000091c117c11 */ /* 0x000fe400090f0eff */
[----:B------:R-:W-:Y:S02]  /*1d2e0*/  LEA.HI.X.SX32 R15, R3, UR9, 0x1, P1 ;  /* 0x00000009030f7c11 */ /* 0x000fe400088f0eff */
[----:B------:R-:W2:Y:S01]  /*1d2f0*/  LDL.LU R3, [R1+0x2a30] ;  /* 0x002a300001037983 */ /* 0x000ea20000300800 */
[----:B------:R-:W-:-:S03]  /*1d300*/  IMAD.WIDE R6, R8, 0x2, R16 ;  /* 0x0000000208067825 */ /* 0x000fc600078e0210 */
[----:B------:R0:W5:Y:S01]  /*1d310*/  LDL.LU R28, [R1+0x2a2c] ;  /* 0x002a2c00011c7983 */ /* 0x0001620000300800 */
[----:B------:R-:W-:-:S03]  /*1d320*/  IMAD.WIDE R8, R8, 0x2, R14 ;  /* 0x0000000208087825 */ /* 0x000fc600078e020e */
[----:B------:R-:W-:Y:S04]  /*1d330*/  STL.64 [R1+0x19f0], R14 ;  /* 0x0019f00e01007387 */ /* 0x000fe80000100a00 */
[----:B------:R-:W-:Y:S04]  /*1d340*/  STL.64 [R1+0x19e8], R16 ;  /* 0x0019e81001007387 */ /* 0x000fe80000100a00 */
[----:B------:R-:W-:Y:S04]  /*1d350*/  STL [R1+0x1a2c], R4 ;  /* 0x001a2c0401007387 */ /* 0x000fe80000100800 */
[----:B------:R1:W-:Y:S04]  /*1d360*/  STL [R1+0x1a28], R5 ;  /* 0x001a280501007387 */ /* 0x0003e80000100800 */
[----:B------:R-:W-:Y:S04]  /*1d370*/  STL [R1+0x1a34], R6 ;  /* 0x001a340601007387 */ /* 0x000fe80000100800 */
[----:B------:R3:W-:Y:S01]  /*1d380*/  STL [R1+0x1a30], R7 ;  /* 0x001a300701007387 */ /* 0x0007e20000100800 */
[----:B-1----:R-:W-:-:S03]  /*1d390*/  IMAD.WIDE R4, R0, 0x2, R18 ;  /* 0x0000000200047825 */ /* 0x002fc600078e0212 */
[----:B------:R-:W-:Y:S04]  /*1d3a0*/  STL [R1+0x1a3c], R8 ;  /* 0x001a3c0801007387 */ /* 0x000fe80000100800 */
[----:B------:R1:W-:Y:S01]  /*1d3b0*/  STL [R1+0x1a38], R9 ;  /* 0x001a380901007387 */ /* 0x0003e20000100800 */
[----:B---3--:R-:W-:-:S03]  /*1d3c0*/  IMAD.WIDE R6, R0, 0x2, R16 ;  /* 0x0000000200067825 */ /* 0x008fc600078e0210 */
[----:B------:R-:W-:Y:S04]  /*1d3d0*/  STL [R1+0x1a44], R10 ;  /* 0x001a440a01007387 */ /* 0x000fe80000100800 */
[----:B------:R3:W-:Y:S01]  /*1d3e0*/  STL [R1+0x1a40], R11 ;  /* 0x001a400b01007387 */ /* 0x0007e20000100800 */
[----:B-1----:R-:W-:-:S03]  /*1d3f0*/  IMAD.WIDE R8, R0, 0x2, R14 ;  /* 0x0000000200087825 */ /* 0x002fc600078e020e */
[----:B------:R-:W-:Y:S04]  /*1d400*/  STL [R1+0x1a4c], R4 ;  /* 0x001a4c0401007387 */ /* 0x000fe80000100800 */
[----:B------:R1:W-:Y:S01]  /*1d410*/  STL [R1+0x1a48], R5 ;  /* 0x001a480501007387 */ /* 0x0003e20000100800 */
[----:B---3--:R-:W-:-:S03]  /*1d420*/  IMAD.WIDE R10, R2, 0x2, R20 ;  /* 0x00000002020a7825 */ /* 0x008fc600078e0214 */
[----:B------:R-:W-:Y:S01]  /*1d430*/  STL [R1+0x1a54], R6 ;  /* 0x001a540601007387 */ /* 0x000fe20000100800 */
[----:B------:R-:W-:-:S03]  /*1d440*/  IMAD R0, R12, 0x3c, RZ ;  /* 0x0000003c0c007824 */ /* 0x000fc600078e02ff */
        /* <DEDUP_REMOVED lines=363> */
[----:B------:R-:W-:-:S03]  /*1eb00*/  IMAD.SHL.U32 R0, R12, 0x20, RZ ;  /* 0x000000200c007824 */ /* 0x000fc600078e00ff */
        /* <DEDUP_REMOVED lines=394> */
[----:B------:R3:W-:Y:S04]  /*203b0*/  STL [R1+0x21a4], R10 ;  /* 0x0021a40a01007387 */ /* 0x0007e80000100800 */
[----:B------:R-:W-:Y:S01]  /*203c0*/  STL [R1+0x21a0], R11 ;  /* 0x0021a00b01007387 */ /* 0x000fe20000100800 */
[----:B-1----:R-:W-:-:S03]  /*203d0*/  IMAD.WIDE R8, R2, 0x2, R14 ;  /* 0x0000000202087825 */ /* 0x002fc600078e020e */
[----:B------:R-:W-:Y:S01]  /*203e0*/  STL [R1+0x21ac], R4 ;  /* 0x0021ac0401007387 */ /* 0x000fe20000100800 */
[----:B---3--:R-:W-:-:S03]  /*203f0*/  IMAD.SHL.U32 R10, R12, 0x2, RZ ;  /* 0x000000020c0a7824 */ /* 0x008fc600078e00ff */
        /* <DEDUP_REMOVED lines=10> */
[----:B------:R-:W-:Y:S01]  /*204a0*/  STL [R1+0x21cc], R6 ;  /* 0x0021cc0601007387 */ /* 0x000fe20000100800 */
[----:B------:R-:W-:-:S03]  /*204b0*/  IMAD.WIDE R10, R10, 0x2, R14 ;  /* 0x000000020a0a7825 */ /* 0x000fc600078e020e */
[----:B------:R1:W-:Y:S01]  /*204c0*/  STL [R1+0x21c8], R7 ;  /* 0x0021c80701007387 */ /* 0x0003e20000100800 */
[----:B---3--:R-:W-:-:S03]  /*204d0*/  IMAD.WIDE R4, R12, 0x2, R20 ;  /* 0x000000020c047825 */ /* 0x008fc600078e0214 */
[----:B------:R-:W-:Y:S04]  /*204e0*/  STL [R1+0x21d4], R8 ;  /* 0x0021d40801007387 */ /* 0x000fe80000100800 */
[----:B------:R3:W-:Y:S01]  /*204f0*/  STL [R1+0x21d0], R9 ;  /* 0x0021d00901007387 */ /* 0x0007e20000100800 */
[----:B-1----:R-:W-:-:S03]  /*20500*/  IMAD.WIDE R6, R12, 0x2, R18 ;  /* 0x000000020c067825 */ /* 0x002fc600078e0212 */
[----:B------:R-:W-:Y:S04]  /*20510*/  STL [R1+0x21dc], R10 ;  /* 0x0021dc0a01007387 */ /* 0x000fe80000100800 */
[----:B------:R-:W-:Y:S01]  /*20520*/  STL [R1+0x21d8], R11 ;  /* 0x0021d80b01007387 */ /* 0x000fe20000100800 */
[----:B---3--:R-:W-:-:S03]  /*20530*/  IMAD.WIDE R8, R12, 0x2, R16 ;  /* 0x000000020c087825 */ /* 0x008fc600078e0210 */
[----:B------:R-:W-:Y:S04]  /*20540*/  STL [R1+0x21e4], R4 ;  /* 0x0021e40401007387 */ /* 0x000fe80000100800 */
[----:B------:R1:W-:Y:S04]  /*20550*/  STL [R1+0x21e0], R5 ;  /* 0x0021e00501007387 */ /* 0x0003e80000100800 */
[----:B------:R-:W-:Y:S04]  /*20560*/  STL [R1+0x21ec], R6 ;  /* 0x0021ec0601007387 */ /* 0x000fe80000100800 */
[----:B------:R-:W-:Y:S01]  /*20570*/  STL [R1+0x21e8], R7 ;  /* 0x0021e80701007387 */ /* 0x000fe20000100800 */
[----:B-1----:R-:W-:-:S03]  /*20580*/  IMAD.WIDE R4, R12, 0x2, R14 ;  /* 0x000000020c047825 */ /* 0x002fc600078e020e */
[----:B------:R-:W-:Y:S04]  /*20590*/  STL [R1+0x21f4], R8 ;  /* 0x0021f40801007387 */ /* 0x000fe80000100800 */
[----:B------:R-:W-:Y:S04]  /*205a0*/  STL [R1+0x21f0], R9 ;  /* 0x0021f00901007387 */ /* 0x000fe80000100800 */
[----:B------:R1:W-:Y:S04]  /*205b0*/  STL [R1+0x21fc], R4 ;  /* 0x0021fc0401007387 */ /* 0x0003e80000100800 */
[----:B------:R-:W-:Y:S04]  /*205c0*/  STL [R1+0x21f8], R5 ;  /* 0x0021f80501007387 */ /* 0x000fe80000100800 */
[----:B------:R-:W-:Y:S04]  /*205d0*/  STL [R1+0x1a18], RZ ;  /* 0x001a18ff01007387 */ /* 0x000fe80000100800 */
        /* <DEDUP_REMOVED lines=892> */
[----:B------:R-:W-:Y:S01]  /*23da0*/  STL [R1+0x260], RZ ;  /* 0x000260ff01007387 */ /* 0x000fe20000100800 */
[----:B------:R-:W3:Y:S03]  /*23db0*/  S2R R14, SR_TID.X ;  /* 0x00000000000e7919 */ /* 0x000ee60000002100 */
[----:B------:R-:W-:Y:S04]  /*23dc0*/  STL [R1+0x264], RZ ;  /* 0x000264ff01007387 */ /* 0x000fe80000100800 */
[----:B------:R-:W-:Y:S04]  /*23dd0*/  STL [R1+0x268], RZ ;  /* 0x000268ff01007387 */ /* 0x000fe80000100800 */
[----:B------:R-:W-:Y:S04]  /*23de0*/  STL [R1+0x26c], RZ ;  /* 0x00026cff01007387 */ /* 0x000fe80000100800 */
[----:B------:R-:W-:Y:S04]  /*23df0*/  STL [R1+0x1900], RZ ;  /* 0x001900ff01007387 */ /* 0x000fe80000100800 */
[----:B------:R-:W-:Y:S01]  /*23e00*/  STL [R1+0x1904], RZ ;  /* 0x001904ff01007387 */ /* 0x000fe20000100800 */
[----:B------:R-:W1:Y:S03]  /*23e10*/  S2R R13, SR_TID.X ;  /* 0x00000000000d7919 */ /* 0x000e660000002100 */
        /* <DEDUP_REMOVED lines=13> */
[----:B---3--:R-:W-:Y:S01]  /*23ef0*/  LOP3.LUT R14, R14, 0x3f, RZ, 0xc0, !PT ;  /* 0x0000003f0e0e7812 */ /* 0x008fe200078ec0ff */
[----:B-1----:R-:W-:-:S02]  /*23f00*/  IMAD.SHL.U32 R4, R13, 0x20, RZ ;  /* 0x000000200d047824 */ /* 0x002fc400078e00ff */
[----:B------:R-:W-:Y:S02]  /*23f10*/  IMAD.SHL.U32 R29, R12, 0x40, RZ ;  /* 0x000000400c1d7824 */ /* 0x000fe400078e00ff */
[----:B------:R-:W-:Y:S01]  /*23f20*/  IMAD.SHL.U32 R2, R14, 0x2, RZ ;  /* 0x000000020e027824 */ /* 0x000fe200078e00ff */
[----:B------:R-:W-:Y:S01]  /*23f30*/  USHF.L.U32 UR5, UR5, 0x6, URZ ;  /* 0x0000000605057899 */ /* 0x000fe2000800063f */
[C---:B------:R-:W-:Y:S01]  /*23f40*/  LOP3.LUT R12, R13.reuse, 0x7, RZ, 0xc0, !PT ;  /* 0x000000070d0c7812 */ /* 0x040fe200078ec0ff */
[----:B------:R-:W-:Y:S01]  /*23f50*/  IMAD.SHL.U32 R13, R13, 0x2, RZ ;  /* 0x000000020d0d7824 */ /* 0x000fe200078e00ff */
[----:B------:R-:W-:Y:S01]  /*23f60*/  LOP3.LUT R4, R4, 0x400, RZ, 0xc0, !PT ;  /* 0x0000040004047812 */ /* 0x000fe200078ec0ff */
[----:B------:R-:W1:Y:S01]  /*23f70*/  LDC R15, c[0x0][0x230] ;  /* 0x00008c00ff0f7b82 */ /* 0x000e620000000800 */
[----:B------:R-:W-:Y:S01]  /*23f80*/  SHF.R.S32.HI R0, RZ, 0x1f, R29 ;  /* 0x0000001fff007819 */ /* 0x000fe2000001141d */
[----:B------:R-:W-:Y:S01]  /*23f90*/  IMAD R12, R12, 0x90, RZ ;  /* 0x000000900c0c7824 */ /* 0x000fe200078e02ff */
[C---:B------:R-:W-:Y:S01]  /*23fa0*/  LOP3.LUT R7, R2.reuse, 0x20, RZ, 0x3c, !PT ;  /* 0x0000002002077812 */ /* 0x040fe200078e3cff */
[----:B------:R3:W-:Y:S01]  /*23fb0*/  STL [R1+0x2a28], R4 ;  /* 0x002a280401007387 */ /* 0x0007e20000100800 */
[----:B------:R-:W-:Y:S01]  /*23fc0*/  LOP3.LUT R6, R2, 0x30, RZ, 0x3c, !PT ;  /* 0x0000003002067812 */ /* 0x000fe200078e3cff */
[----:B------:R-:W-:Y:S01]  /*23fd0*/  USHF.R.S32.HI UR6, URZ, 0x1f, UR5 ;  /* 0x0000001f3f067899 */ /* 0x000fe20008011405 */
[----:B------:R-:W-:Y:S01]  /*23fe0*/  LOP3.LUT R12, R12, 0x30, R13, 0x78, !PT ;  /* 0x000000300c0c7812 */ /* 0x000fe200078e780d */
[----:B------:R-:W-:Y:S01]  /*23ff0*/  STL [R1+0x160c], RZ ;  /* 0x00160cff01007387 */ /* 0x000fe20000100800 */
[C---:B------:R-:W-:Y:S01]  /*24000*/  SHF.L.U64.HI R0, R29.reuse, 0x1, R0 ;  /* 0x000000011d007819 */ /* 0x040fe20000010200 */
[----:B------:R-:W-:Y:S01]  /*24010*/  IMAD.SHL.U32 R29, R29, 0x2, RZ ;  /* 0x000000021d1d7824 */ /* 0x000fe200078e00ff */
[C---:B------:R-:W-:Y:S01]  /*24020*/  LOP3.LUT R7, R2.reuse, 0x50, RZ, 0x3c, !PT ;  /* 0x0000005002077812 */ /* 0x040fe200078e3cff */
[----:B------:R-:W-:Y:S01]  /*24030*/  STL [R1+0x1500], RZ ;  /* 0x001500ff01007387 */ /* 0x000fe20000100800 */
[----:B------:R-:W-:Y:S01]  /*24040*/  LOP3.LUT R6, R2, 0x60, RZ, 0x3c, !PT ;  /* 0x0000006002067812 */ /* 0x000fe200078e3cff */
[----:B------:R-:W-:Y:S01]  /*24050*/  USHF.L.U32 UR7, UR5, 0x1, URZ ;  /* 0x0000000105077899 */ /* 0x000fe2000800063f */
[----:B---3--:R-:W-:Y:S01]  /*24060*/  LOP3.LUT R4, R12, R4, RZ, 0xfc, !PT ;  /* 0x000000040c047212 */ /* 0x008fe200078efcff */
[----:B------:R-:W-:Y:S01]  /*24070*/  STL [R1+0x1504], RZ ;  /* 0x001504ff01007387 */ /* 0x000fe20000100800 */
[C---:B--2---:R-:W-:Y:S01]  /*24080*/  LOP3.LUT R7, R3.reuse, 0x20, RZ, 0x3c, !PT ;  /* 0x0000002003077812 */ /* 0x044fe200078e3cff */
[----:B------:R-:W-:Y:S01]  /*24090*/  USHF.L.U64.HI UR6, UR5, 0x1, UR6 ;  /* 0x0000000105067899 */ /* 0x000fe20008010206 */
[----:B------:R-:W-:Y:S01]  /*240a0*/  LOP3.LUT R6, R3, 0x40, RZ, 0x3c, !PT ;  /* 0x0000004003067812 */ /* 0x000fe200078e3cff */
[----:B------:R2:W-:Y:S04]  /*240b0*/  STL [R1+0x1a00], R4 ;  /* 0x001a000401007387 */ /* 0x0005e80000100800 */
[----:B------:R0:W-:Y:S01]  /*240c0*/  STL [R1+0x1508], RZ ;  /* 0x001508ff01007387 */ /* 0x0001e20000100800 */
[----:B-1----:R-:W-:-:S03]  /*240d0*/  VIADD R15, R15, 0x3f ;  /* 0x0000003f0f0f7836 */ /* 0x002fc60000000000 */
[----:B------:R0:W-:Y:S01]  /*240e0*/  STL [R1+0x150c], RZ ;  /* 0x00150cff01007387 */ /* 0x0001e20000100800 */
[----:B--2---:R-:W-:-:S03]  /*240f0*/  LOP3.LUT R4, R4, 0x40, RZ, 0x3c, !PT ;  /* 0x0000004004047812 */ /* 0x004fc600078e3cff */
[----:B------:R0:W-:Y:S01]  /*24100*/  STL [R1+0x9b0], RZ ;  /* 0x0009b0ff01007387 */ /* 0x0001e20000100800 */
[----:B------:R-:W-:-:S03]  /*24110*/  SHF.R.S32.HI R14, RZ, 0x1f, R15 ;  /* 0x0000001fff0e7819 */ /* 0x000fc6000001140f */
[----:B------:R0:W-:Y:S01]  /*24120*/  STL [R1+0x9b4], RZ ;  /* 0x0009b4ff01007387 */ /* 0x0001e20000100800 */
[----:B------:R-:W-:-:S03]  /*24130*/  LEA.HI R14, R14, R15, RZ, 0x6 ;  /* 0x0000000f0e0e7211 */ /* 0x000fc600078f30ff */
[----:B------:R0:W-:Y:S01]  /*24140*/  STL [R1+0x9b8], RZ ;  /* 0x0009b8ff01007387 */ /* 0x0001e20000100800 */
[----:B------:R-:W-:Y:S02]  /*24150*/  SHF.R.S32.HI R5, RZ, 0x6, R14 ;  /* 0x00000006ff057819 */ /* 0x000fe4000001140e */
[C---:B------:R-:W-:Y:S01]  /*24160*/  LOP3.LUT R5, R2.reuse, 0x10, RZ, 0x3c, !PT ;  /* 0x0000001002057812 */ /* 0x040fe200078e3cff */
[----:B------:R0:W-:Y:S01]  /*24170*/  STL [R1+0x9bc], RZ ;  /* 0x0009bcff01007387 */ /* 0x0001e20000100800 */
[C---:B------:R-:W-:Y:S02]  /*24180*/  LOP3.LUT R5, R2.reuse, 0x40, RZ, 0x3c, !PT ;  /* 0x0000004002057812 */ /* 0x040fe400078e3cff */
[----:B------:R-:W-:Y:S01]  /*24190*/  LOP3.LUT R5, R2, 0x70, RZ, 0x3c, !PT ;  /* 0x0000007002057812 */ /* 0x000fe200078e3cff */
[----:B------:R0:W-:Y:S01]  /*241a0*/  STL [R1+0x9a0], RZ ;  /* 0x0009a0ff01007387 */ /* 0x0001e20000100800 */
[----:B------:R-:W-:-:S03]  /*241b0*/  LOP3.LUT R5, R3, 0x60, RZ, 0x3c, !PT ;  /* 0x0000006003057812 */ /* 0x000fc600078e3cff */
        /* <DEDUP_REMOVED lines=99> */
[----:B------:R0:W-:Y:S04]  /*247f0*/  STL [R1], RZ ;  /* 0x000000ff01007387 */ /* 0x0001e80000100800 */
[----:B------:R0:W-:Y:S04]  /*24800*/  STL [R1+0x4], RZ ;  /* 0x000004ff01007387 */ /* 0x0001e80000100800 */
[----:B------:R0:W-:Y:S04]  /*24810*/  STL [R1+0x8], RZ ;  /* 0x000008ff01007387 */ /* 0x0001e80000100800 */
[----:B------:R0:W-:Y:S04]  /*24820*/  STL [R1+0xc], RZ ;  /* 0x00000cff01007387 */ /* 0x0001e80000100800 */
[----:B------:R0:W-:Y:S02]  /*24830*/  STL [R1+0x1a04], R4 ;  /* 0x001a040401007387 */ /* 0x0001e40000100800 */
.L_x_2:
[----:B-1----:R-:W2:Y:S01]  /*24840*/  LDL.64 R6, [R1+0x19f0] ;  /* 0x0019f00001067983 */ /* 0x002ea20000100a00 */
[----:B0-----:R-:W0:Y:S03]  /*24850*/  LDC R4, c[0x0][0x230] ;  /* 0x00008c00ff047b82 */ /* 0x001e260000000800 */
[----:B--2---:R1:W-:Y:S04]  /*24860*/  STL [R1+0x7918], R7 ;  /* 0x0079180701007387 */ /* 0x0043e80000100800 */
[----:B-1----:R-:W0:Y:S04]  /*24870*/  LDL R7, [R1+0x1a18] ;  /* 0x001a180001077983 */ /* 0x002e280000100800 */
[----:B------:R-:W-:Y:S04]  /*24880*/  STL [R1+0x762c], R2 ;  /* 0x00762c0201007387 */ /* 0x000fe80000100800 */
        /* <DEDUP_REMOVED lines=73> */
[----:B------:R-:W-:Y:S01]  /*24d20*/  STL [R1+0x7760], R2 ;  /* 0x0077600201007387 */ /* 0x000fe20000100800 */
[----:B0-----:R-:W-:-:S03]  /*24d30*/  IMAD R4, R7, -0x40, R4 ;  /* 0xffffffc007047824 */ /* 0x001fc600078e0204 */
        /* <DEDUP_REMOVED lines=54> */
[----:B------:R0:W-:Y:S04]  /*250a0*/  STL [R1+0x7914], R2 ;  /* 0x0079140201007387 */ /* 0x0001e80000100800 */
        /* <DEDUP_REMOVED lines=79> */
[----:B-----5:R-:W-:Y:S04]  /*255a0*/  STL [R1+0x70d8], R3 ;  /* 0x0070d80301007387 */ /* 0x020fe80000100800 */
        /* <DEDUP_REMOVED lines=151> */
[----:B------:R-:W2:Y:S01]  /*25f20*/  LDL.LU R7, [R1+0x7918] ;  /* 0x0079180001077983 */ /* 0x000ea20000300800 */
[----:B------:R-:W-:-:S02]  /*25f30*/  ISETP.GT.AND P0, PT, R4, RZ, PT ;  /* 0x000000ff0400720c */ /* 0x000fc40003f04270 */
[----:B0-----:R-:W-:Y:S02]  /*25f40*/  PRMT R2, RZ, 0x7610, R2 ;  /* 0x00007610ff027816 */ /* 0x001fe40000000002 */
[----:B-1----:R-:W-:Y:S02]  /*25f50*/  PRMT R27, RZ, 0x7610, R27 ;  /* 0x00007610ff1b7816 */ /* 0x002fe4000000001b */
[----:B------:R-:W-:-:S07]  /*25f60*/  ISETP.GT.AND P1, PT, R4, 0x1, PT ;  /* 0x000000010400780c */ /* 0x000fce0003f24270 */
[----:B--2---:R-:W2:Y:S04]  /*25f70*/  @P0 LDG.E.U16 R2, desc[UR44][R6.64] ;  /* 0x0000002c06020981 */ /* 0x004ea8000c1e1500 */
[----:B--2---:R0:W-:Y:S04]  /*25f80*/  STL [R1+0x3ec], R2 ;  /* 0x0003ec0201007387 */ /* 0x0041e80000100800 */
[----:B0-----:R-:W2:Y:S04]  /*25f90*/  LDL.LU R2, [R1+0x7914] ;  /* 0x0079140001027983 */ /* 0x001ea80000300800 */
[----:B------:R-:W3:Y:S01]  /*25fa0*/  LDL.64 R6, [R1+0x19e8] ;  /* 0x0019e80001067983 */ /* 0x000ee20000100a00 */
[----:B--2---:R-:W-:-:S03]  /*25fb0*/  PRMT R2, RZ, 0x7610, R2 ;  /* 0x00007610ff027816 */ /* 0x004fc60000000002 */
[----:B---3--:R-:W2:Y:S04]  /*25fc0*/  @P0 LDG.E.U16 R27, desc[UR44][R6.64] ;  /* 0x0000002c061b0981 */ /* 0x008ea8000c1e1500 */
        /* <DEDUP_REMOVED lines=12> */
[----:B------:R-:W3:Y:S04]  /*26090*/  LDL R6, [R1+0x21f8] ;  /* 0x0021f80001067983 */ /* 0x000ee80000100800 */
[----:B------:R-:W3:Y:S01]  /*260a0*/  LDL R7, [R1+0x21fc] ;  /* 0x0021fc0001077983 */ /* 0x000ee20000100800 */
[----:B------:R-:W-:-:S02]  /*260b0*/  ISETP.GT.AND P0, PT, R4, 0x2, PT ;  /* 0x000000020400780c */ /* 0x000fc40003f04270 */
[----:B--2---:R-:W-:Y:S02]  /*260c0*/  PRMT R27, RZ, 0x7610, R27 ;  /* 0x00007610ff1b7816 */ /* 0x004fe4000000001b */
[----:B---3--:R-:W-:-:S04]  /*260d0*/  @P1 LOP3.LUT R7, R7, R6, RZ, 0x3c, !PT ;  /* 0x0000000607071212 */ /* 0x008fc800078e3cff */
[----:B------:R-:W-:-:S04]  /*260e0*/  @P1 LOP3.LUT R6, R7, R6, RZ, 0x3c, !PT ;  /* 0x0000000607061212 */ /* 0x000fc800078e3cff */
[----:B------:R-:W-:-:S05]  /*260f0*/  @P1 LOP3.LUT R7, R7, R6, RZ, 0x3c, !PT ;  /* 0x0000000607071212 */ /* 0x000fca00078e3cff */
[----:B------:R-:W2:Y:S04]  /*26100*/  @P1 LDG.E.U16 R2, desc[UR44][R6.64] ;  /* 0x0000002c06021981 */ /* 0x000ea8000c1e1500 */
[----:B--2---:R0:W-:Y:S04]  /*26110*/  STL [R1+0x3dc], R2 ;  /* 0x0003dc0201007387 */ /* 0x0041e80000100800 */
[----:B0-----:R-:W2:Y:S04]  /*26120*/  LDL.LU R2, [R1+0x7904] ;  /* 0x0079040001027983 */ /* 0x001ea80000300800 */
[----:B------:R-:W3:Y:S04]  /*26130*/  LDL R6, [R1+0x21f0] ;  /* 0x0021f00001067983 */ /* 0x000ee80000100800 */
[----:B------:R-:W3:Y:S01]  /*26140*/  LDL R7, [R1+0x21f4] ;  /* 0x0021f40001077983 */ /* 0x000ee20000100800 */
[----:B--2---:R-:W-:-:S02]  /*26150*/  PRMT R2, RZ, 0x7610, R2 ;  /* 0x00007610ff027816 */ /* 0x004fc40000000002 */
        /* <DEDUP_REMOVED lines=470> */
[----:B------:R-:W-:-:S02]  /*27ec0*/  PRMT R0, RZ, 0x7610, R0 ;  /* 0x00007610ff007816 */ /* 0x000fc40000000000 */
[----:B------:R-:W-:Y:S02]  /*27ed0*/  ISETP.GT.AND P1, PT, R4, 0xf, PT ;  /* 0x0000000f0400780c */ /* 0x000fe40003f24270 */
        /* <DEDUP_REMOVED lines=17> */
[----:B------:R-:W3:Y:S02]  /*27ff0*/  LDL R7, [R1+0x204c] ;  /* 0x00204c0001077983 */ /* 0x000ee40000100800 */
[----:B---3--:R-:W-:-:S04]  /*28000*/  @P0 LOP3.LUT R7, R7, R6, RZ, 0x3c, !PT ;  /* 0x0000000607070212 */ /* 0x008fc800078e3cff */
[----:B------:R-:W-:-:S04]  /*28010*/  @P0 LOP3.LUT R6, R7, R6, RZ, 0x3c, !PT ;  /* 0x0000000607060212 */ /* 0x000fc800078e3cff */
[----:B------:R-:W-:-:S05]  /*28020*/  @P0 LOP3.LUT R7, R7, R6, RZ, 0x3c, !PT ;  /* 0x0000000607070212 */ /* 0x000fca00078e3cff */
[----:B------:R-:W3:Y:S04]  /*28030*/  @P0 LDG.E.U16 R2, desc[UR44][R6.64] ;  /* 0x0000002c06020981 */ /* 0x000ee8000c1e1500 */
[----:B---3--:R0:W-:Y:S04]  /*28040*/  STL [R1+0x2d0], R2 ;  /* 0x0002d00201007387 */ /* 0x0081e80000100800 */
[----:B0-----:R-:W3:Y:S04]  /*28050*/  LDL.LU R2, [R1+0x782c] ;  /* 0x00782c0001027983 */ /* 0x001ee80000300800 */
[----:B------:R-:W4:Y:S04]  /*28060*/  LDL R6, [R1+0x2040] ;  /* 0x0020400001067983 */ /* 0x000f280000100800 */
[----:B------:R-:W4:Y:S01]  /*28070*/  LDL R7, [R1+0x2044] ;  /* 0x0020440001077983 */ /* 0x000f220000100800 */
[----:B---3--:R-:W-:-:S02]  /*28080*/  PRMT R2, RZ, 0x7610, R2 ;  /* 0x00007610ff027816 */ /* 0x008fc40000000002 */
[----:B----4-:R-:W-:-:S04]  /*28090*/  @P0 LOP3.LUT R7, R7, R6, RZ, 0x3c, !PT ;  /* 0x0000000607070212 */ /* 0x010fc800078e3cff */
[----:B------:R-:W-:-:S04]  /*280a0*/  @P0 LOP3.LUT R6, R7, R6, RZ, 0x3c, !PT ;  /* 0x0000000607060212 */ /* 0x000fc800078e3cff */
[----:B------:R-:W-:-:S05]  /*280b0*/  @P0 LOP3.LUT R7, R7, R6, RZ, 0x3c, !PT ;  /* 0x0000000607070212 */ /* 0x000fca00078e3cff */
[----:B------:R-:W3:Y:S04]  /*280c0*/  @P0 LDG.E.U16 R0, desc[UR44][R6.64] ;  /* 0x0000002c06000981 */ /* 0x000ee8000c1e1500 */
[----:B------:R-:W4:Y:S04]  /*280d0*/  LDL R6, [R1+0x2038] ;  /* 0x0020380001067983 */ /* 0x000f280000100800 */
[----:B------:R-:W4:Y:S01]  /*280e0*/  LDL R7, [R1+0x203c] ;  /* 0x00203c0001077983 */ /* 0x000f220000100800 */
[----:B--2---:R-:W-:Y:S02]  /*280f0*/  PRMT R27, RZ, 0x7610, R27 ;  /* 0x00007610ff1b7816 */ /* 0x004fe4000000001b */
[----:B------:R-:W-:Y:S01]  /*28100*/  ISETP.GT.AND P0, PT, R4, 0x10, PT ;  /* 0x000000100400780c */ /* 0x000fe20003f04270 */
[----:B---3--:R-:W-:Y:S01]  /*28110*/  STL [R1+0x7514], R0 ;  /* 0x0075140001007387 */ /* 0x008fe20000100800 */
[----:B----4-:R-:W-:-:S04]  /*28120*/  @P1 LOP3.LUT R7, R7, R6, RZ, 0x3c, !PT ;  /* 0x0000000607071212 */ /* 0x010fc800078e3cff */
        /* <DEDUP_REMOVED lines=247> */
[----:B--2---:R-:W-:-:S02]  /*290a0*/  PRMT R27, RZ, 0x7610, R27 ;  /* 0x00007610ff1b7816 */ /* 0x004fc4000000001b */
[----:B----4-:R-:W-:-:S04]  /*290b0*/  @P1 LOP3.LUT R7, R7, R6, RZ, 0x3c, !PT ;  /* 0x0000000607071212 */ /* 0x010fc800078e3cff */
[----:B------:R-:W-:-:S04]  /*290c0*/  @P1 LOP3.LUT R6, R7, R6, RZ, 0x3c, !PT ;  /* 0x0000000607061212 */ /* 0x000fc800078e3cff */
[----:B------:R-:W-:-:S05]  /*290d0*/  @P1 LOP3.LUT R7, R7, R6, RZ, 0x3c, !PT ;  /* 0x0000000607071212 */ /* 0x000fca00078e3cff */
[----:B------:R-:W2:Y:S04]  /*290e0*/  @P1 LDG.E.U16 R0, desc[UR44][R6.64] ;  /* 0x0000002c06001981 */ /* 0x000ea8000c1e1500 */
[----:B------:R-:W4:Y:S04]  /*290f0*/  LDL R6, [R1+0x1f58] ;  /* 0x001f580001067983 */ /* 0x000f280000100800 */
[----:B------:R-:W4:Y:S01]  /*29100*/  LDL R7, [R1+0x1f5c] ;  /* 0x001f5c0001077983 */ /* 0x000f220000100800 */
[----:B---3--:R-:W-:Y:S02]  /*29110*/  PRMT R2, RZ, 0x7610, R2 ;  /* 0x00007610ff027816 */ /* 0x008fe40000000002 */
[----:B------:R-:W-:Y:S01]  /*29120*/  ISETP.GT.AND P1, PT, R4, 0x17, PT ;  /* 0x000000170400780c */ /* 0x000fe20003f24270 */
[----:B--2---:R-:W-:Y:S01]  /*29130*/  STL [R1+0x7564], R0 ;  /* 0x0075640001007387 */ /* 0x004fe20000100800 */
        /* <DEDUP_REMOVED lines=279> */
[----:B---3--:R0:W-:Y:S04]  /*2a2b0*/  STL [R1+0x140], R2 ;  /* 0x0001400201007387 */ /* 0x0081e80000100800 */
[----:B0-----:R-:W3:Y:S04]  /*2a2c0*/  LDL.LU R2, [R1+0x7744] ;  /* 0x0077440001027983 */ /* 0x001ee80000300800 */
[----:B------:R-:W4:Y:S04]  /*2a2d0*/  LDL R6, [R1+0x1e60] ;  /* 0x001e600001067983 */ /* 0x000f280000100800 */
[----:B------:R-:W4:Y:S01]  /*2a2e0*/  LDL R7, [R1+0x1e64] ;  /* 0x001e640001077983 */ /* 0x000f220000100800 */
[----:B------:R-:W-:-:S02]  /*2a2f0*/  ISETP.GT.AND P0, PT, R4, 0x1e, PT ;  /* 0x0000001e0400780c */ /* 0x000fc40003f04270 */
[----:B---3--:R-:W-:Y:S02]  /*2a300*/  PRMT R2, RZ, 0x7610, R2 ;  /* 0x00007610ff027816 */ /* 0x008fe40000000002 */
        /* <DEDUP_REMOVED lines=651> */
[----:B--2---:R0:W-:Y:S04]  /*2cbc0*/  STL [R1+0x3f4], R27 ;  /* 0x0003f41b01007387 */ /* 0x0041e80000100800 */
[----:B0-----:R-:W2:Y:S04]  /*2cbd0*/  LDL.LU R27, [R1+0x7628] ;  /* 0x00762800011b7983 */ /* 0x001ea80000300800 */
[----:B------:R-:W4:Y:S04]  /*2cbe0*/  LDL R6, [R1+0x1c28] ;  /* 0x001c280001067983 */ /* 0x000f280000100800 */
[----:B------:R-:W4:Y:S01]  /*2cbf0*/  LDL R7, [R1+0x1c2c] ;  /* 0x001c2c0001077983 */ /* 0x000f220000100800 */
[----:B------:R-:W-:-:S02]  /*2cc00*/  PRMT R26, RZ, 0x7610, R26 ;  /* 0x00007610ff1a7816 */ /* 0x000fc4000000001a */
[----:B------:R-:W-:Y:S02]  /*2cc10*/  ISETP.GT.AND P1, PT, R4, 0x30, PT ;  /* 0x000000300400780c */ /* 0x000fe40003f24270 */
[----:B----4-:R-:W-:-:S04]  /*2cc20*/  @P0 LOP3.LUT R7, R7, R6, RZ, 0x3c, !PT ;  /* 0x0000000607070212 */ /* 0x010fc800078e3cff */
[----:B------:R-:W-:-:S04]  /*2cc30*/  @P0 LOP3.LUT R6, R7, R6, RZ, 0x3c, !PT ;  /* 0x0000000607060212 */ /* 0x000fc800078e3cff */
[----:B------:R-:W-:-:S05]  /*2cc40*/  @P0 LOP3.LUT R7, R7, R6, RZ, 0x3c, !PT ;  /* 0x0000000607070212 */ /* 0x000fca00078e3cff */
[----:B------:R-:W4:Y:S04]  /*2cc50*/  @P0 LDG.E.U16 R26, desc[UR44][R6.64] ;  /* 0x0000002c061a0981 */ /* 0x000f28000c1e1500 */
[----:B----4-:R0:W-:Y:S04]  /*2cc60*/  STL [R1+0x3f0], R26 ;  /* 0x0003f01a01007387 */ /* 0x0101e80000100800 */
[----:B0-----:R-:W4:Y:S04]  /*2cc70*/  LDL.LU R26, [R1+0x7624] ;  /* 0x00762400011a7983 */ /* 0x001f280000300800 */
[----:B------:R-:W3:Y:S04]  /*2cc80*/  LDL R6, [R1+0x1c18] ;  /* 0x001c180001067983 */ /* 0x000ee80000100800 */
[----:B------:R-:W3:Y:S01]  /*2cc90*/  LDL R7, [R1+0x1c1c] ;  /* 0x001c1c0001077983 */ /* 0x000ee20000100800 */
[----:B------:R-:W-:-:S02]  /*2cca0*/  PRMT R25, RZ, 0x7610, R25 ;  /* 0x00007610ff197816 */ /* 0x000fc40000000019 */
[----:B---3--:R-:W-:-:S04]  /*2ccb0*/  @P1 LOP3.LUT R7, R7, R6, RZ, 0x3c, !PT ;  /* 0x0000000607071212 */ /* 0x008fc800078e3cff */
[----:B------:R-:W-:-:S04]  /*2ccc0*/  @P1 LOP3.LUT R6, R7, R6, RZ, 0x3c, !PT ;  /* 0x0000000607061212 */ /* 0x000fc800078e3cff */
[----:B------:R-:W-:-:S05]  /*2ccd0*/  @P1 LOP3.LUT R7, R7, R6, RZ, 0x3c, !PT ;  /* 0x0000000607071212 */ /* 0x000fca00078e3cff */
[----:B------:R-:W3:Y:S04]  /*2cce0*/  @P1 LDG.E.U16 R25, desc[UR44][R6.64] ;  /* 0x0000002c06191981 */ /* 0x000ee8000c1e1500 */
[----:B---3--:R0:W-:Y:S04]  /*2ccf0*/  STL [R1+0x78], R25 ;  /* 0x0000781901007387 */ /* 0x0081e80000100800 */
[----:B0-----:R-:W3:Y:S04]  /*2cd00*/  LDL.LU R25, [R1+0x7620] ;  /* 0x0076200001197983 */ /* 0x001ee80000300800 */
[----:B------:R-:W2:Y:S04]  /*2cd10*/  LDL R6, [R1+0x1c10] ;  /* 0x001c100001067983 */ /* 0x000ea80000100800 */
[----:B------:R-:W2:Y:S01]  /*2cd20*/  LDL R7, [R1+0x1c14] ;  /* 0x001c140001077983 */ /* 0x000ea20000100800 */
[----:B------:R-:W-:-:S02]  /*2cd30*/  PRMT R24, RZ, 0x7610, R24 ;  /* 0x00007610ff187816 */ /* 0x000fc40000000018 */
[----:B--2---:R-:W-:-:S04]  /*2cd40*/  @P1 LOP3.LUT R7, R7, R6, RZ, 0x3c, !PT ;  /* 0x0000000607071212 */ /* 0x004fc800078e3cff */
        /* <DEDUP_REMOVED lines=17> */
[----:B------:R-:W-:Y:S02]  /*2ce60*/  ISETP.GT.AND P2, PT, R4, 0x31, PT ;  /* 0x000000310400780c */ /* 0x000fe40003f44270 */
        /* <DEDUP_REMOVED lines=36> */
[----:B------:R-:W-:Y:S02]  /*2d0b0*/  ISETP.GT.AND P1, PT, R4, 0x32, PT ;  /* 0x000000320400780c */ /* 0x000fe40003f24270 */
        /* <DEDUP_REMOVED lines=41> */
[----:B------:R-:W3:Y:S04]  /*2d350*/  LDL R6, [R1+0x1bb8] ;  /* 0x001bb80001067983 */ /* 0x000ee80000100800 */
[----:B------:R-:W3:Y:S01]  /*2d360*/  LDL R7, [R1+0x1bbc] ;  /* 0x001bbc0001077983 */ /* 0x000ee20000100800 */
[----:B------:R-:W-:-:S03]  /*2d370*/  PRMT R14, RZ, 0x7610, R14 ;  /* 0x00007610ff0e7816 */ /* 0x000fc6000000000e */
[----:B----4-:R-:W-:Y:S01]  /*2d380*/  STL [R1+0x75a0], R28 ;  /* 0x0075a01c01007387 */ /* 0x010fe20000100800 */
        /* <DEDUP_REMOVED lines=32> */
[----:B------:R-:W4:Y:S04]  /*2d590*/  LDL R6, [R1+0x1b98] ;  /* 0x001b980001067983 */ /* 0x000f280000100800 */
[----:B------:R-:W4:Y:S01]  /*2d5a0*/  LDL R7, [R1+0x1b9c] ;  /* 0x001b9c0001077983 */ /* 0x000f220000100800 */
[----:B------:R-:W-:-:S03]  /*2d5b0*/  PRMT R11, RZ, 0x7610, R11 ;  /* 0x00007610ff0b7816 */ /* 0x000fc6000000000b */
[----:B---3--:R-:W-:Y:S01]  /*2d5c0*/  STL [R1+0x7588], R3 ;  /* 0x0075880301007387 */ /* 0x008fe20000100800 */
        /* <DEDUP_REMOVED lines=40> */
[----:B------:R-:W4:Y:S04]  /*2d850*/  LDL R6, [R1+0x1b10] ;  /* 0x001b100001067983 */ /* 0x000f280000100800 */
[----:B------:R-:W4:Y:S01]  /*2d860*/  LDL R7, [R1+0x1b14] ;  /* 0x001b140001077983 */ /* 0x000f220000100800 */
[----:B------:R-:W-:-:S03]  /*2d870*/  PRMT R8, RZ, 0x7610, R8 ;  /* 0x00007610ff087816 */ /* 0x000fc60000000008 */
[----:B---3--:R0:W-:Y:S04]  /*2d880*/  STL [R1+0x75d0], R28 ;  /* 0x0075d01c01007387 */ /* 0x0081e80000100800 */
[----:B0-----:R-:W3:Y:S01]  /*2d890*/  LDL R28, [R1+0x1afc] ;  /* 0x001afc00011c7983 */ /* 0x001ee20000100800 */
        /* <DEDUP_REMOVED lines=28> */
[----:B------:R-:W-:Y:S02]  /*2da60*/  ISETP.GT.AND P2, PT, R4, 0x39, PT ;  /* 0x000000390400780c */ /* 0x000fe40003f44270 */
[----:B----4-:R-:W-:-:S04]  /*2da70*/  @P1 LOP3.LUT R7, R7, R6, RZ, 0x3c, !PT ;  /* 0x0000000607071212 */ /* 0x010fc800078e3cff */
[----:B------:R-:W-:-:S04]  /*2da80*/  @P1 LOP3.LUT R6, R7, R6, RZ, 0x3c, !PT ;  /* 0x0000000607061212 */ /* 0x000fc800078e3cff */
[----:B------:R-:W-:-:S05]  /*2da90*/  @P1 LOP3.LUT R7, R7, R6, RZ, 0x3c, !PT ;  /* 0x0000000607071212 */ /* 0x000fca00078e3cff */
[----:B------:R-:W4:Y:S01]  /*2daa0*/  @P1 LDG.E.U16 R2, desc[UR44][R6.64] ;  /* 0x0000002c06021981 */ /* 0x000f22000c1e1500 */
[----:B------:R-:W-:-:S03]  /*2dab0*/  PRMT R3, RZ, 0x7610, R3 ;  /* 0x00007610ff037816 */ /* 0x000fc60000000003 */
[----:B----4-:R0:W-:Y:S04]  /*2dac0*/  STL [R1+0x18], R2 ;  /* 0x0000180201007387 */ /* 0x0101e80000100800 */
[----:B------:R-:W4:Y:S01]  /*2dad0*/  LDL R7, [R1+0x1af8] ;  /* 0x001af80001077983 */ /* 0x000f220000100800 */
[----:B------:R-:W-:Y:S01]  /*2dae0*/  @P2 IMAD.MOV.U32 R6, RZ, RZ, R28 ;  /* 0x000000ffff062224 */ /* 0x000fe200078e001c */
[----:B------:R-:W-:Y:S02]  /*2daf0*/  PRMT R0, RZ, 0x7610, R0 ;  /* 0x00007610ff007816 */ /* 0x000fe40000000000 */
[----:B------:R-:W4:Y:S01]  /*2db00*/  LDL R28, [R1+0x1b74] ;  /* 0x001b7400011c7983 */ /* 0x000f220000100800 */
[----:B------:R-:W-:Y:S02]  /*2db10*/  PRMT R27, RZ, 0x7610, R27 ;  /* 0x00007610ff1b7816 */ /* 0x000fe4000000001b */
[----:B------:R-:W-:-:S02]  /*2db20*/  PRMT R26, RZ, 0x7610, R26 ;  /* 0x00007610ff1a7816 */ /* 0x000fc4000000001a */
[----:B------:R-:W-:Y:S02]  /*2db30*/  PRMT R25, RZ, 0x7610, R25 ;  /* 0x00007610ff197816 */ /* 0x000fe40000000019 */
[----:B------:R-:W-:Y:S02]  /*2db40*/  PRMT R24, RZ, 0x7610, R24 ;  /* 0x00007610ff187816 */ /* 0x000fe40000000018 */
[----:B------:R-:W-:Y:S02]  /*2db50*/  PRMT R23, RZ, 0x7610, R23 ;  /* 0x00007610ff177816 */ /* 0x000fe40000000017 */
[----:B------:R-:W-:Y:S02]  /*2db60*/  PRMT R22, RZ, 0x7610, R22 ;  /* 0x00007610ff167816 */ /* 0x000fe40000000016 */
        /* <DEDUP_REMOVED lines=14> */
[----:B--2---:R-:W-:Y:S02]  /*2dc50*/  PRMT R5, RZ, 0x7610, R5 ;  /* 0x00007610ff057816 */ /* 0x004fe40000000005 */
[----:B---3--:R-:W-:Y:S01]  /*2dc60*/  PRMT R29, RZ, 0x7610, R29 ;  /* 0x00007610ff1d7816 */ /* 0x008fe2000000001d */
[----:B0-----:R-:W0:Y:S02]  /*2dc70*/  S2R R2, SR_TID.X ;  /* 0x0000000000027919 */ /* 0x001e240000002100 */
[----:B0-----:R-:W-:-:S05]  /*2dc80*/  LOP3.LUT R2, R2, 0x3f, RZ, 0xc0, !PT ;  /* 0x0000003f02027812 */ /* 0x001fca00078ec0ff */
[----:B------:R-:W-:Y:S01]  /*2dc90*/  IMAD.SHL.U32 R2, R2, 0x2, RZ ;  /* 0x0000000202027824 */ /* 0x000fe200078e00ff */
[----:B----4-:R0:W2:Y:S04]  /*2dca0*/  @P2 LDG.E.U16 R3, desc[UR44][R6.64] ;  /* 0x0000002c06032981 */ /* 0x0100a8000c1e1500 */
[----:B------:R-:W0:Y:S04]  /*2dcb0*/  LDL R6, [R1+0x1af0] ;  /* 0x001af00001067983 */ /* 0x000e280000100800 */
[----:B------:R-:W0:Y:S02]  /*2dcc0*/  LDL R7, [R1+0x1af4] ;  /* 0x001af40001077983 */ /* 0x000e240000100800 */
[----:B0-----:R-:W-:-:S04]  /*2dcd0*/  @P2 LOP3.LUT R7, R7, R6, RZ, 0x3c, !PT ;  /* 0x0000000607072212 */ /* 0x001fc800078e3cff */
[----:B------:R-:W-:-:S04]  /*2dce0*/  @P2 LOP3.LUT R6, R7, R6, RZ, 0x3c, !PT ;  /* 0x0000000607062212 */ /* 0x000fc800078e3cff */
[----:B------:R-:W-:Y:S01]  /*2dcf0*/  @P2 LOP3.LUT R7, R7, R6, RZ, 0x3c, !PT ;  /* 0x0000000607072212 */ /* 0x000fe200078e3cff */
[----:B--2---:R0:W-:Y:S04]  /*2dd00*/  STL [R1+0x75b4], R3 ;  /* 0x0075b40301007387 */ /* 0x0041e80000100800 */
[----:B------:R1:W2:Y:S04]  /*2dd10*/  @P2 LDG.E.U16 R0, desc[UR44][R6.64] ;  /* 0x0000002c06002981 */ /* 0x0002a8000c1e1500 */
[----:B0-----:R-:W3:Y:S04]  /*2dd20*/  LDL R3, [R1+0x1adc] ;  /* 0x001adc0001037983 */ /* 0x001ee80000100800 */
[----:B------:R-:W1:Y:S04]  /*2dd30*/  LDL R6, [R1+0x1ae8] ;  /* 0x001ae80001067983 */ /* 0x000e680000100800 */
[----:B------:R-:W1:Y:S02]  /*2dd40*/  LDL R7, [R1+0x1aec] ;  /* 0x001aec0001077983 */ /* 0x000e640000100800 */
[----:B-1----:R-:W-:-:S04]  /*2dd50*/  @P2 LOP3.LUT R7, R7, R6, RZ, 0x3c, !PT ;  /* 0x0000000607072212 */ /* 0x002fc800078e3cff */
[----:B------:R-:W-:-:S04]  /*2dd60*/  @P2 LOP3.LUT R6, R7, R6, RZ, 0x3c, !PT ;  /* 0x0000000607062212 */ /* 0x000fc800078e3cff */
[----:B------:R-:W-:Y:S01]  /*2dd70*/  @P2 LOP3.LUT R7, R7, R6, RZ, 0x3c, !PT ;  /* 0x0000000607072212 */ /* 0x000fe200078e3cff */
[----:B--2---:R-:W-:Y:S04]  /*2dd80*/  STL [R1+0x75b8], R0 ;  /* 0x0075b80001007387 */ /* 0x004fe80000100800 */
[----:B------:R-:W2:Y:S04]  /*2dd90*/  @P2 LDG.E.U16 R27, desc[UR44][R6.64] ;  /* 0x0000002c061b2981 */ /* 0x000ea8000c1e1500 */
[----:B------:R-:W4:Y:S04]  /*2dda0*/  LDL R6, [R1+0x1ae0] ;  /* 0x001ae00001067983 */ /* 0x000f280000100800 */
[----:B------:R-:W4:Y:S04]  /*2ddb0*/  LDL R7, [R1+0x1ae4] ;  /* 0x001ae40001077983 */ /* 0x000f280000100800 */
[----:B--2---:R0:W-:Y:S04]  /*2ddc0*/  STL [R1+0x75bc], R27 ;  /* 0x0075bc1b01007387 */ /* 0x0041e80000100800 */
[----:B0-----:R-:W2:Y:S01]  /*2ddd0*/  LDL R27, [R1+0x1b70] ;  /* 0x001b7000011b7983 */ /* 0x001ea20000100800 */
[----:B----4-:R-:W-:-:S04]  /*2dde0*/  @P2 LOP3.LUT R7, R7, R6, RZ, 0x3c, !PT ;  /* 0x0000000607072212 */ /* 0x010fc800078e3cff */
[----:B------:R-:W-:-:S04]  /*2ddf0*/  @P2 LOP3.LUT R6, R7, R6, RZ, 0x3c, !PT ;  /* 0x0000000607062212 */ /* 0x000fc800078e3cff */
[----:B------:R-:W-:-:S05]  /*2de00*/  @P2 LOP3.LUT R7, R7, R6, RZ, 0x3c, !PT ;  /* 0x0000000607072212 */ /* 0x000fca00078e3cff */
[----:B------:R0:W4:Y:S02]  /*2de10*/  @P2 LDG.E.U16 R26, desc[UR44][R6.64] ;  /* 0x0000002c061a2981 */ /* 0x000124000c1e1500 */
[----:B0-----:R-:W-:Y:S02]  /*2de20*/  @P1 IMAD.MOV.U32 R6, RZ, RZ, R28 ;  /* 0x000000ffff061224 */ /* 0x001fe400078e001c */
[----:B--2---:R-:W-:-:S05]  /*2de30*/  @P1 IMAD.MOV.U32 R7, RZ, RZ, R27 ;  /* 0x000000ffff071224 */ /* 0x004fca00078e001b */
[----:B------:R3:W2:Y:S04]  /*2de40*/  @P1 LDG.E.U16 R25, desc[UR44][R6.64] ;  /* 0x0000002c06191981 */ /* 0x0006a8000c1e1500 */
[----:B----4-:R-:W-:Y:S04]  /*2de50*/  STL [R1+0x75c0], R26 ;  /* 0x0075c01a01007387 */ /* 0x010fe80000100800 */
[----:B------:R-:W4:Y:S01]  /*2de60*/  LDL R7, [R1+0x1ad8] ;  /* 0x001ad80001077983 */ /* 0x000f220000100800 */
[----:B------:R-:W-:-:S03]  /*2de70*/  ISETP.GT.AND P2, PT, R4, 0x3a, PT ;  /* 0x0000003a0400780c */ /* 0x000fc60003f44270 */
[----:B------:R-:W4:Y:S04]  /*2de80*/  LDL R28, [R1+0x1ac0] ;  /* 0x001ac000011c7983 */ /* 0x000f280000100800 */
[----:B------:R-:W4:Y:S06]  /*2de90*/  LDL R27, [R1+0x1ac4] ;  /* 0x001ac400011b7983 */ /* 0x000f2c0000100800 */
[----:B---3--:R-:W-:Y:S01]  /*2dea0*/  @P2 IMAD.MOV.U32 R6, RZ, RZ, R3 ;  /* 0x000000ffff062224 */ /* 0x008fe200078e0003 */
[----:B--2---:R-:W-:Y:S04]  /*2deb0*/  STL [R1+0x7534], R25 ;  /* 0x0075341901007387 */ /* 0x004fe80000100800 */
[----:B------:R-:W2:Y:S04]  /*2dec0*/  LDL R3, [R1+0x1b6c] ;  /* 0x001b6c0001037983 */ /* 0x000ea80000100800 */
[----:B----4-:R-:W3:Y:S04]  /*2ded0*/  @P2 LDG.E.U16 R24, desc[UR44][R6.64] ;  /* 0x0000002c06182981 */ /* 0x010ee8000c1e1500 */
[----:B------:R-:W4:Y:S04]  /*2dee0*/  LDL R6, [R1+0x1ad0] ;  /* 0x001ad00001067983 */ /* 0x000f280000100800 */
[----:B------:R-:W4:Y:S04]  /*2def0*/  LDL R7, [R1+0x1ad4] ;  /* 0x001ad40001077983 */ /* 0x000f280000100800 */
[----:B---3--:R0:W-:Y:S04]  /*2df00*/  STL [R1+0x75a4], R24 ;  /* 0x0075a41801007387 */ /* 0x0081e80000100800 */
[----:B0-----:R-:W3:Y:S01]  /*2df10*/  LDL R24, [R1+0x1acc] ;  /* 0x001acc0001187983 */ /* 0x001ee20000100800 */
[----:B----4-:R-:W-:-:S04]  /*2df20*/  @P2 LOP3.LUT R7, R7, R6, RZ, 0x3c, !PT ;  /* 0x0000000607072212 */ /* 0x010fc800078e3cff */
[----:B------:R-:W-:-:S04]  /*2df30*/  @P2 LOP3.LUT R6, R7, R6, RZ, 0x3c, !PT ;  /* 0x0000000607062212 */ /* 0x000fc800078e3cff */
[----:B------:R-:W-:-:S05]  /*2df40*/  @P2 LOP3.LUT R7, R7, R6, RZ, 0x3c, !PT ;  /* 0x0000000607072212 */ /* 0x000fca00078e3cff */
[----:B------:R3:W4:Y:S04]  /*2df50*/  @P2 LDG.E.U16 R23, desc[UR44][R6.64] ;  /* 0x0000002c06172981 */ /* 0x000728000c1e1500 */
[----:B------:R-:W2:Y:S01]  /*2df60*/  LDL R7, [R1+0x1ac8] ;  /* 0x001ac80001077983 */ /* 0x000ea20000100800 */
[----:B---3--:R-:W-:-:S05]  /*2df70*/  @P2 IMAD.MOV.U32 R6, RZ, RZ, R24 ;  /* 0x000000ffff062224 */ /* 0x008fca00078e0018 */
[----:B--2---:R0:W2:Y:S04]  /*2df80*/  @P2 LDG.E.U16 R22, desc[UR44][R6.64] ;  /* 0x0000002c06162981 */ /* 0x0040a8000c1e1500 */
[----:B----4-:R-:W-:Y:S01]  /*2df90*/  STL [R1+0x75a8], R23 ;  /* 0x0075a81701007387 */ /* 0x010fe20000100800 */
[----:B0-----:R-:W-:Y:S02]  /*2dfa0*/  @P2 IMAD.MOV.U32 R6, RZ, RZ, R27 ;  /* 0x000000ffff062224 */ /* 0x001fe400078e001b */
[----:B------:R-:W-:-:S05]  /*2dfb0*/  @P2 IMAD.MOV.U32 R7, RZ, RZ, R28 ;  /* 0x000000ffff072224 */ /* 0x000fca00078e001c */
[----:B------:R0:W3:Y:S04]  /*2dfc0*/  @P2 LDG.E.U16 R21, desc[UR44][R6.64] ;  /* 0x0000002c06152981 */ /* 0x0000e8000c1e1500 */
[----:B--2---:R1:W-:Y:S01]  /*2dfd0*/  STL [R1+0x75ac], R22 ;  /* 0x0075ac1601007387 */ /* 0x0043e20000100800 */
[----:B0-----:R-:W-:-:S03]  /*2dfe0*/  @P1 IMAD.MOV.U32 R6, RZ, RZ, R3 ;  /* 0x000000ffff061224 */ /* 0x001fc600078e0003 */
[----:B------:R-:W2:Y:S04]  /*2dff0*/  LDL R28, [R1+0x1ab4] ;  /* 0x001ab400011c7983 */ /* 0x000ea80000100800 */
[----:B------:R-:W4:Y:S04]  /*2e000*/  LDL R27, [R1+0x1aa8] ;  /* 0x001aa800011b7983 */ /* 0x000f280000100800 */
[----:B------:R-:W4:Y:S04]  /*2e010*/  LDL R24, [R1+0x1aac] ;  /* 0x001aac0001187983 */ /* 0x000f280000100800 */
[----:B-1----:R-:W2:Y:S04]  /*2e020*/  LDL R22, [R1+0x1b68] ;  /* 0x001b680001167983 */ /* 0x002ea80000100800 */
[----:B---3--:R-:W-:Y:S01]  /*2e030*/  STL [R1+0x75b0], R21 ;  /* 0x0075b01501007387 */ /* 0x008fe20000100800 */
[----:B------:R-:W-:-:S03]  /*2e040*/  ISETP.GT.AND P2, PT, R4, 0x3b, PT ;  /* 0x0000003b0400780c */ /* 0x000fc60003f44270 */
[----:B------:R-:W3:Y:S01]  /*2e050*/  LDL R3, [R1+0x1aa4] ;  /* 0x001aa40001037983 */ /* 0x000ee20000100800 */
[----:B--2---:R-:W-:-:S03]  /*2e060*/  @P1 IMAD.MOV.U32 R7, RZ, RZ, R22 ;  /* 0x000000ffff071224 */ /* 0x004fc600078e0016 */
[----:B------:R-:W2:Y:S04]  /*2e070*/  LDL R22, [R1+0x1aa0] ;  /* 0x001aa00001167983 */ /* 0x000ea80000100800 */
[----:B------:R0:W4:Y:S04]  /*2e080*/  @P1 LDG.E.U16 R20, desc[UR44][R6.64] ;  /* 0x0000002c06141981 */ /* 0x000128000c1e1500 */
[----:B------:R-:W0:Y:S04]  /*2e090*/  LDL R6, [R1+0x1ab8] ;  /* 0x001ab80001067983 */ /* 0x000e280000100800 */
[----:B------:R-:W0:Y:S02]  /*2e0a0*/  LDL R7, [R1+0x1abc] ;  /* 0x001abc0001077983 */ /* 0x000e240000100800 */
[----:B0-----:R-:W-:-:S04]  /*2e0b0*/  @P2 LOP3.LUT R7, R7, R6, RZ, 0x3c, !PT ;  /* 0x0000000607072212 */ /* 0x001fc800078e3cff */
[----:B------:R-:W-:-:S04]  /*2e0c0*/  @P2 LOP3.LUT R6, R7, R6, RZ, 0x3c, !PT ;  /* 0x0000000607062212 */ /* 0x000fc800078e3cff */
[----:B------:R-:W-:Y:S01]  /*2e0d0*/  @P2 LOP3.LUT R7, R7, R6, RZ, 0x3c, !PT ;  /* 0x0000000607072212 */ /* 0x000fe200078e3cff */
[----:B----4-:R-:W-:Y:S04]  /*2e0e0*/  STL [R1+0x7538], R20 ;  /* 0x0075381401007387 */ /* 0x010fe80000100800 */
[----:B------:R0:W4:Y:S04]  /*2e0f0*/  @P2 LDG.E.U16 R19, desc[UR44][R6.64] ;  /* 0x0000002c06132981 */ /* 0x000128000c1e1500 */
[----:B------:R-:W3:Y:S01]  /*2e100*/  LDL R7, [R1+0x1ab0] ;  /* 0x001ab00001077983 */ /* 0x000ee20000100800 */
[----:B0-----:R-:W-:-:S05]  /*2e110*/  @P2 IMAD.MOV.U32 R6, RZ, RZ, R28 ;  /* 0x000000ffff062224 */ /* 0x001fca00078e001c */
[----:B---3--:R0:W3:Y:S02]  /*2e120*/  @P2 LDG.E.U16 R18, desc[UR44][R6.64] ;  /* 0x0000002c06122981 */ /* 0x0080e4000c1e1500 */
[----:B0-----:R-:W-:Y:S02]  /*2e130*/  @P2 IMAD.MOV.U32 R6, RZ, RZ, R24 ;  /* 0x000000ffff062224 */ /* 0x001fe400078e0018 */
[----:B------:R-:W-:-:S05]  /*2e140*/  @P2 IMAD.MOV.U32 R7, RZ, RZ, R27 ;  /* 0x000000ffff072224 */ /* 0x000fca00078e001b */
[----:B------:R0:W3:Y:S02]  /*2e150*/  @P2 LDG.E.U16 R17, desc[UR44][R6.64] ;  /* 0x0000002c06112981 */ /* 0x0000e4000c1e1500 */
[----:B0-----:R-:W-:Y:S02]  /*2e160*/  @P2 IMAD.MOV.U32 R6, RZ, RZ, R3 ;  /* 0x000000ffff062224 */ /* 0x001fe400078e0003 */
[----:B--2---:R-:W-:-:S05]  /*2e170*/  @P2 IMAD.MOV.U32 R7, RZ, RZ, R22 ;  /* 0x000000ffff072224 */ /* 0x004fca00078e0016 */
[----:B------:R-:W2:Y:S04]  /*2e180*/  @P2 LDG.E.U16 R16, desc[UR44][R6.64] ;  /* 0x0000002c06102981 */ /* 0x000ea8000c1e1500 */
[----:B----4-:R-:W-:Y:S04]  /*2e190*/  STL [R1+0x758c], R19 ;  /* 0x00758c1301007387 */ /* 0x010fe80000100800 */
[----:B---3--:R-:W-:Y:S04]  /*2e1a0*/  STL [R1+0x7590], R18 ;  /* 0x0075901201007387 */ /* 0x008fe80000100800 */
[----:B------:R-:W3:Y:S04]  /*2e1b0*/  LDL R28, [R1+0x1a9c] ;  /* 0x001a9c00011c7983 */ /* 0x000ee80000100800 */
[----:B------:R-:W-:Y:S04]  /*2e1c0*/  STL [R1+0x7594], R17 ;  /* 0x0075941101007387 */ /* 0x000fe80000100800 */
[----:B------:R-:W4:Y:S04]  /*2e1d0*/  LDL R6, [R1+0x1b60] ;  /* 0x001b600001067983 */ /* 0x000f280000100800 */
[----:B------:R-:W4:Y:S04]  /*2e1e0*/  LDL R7, [R1+0x1b64] ;  /* 0x001b640001077983 */ /* 0x000f280000100800 */
[----:B------:R-:W3:Y:S04]  /*2e1f0*/  LDL R27, [R1+0x1a90] ;  /* 0x001a9000011b7983 */ /* 0x000ee80000100800 */
[----:B------:R-:W3:Y:S04]  /*2e200*/  LDL R3, [R1+0x1a94] ;  /* 0x001a940001037983 */ /* 0x000ee80000100800 */
[----:B------:R-:W3:Y:S04]  /*2e210*/  LDL R24, [R1+0x1a88] ;  /* 0x001a880001187983 */ /* 0x000ee80000100800 */
[----:B------:R-:W3:Y:S04]  /*2e220*/  LDL R22, [R1+0x1a8c] ;  /* 0x001a8c0001167983 */ /* 0x000ee80000100800 */
[----:B--2---:R0:W-:Y:S04]  /*2e230*/  STL [R1+0x7598], R16 ;  /* 0x0075981001007387 */ /* 0x0041e80000100800 */
[----:B0-----:R-:W2:Y:S01]  /*2e240*/  LDL R16, [R1+0x1a98] ;  /* 0x001a980001107983 */ /* 0x001ea20000100800 */
[----:B------:R-:W-:-:S02]  /*2e250*/  ISETP.GT.AND P2, PT, R4, 0x3c, PT ;  /* 0x0000003c0400780c */ /* 0x000fc40003f44270 */
[----:B----4-:R-:W-:-:S04]  /*2e260*/  @P1 LOP3.LUT R7, R7, R6, RZ, 0x3c, !PT ;  /* 0x0000000607071212 */ /* 0x010fc800078e3cff */
[----:B------:R-:W-:-:S04]  /*2e270*/  @P1 LOP3.LUT R6, R7, R6, RZ, 0x3c, !PT ;  /* 0x0000000607061212 */ /* 0x000fc800078e3cff */
[----:B------:R-:W-:-:S05]  /*2e280*/  @P1 LOP3.LUT R7, R7, R6, RZ, 0x3c, !PT ;  /* 0x0000000607071212 */ /* 0x000fca00078e3cff */
[----:B------:R3:W4:Y:S02]  /*2e290*/  @P1 LDG.E.U16 R15, desc[UR44][R6.64] ;  /* 0x0000002c060f1981 */ /* 0x000724000c1e1500 */
[----:B---3--:R-:W-:Y:S02]  /*2e2a0*/  @P2 IMAD.MOV.U32 R6, RZ, RZ, R28 ;  /* 0x000000ffff062224 */ /* 0x008fe400078e001c */
[----:B--2---:R-:W-:-:S05]  /*2e2b0*/  @P2 IMAD.MOV.U32 R7, RZ, RZ, R16 ;  /* 0x000000ffff072224 */ /* 0x004fca00078e0010 */
[----:B------:R0:W2:Y:S02]  /*2e2c0*/  @P2 LDG.E.U16 R14, desc[UR44][R6.64] ;  /* 0x0000002c060e2981 */ /* 0x0000a4000c1e1500 */
[----:B0-----:R-:W-:Y:S02]  /*2e2d0*/  @P2 IMAD.MOV.U32 R6, RZ, RZ, R3 ;  /* 0x000000ffff062224 */ /* 0x001fe400078e0003 */
[----:B------:R-:W-:-:S05]  /*2e2e0*/  @P2 IMAD.MOV.U32 R7, RZ, RZ, R27 ;  /* 0x000000ffff072224 */ /* 0x000fca00078e001b */
[----:B------:R0:W3:Y:S02]  /*2e2f0*/  @P2 LDG.E.U16 R13, desc[UR44][R6.64] ;  /* 0x0000002c060d2981 */ /* 0x0000e4000c1e1500 */
[----:B0-----:R-:W-:Y:S02]  /*2e300*/  @P2 IMAD.MOV.U32 R6, RZ, RZ, R22 ;  /* 0x000000ffff062224 */ /* 0x001fe400078e0016 */
[----:B------:R-:W-:-:S05]  /*2e310*/  @P2 IMAD.MOV.U32 R7, RZ, RZ, R24 ;  /* 0x000000ffff072224 */ /* 0x000fca00078e0018 */
[----:B------:R-:W3:Y:S04]  /*2e320*/  @P2 LDG.E.U16 R12, desc[UR44][R6.64] ;  /* 0x0000002c060c2981 */ /* 0x000ee8000c1e1500 */
[----:B----4-:R0:W-:Y:S04]  /*2e330*/  STL [R1+0x753c], R15 ;  /* 0x00753c0f01007387 */ /* 0x0101e80000100800 */
[----:B------:R-:W4:Y:S04]  /*2e340*/  LDL R16, [R1+0x1a80] ;  /* 0x001a800001107983 */ /* 0x000f280000100800 */
[----:B0-----:R-:W4:Y:S04]  /*2e350*/  LDL R15, [R1+0x1a84] ;  /* 0x001a8400010f7983 */ /* 0x001f280000100800 */
[----:B--2---:R-:W-:Y:S04]  /*2e360*/  STL [R1+0x7578], R14 ;  /* 0x0075780e01007387 */ /* 0x004fe80000100800 */
[----:B------:R-:W2:Y:S04]  /*2e370*/  LDL R27, [R1+0x1a78] ;  /* 0x001a7800011b7983 */ /* 0x000ea80000100800 */
[----:B------:R-:W2:Y:S04]  /*2e380*/  LDL R3, [R1+0x1a7c] ;  /* 0x001a7c0001037983 */ /* 0x000ea80000100800 */
[----:B---3--:R-:W-:Y:S04]  /*2e390*/  STL [R1+0x757c], R13 ;  /* 0x00757c0d01007387 */ /* 0x008fe80000100800 */
[----:B------:R-:W3:Y:S04]  /*2e3a0*/  LDL R24, [R1+0x1a70] ;  /* 0x001a700001187983 */ /* 0x000ee80000100800 */
[----:B------:R-:W3:Y:S01]  /*2e3b0*/  LDL R22, [R1+0x1a74] ;  /* 0x001a740001167983 */ /* 0x000ee20000100800 */
[----:B------:R-:W-:-:S03]  /*2e3c0*/  ISETP.GT.AND P1, PT, R4, 0x3d, PT ;  /* 0x0000003d0400780c */ /* 0x000fc60003f24270 */
[----:B------:R-:W-:Y:S01]  /*2e3d0*/  STL [R1+0x7580], R12 ;  /* 0x0075800c01007387 */ /* 0x000fe20000100800 */
[----:B----4-:R-:W-:-:S03]  /*2e3e0*/  @P2 IMAD.MOV.U32 R7, RZ, RZ, R16 ;  /* 0x000000ffff072224 */ /* 0x010fc600078e0010 */
[----:B------:R-:W4:Y:S01]  /*2e3f0*/  LDL R16, [R1+0x1a68] ;  /* 0x001a680001107983 */ /* 0x000f220000100800 */
[----:B------:R-:W-:-:S03]  /*2e400*/  @P2 IMAD.MOV.U32 R6, RZ, RZ, R15 ;  /* 0x000000ffff062224 */ /* 0x000fc600078e000f */
[----:B------:R-:W4:Y:S04]  /*2e410*/  LDL R15, [R1+0x1a6c] ;  /* 0x001a6c00010f7983 */ /* 0x000f280000100800 */
[----:B------:R2:W4:Y:S02]  /*2e420*/  @P2 LDG.E.U16 R11, desc[UR44][R6.64] ;  /* 0x0000002c060b2981 */ /* 0x000524000c1e1500 */
[----:B--2---:R-:W-:Y:S02]  /*2e430*/  @P1 IMAD.MOV.U32 R6, RZ, RZ, R3 ;  /* 0x000000ffff061224 */ /* 0x004fe400078e0003 */
[----:B------:R-:W-:-:S05]  /*2e440*/  @P1 IMAD.MOV.U32 R7, RZ, RZ, R27 ;  /* 0x000000ffff071224 */ /* 0x000fca00078e001b */
[----:B------:R3:W2:Y:S02]  /*2e450*/  @P1 LDG.E.U16 R10, desc[UR44][R6.64] ;  /* 0x0000002c060a1981 */ /* 0x0006a4000c1e1500 */
[----:B---3--:R-:W-:Y:S02]  /*2e460*/  @P1 IMAD.MOV.U32 R6, RZ, RZ, R22 ;  /* 0x000000ffff061224 */ /* 0x008fe400078e0016 */
[----:B------:R-:W-:-:S05]  /*2e470*/  @P1 IMAD.MOV.U32 R7, RZ, RZ, R24 ;  /* 0x000000ffff071224 */ /* 0x000fca00078e0018 */
[----:B------:R4:W3:Y:S02]  /*2e480*/  @P1 LDG.E.U16 R9, desc[UR44][R6.64] ;  /* 0x0000002c06091981 */ /* 0x0008e4000c1e1500 */
[----:B----4-:R-:W-:Y:S02]  /*2e490*/  @P1 IMAD.MOV.U32 R7, RZ, RZ, R16 ;  /* 0x000000ffff071224 */ /* 0x010fe400078e0010 */
[----:B------:R-:W-:Y:S04]  /*2e4a0*/  STL [R1+0x7584], R11 ;  /* 0x0075840b01007387 */ /* 0x000fe80000100800 */
[----:B------:R-:W4:Y:S01]  /*2e4b0*/  LDL R3, [R1+0x1a64] ;  /* 0x001a640001037983 */ /* 0x000f220000100800 */
[----:B------:R-:W-:-:S05]  /*2e4c0*/  @P1 IMAD.MOV.U32 R6, RZ, RZ, R15 ;  /* 0x000000ffff061224 */ /* 0x000fca00078e000f */
[----:B------:R4:W4:Y:S04]  /*2e4d0*/  @P1 LDG.E.U16 R8, desc[UR44][R6.64] ;  /* 0x0000002c06081981 */ /* 0x000928000c1e1500 */
[----:B--2---:R0:W-:Y:S04]  /*2e4e0*/  STL [R1+0x7540], R10 ;  /* 0x0075400a01007387 */ /* 0x0041e80000100800 */
[----:B------:R-:W2:Y:S04]  /*2e4f0*/  LDL R28, [R1+0x1c20] ;  /* 0x001c2000011c7983 */ /* 0x000ea80000100800 */
[----:B------:R-:W2:Y:S04]  /*2e500*/  LDL R27, [R1+0x1c24] ;  /* 0x001c2400011b7983 */ /* 0x000ea80000100800 */
[----:B------:R-:W2:Y:S04]  /*2e510*/  LDL R24, [R1+0x1b58] ;  /* 0x001b580001187983 */ /* 0x000ea80000100800 */
[----:B------:R-:W2:Y:S04]  /*2e520*/  LDL R22, [R1+0x1b5c] ;  /* 0x001b5c0001167983 */ /* 0x000ea80000100800 */
[----:B0-----:R-:W2:Y:S04]  /*2e530*/  LDL R10, [R1+0x1a60] ;  /* 0x001a6000010a7983 */ /* 0x001ea80000100800 */
[----:B---3--:R-:W-:Y:S04]  /*2e540*/  STL [R1+0x7544], R9 ;  /* 0x0075440901007387 */ /* 0x008fe80000100800 */
[----:B------:R-:W3:Y:S04]  /*2e550*/  LDL R16, [R1+0x1b50] ;  /* 0x001b500001107983 */ /* 0x000ee80000100800 */
[----:B------:R-:W3:Y:S01]  /*2e560*/  LDL R15, [R1+0x1b54] ;  /* 0x001b5400010f7983 */ /* 0x000ee20000100800 */
[----:B------:R-:W-:-:S02]  /*2e570*/  PRMT R25, RZ, 0x7610, R25 ;  /* 0x00007610ff197816 */ /* 0x000fc40000000019 */
[----:B------:R-:W-:Y:S02]  /*2e580*/  PRMT R19, RZ, 0x7610, R19 ;  /* 0x00007610ff137816 */ /* 0x000fe40000000013 */
[----:B------:R-:W-:Y:S01]  /*2e590*/  PRMT R12, RZ, 0x7610, R12 ;  /* 0x00007610ff0c7816 */ /* 0x000fe2000000000c */
[----:B----4-:R-:W-:Y:S01]  /*2e5a0*/  @P1 IMAD.MOV.U32 R6, RZ, RZ, R3 ;  /* 0x000000ffff061224 */ /* 0x010fe200078e0003 */
[----:B------:R-:W-:Y:S04]  /*2e5b0*/  STL [R1+0x7548], R8 ;  /* 0x0075480801007387 */ /* 0x000fe80000100800 */
[----:B------:R-:W4:Y:S01]  /*2e5c0*/  LDL R3, [R1+0x1b4c] ;  /* 0x001b4c0001037983 */ /* 0x000f220000100800 */
[----:B--2---:R-:W-:-:S03]  /*2e5d0*/  @P1 IMAD.MOV.U32 R7, RZ, RZ, R10 ;  /* 0x000000ffff071224 */ /* 0x004fc600078e000a */
[----:B------:R-:W2:Y:S04]  /*2e5e0*/  LDL R10, [R1+0x1b48] ;  /* 0x001b4800010a7983 */ /* 0x000ea80000100800 */
[----:B------:R0:W2:Y:S01]  /*2e5f0*/  @P1 LDG.E.U16 R5, desc[UR44][R6.64] ;  /* 0x0000002c06051981 */ /* 0x0000a2000c1e1500 */
[----:B------:R-:W-:Y:S01]  /*2e600*/  ISETP.GT.AND P1, PT, R4, 0x36, PT ;  /* 0x000000360400780c */ /* 0x000fe20003f24270 */
[----:B0-----:R-:W-:Y:S02]  /*2e610*/  @P0 IMAD.MOV.U32 R6, RZ, RZ, R27 ;  /* 0x000000ffff060224 */ /* 0x001fe400078e001b */
[----:B------:R-:W-:-:S05]  /*2e620*/  @P0 IMAD.MOV.U32 R7, RZ, RZ, R28 ;  /* 0x000000ffff070224 */ /* 0x000fca00078e001c */
[----:B------:R0:W2:Y:S05]  /*2e630*/  @P0 LDG.E.U16 R25, desc[UR44][R6.64] ;  /* 0x0000002c06190981 */ /* 0x0000aa000c1e1500 */
[----:B0-----:R-:W-:Y:S02]  /*2e640*/  @P1 IMAD.MOV.U32 R6, RZ, RZ, R22 ;  /* 0x000000ffff061224 */ /* 0x001fe400078e0016 */
[----:B------:R-:W-:-:S05]  /*2e650*/  @P1 IMAD.MOV.U32 R7, RZ, RZ, R24 ;  /* 0x000000ffff071224 */ /* 0x000fca00078e0018 */
[----:B------:R3:W2:Y:S02]  /*2e660*/  @P1 LDG.E.U16 R19, desc[UR44][R6.64] ;  /* 0x0000002c06131981 */ /* 0x0006a4000c1e1500 */
[----:B---3--:R-:W-:Y:S02]  /*2e670*/  @P1 IMAD.MOV.U32 R6, RZ, RZ, R15 ;  /* 0x000000ffff061224 */ /* 0x008fe400078e000f */
[----:B------:R-:W-:-:S05]  /*2e680*/  @P1 IMAD.MOV.U32 R7, RZ, RZ, R16 ;  /* 0x000000ffff071224 */ /* 0x000fca00078e0010 */
[----:B------:R4:W3:Y:S02]  /*2e690*/  @P1 LDG.E.U16 R12, desc[UR44][R6.64] ;  /* 0x0000002c060c1981 */ /* 0x0008e4000c1e1500 */
[----:B----4-:R-:W-:Y:S02]  /*2e6a0*/  @P1 IMAD.MOV.U32 R6, RZ, RZ, R3 ;  /* 0x000000ffff061224 */ /* 0x010fe400078e0003 */
[----:B--2---:R0:W-:Y:S01]  /*2e6b0*/  STL [R1+0x754c], R5 ;  /* 0x00754c0501007387 */ /* 0x0041e20000100800 */
[----:B------:R-:W-:-:S03]  /*2e6c0*/  @P1 IMAD.MOV.U32 R7, RZ, RZ, R10 ;  /* 0x000000ffff071224 */ /* 0x000fc600078e000a */
[----:B------:R-:W2:Y:S04]  /*2e6d0*/  LDL R28, [R1+0x1b40] ;  /* 0x001b4000011c7983 */ /* 0x000ea80000100800 */
[----:B------:R-:W4:Y:S01]  /*2e6e0*/  LDL R27, [R1+0x1b44] ;  /* 0x001b4400011b7983 */ /* 0x000f220000100800 */
[----:B0-----:R-:W-:-:S06]  /*2e6f0*/  PRMT R5, RZ, 0x7610, R5 ;  /* 0x00007610ff057816 */ /* 0x001fcc0000000005 */
[----:B------:R-:W2:Y:S04]  /*2e700*/  @P1 LDG.E.U16 R5, desc[UR44][R6.64] ;  /* 0x0000002c06051981 */ /* 0x000ea8000c1e1500 */
[----:B------:R0:W-:Y:S04]  /*2e710*/  STL [R1+0x388], R25 ;  /* 0x0003881901007387 */ /* 0x0001e80000100800 */
[----:B------:R-:W4:Y:S04]  /*2e720*/  LDL R24, [R1+0x1b3c] ;  /* 0x001b3c0001187983 */ /* 0x000f280000100800 */
[----:B------:R-:W4:Y:S04]  /*2e730*/  LDL R22, [R1+0x1b30] ;  /* 0x001b300001167983 */ /* 0x000f280000100800 */
[----:B0-----:R-:W4:Y:S04]  /*2e740*/  LDL R25, [R1+0x1b38] ;  /* 0x001b380001197983 */ /* 0x001f280000100800 */
[----:B------:R0:W-:Y:S04]  /*2e750*/  STL [R1+0x380], R19 ;  /* 0x0003801301007387 */ /* 0x0001e80000100800 */
[----:B------:R-:W4:Y:S04]  /*2e760*/  LDL R16, [R1+0x1b28] ;  /* 0x001b280001107983 */ /* 0x000f280000100800 */
[----:B------:R-:W4:Y:S04]  /*2e770*/  LDL R15, [R1+0x1b2c] ;  /* 0x001b2c00010f7983 */ /* 0x000f280000100800 */
[----:B------:R-:W4:Y:S04]  /*2e780*/  LDL R10, [R1+0x1b24] ;  /* 0x001b2400010a7983 */ /* 0x000f280000100800 */
[----:B------:R-:W4:Y:S04]  /*2e790*/  LDL R3, [R1+0x1a5c] ;  /* 0x001a5c0001037983 */ /* 0x000f280000100800 */
[----:B0-----:R-:W4:Y:S04]  /*2e7a0*/  LDL R19, [R1+0x1b34] ;  /* 0x001b340001137983 */ /* 0x001f280000100800 */
[----:B---3--:R0:W-:Y:S04]  /*2e7b0*/  STL [R1+0x378], R12 ;  /* 0x0003780c01007387 */ /* 0x0081e80000100800 */
[----:B0-----:R-:W3:Y:S01]  /*2e7c0*/  LDL R12, [R1+0x1b20] ;  /* 0x001b2000010c7983 */ /* 0x001ee20000100800 */
[----:B------:R-:W-:-:S02]  /*2e7d0*/  ISETP.GT.AND P0, PT, R4, 0x37, PT ;  /* 0x000000370400780c */ /* 0x000fc40003f04270 */
[----:B------:R-:W-:Y:S02]  /*2e7e0*/  PRMT R26, RZ, 0x7610, R26 ;  /* 0x00007610ff1a7816 */ /* 0x000fe4000000001a */
[----:B------:R-:W-:Y:S02]  /*2e7f0*/  PRMT R23, RZ, 0x7610, R23 ;  /* 0x00007610ff177816 */ /* 0x000fe40000000017 */
[----:B------:R-:W-:Y:S02]  /*2e800*/  PRMT R18, RZ, 0x7610, R18 ;  /* 0x00007610ff127816 */ /* 0x000fe40000000012 */
[----:B------:R-:W-:Y:S02]  /*2e810*/  PRMT R13, RZ, 0x7610, R13 ;  /* 0x00007610ff0d7816 */ /* 0x000fe4000000000d */
[----:B------:R-:W-:Y:S01]  /*2e820*/  PRMT R9, RZ, 0x7610, R9 ;  /* 0x00007610ff097816 */ /* 0x000fe20000000009 */
[----:B--2---:R0:W-:Y:S04]  /*2e830*/  STL [R1+0x370], R5 ;  /* 0x0003700501007387 */ /* 0x0041e80000100800 */
[----:B0-----:R-:W2:Y:S01]  /*2e840*/  LDL R5, [R1+0x1a58] ;  /* 0x001a580001057983 */ /* 0x001ea20000100800 */
[----:B----4-:R-:W-:-:S02]  /*2e850*/  @P1 IMAD.MOV.U32 R6, RZ, RZ, R27 ;  /* 0x000000ffff061224 */ /* 0x010fc400078e001b */
[----:B------:R-:W-:-:S05]  /*2e860*/  @P1 IMAD.MOV.U32 R7, RZ, RZ, R28 ;  /* 0x000000ffff071224 */ /* 0x000fca00078e001c */
[----:B------:R0:W4:Y:S02]  /*2e870*/  @P1 LDG.E.U16 R26, desc[UR44][R6.64] ;  /* 0x0000002c061a1981 */ /* 0x000124000c1e1500 */
[----:B0-----:R-:W-:Y:S02]  /*2e880*/  @P0 IMAD.MOV.U32 R6, RZ, RZ, R24 ;  /* 0x000000ffff060224 */ /* 0x001fe400078e0018 */
        /* <DEDUP_REMOVED lines=9> */
[----:B---3--:R-:W-:Y:S01]  /*2e920*/  @P0 IMAD.MOV.U32 R7, RZ, RZ, R12 ;  /* 0x000000ffff070224 */ /* 0x008fe200078e000c */
[----:B------:R-:W-:Y:S01]  /*2e930*/  ISETP.GT.AND P1, PT, R4, 0x3e, PT ;  /* 0x0000003e0400780c */ /* 0x000fe20003f24270 */
[----:B------:R-:W3:Y:S04]  /*2e940*/  LDL R10, [R1+0x1a50] ;  /* 0x001a5000010a7983 */ /* 0x000ee80000100800 */
[----:B------:R0:W4:Y:S08]  /*2e950*/  @P0 LDG.E.U16 R9, desc[UR44][R6.64] ;  /* 0x0000002c06090981 */ /* 0x000130000c1e1500 */
[----:B0-----:R-:W-:-:S02]  /*2e960*/  @P1 IMAD.MOV.U32 R6, RZ, RZ, R3 ;  /* 0x000000ffff061224 */ /* 0x001fc400078e0003 */
[----:B--2---:R-:W-:-:S05]  /*2e970*/  @P1 IMAD.MOV.U32 R7, RZ, RZ, R5 ;  /* 0x000000ffff071224 */ /* 0x004fca00078e0005 */
[----:B------:R3:W2:Y:S04]  /*2e980*/  @P1 LDG.E.U16 R29, desc[UR44][R6.64] ;  /* 0x0000002c061d1981 */ /* 0x0006a8000c1e1500 */
[----:B----4-:R0:W-:Y:S04]  /*2e990*/  STL [R1+0x358], R9 ;  /* 0x0003580901007387 */ /* 0x0101e80000100800 */
[----:B------:R-:W4:Y:S04]  /*2e9a0*/  LDL R5, [R1+0x1a48] ;  /* 0x001a480001057983 */ /* 0x000f280000100800 */
[----:B------:R-:W4:Y:S04]  /*2e9b0*/  LDL R3, [R1+0x1a4c] ;  /* 0x001a4c0001037983 */ /* 0x000f280000100800 */
[----:B------:R-:W4:Y:S04]  /*2e9c0*/  LDL R19, [R1+0x1a40] ;  /* 0x001a400001137983 */ /* 0x000f280000100800 */
[----:B0-----:R-:W4:Y:S04]  /*2e9d0*/  LDL R9, [R1+0x1a54] ;  /* 0x001a540001097983 */ /* 0x001f280000100800 */
[----:B------:R0:W-:Y:S04]  /*2e9e0*/  STL [R1+0x364], R18 ;  /* 0x0003641201007387 */ /* 0x0001e80000100800 */
[----:B------:R-:W4:Y:S04]  /*2e9f0*/  LDL R16, [R1+0x1a38] ;  /* 0x001a380001107983 */ /* 0x000f280000100800 */
[----:B------:R-:W4:Y:S04]  /*2ea00*/  LDL R15, [R1+0x1a3c] ;  /* 0x001a3c00010f7983 */ /* 0x000f280000100800 */
[----:B0-----:R-:W4:Y:S01]  /*2ea10*/  LDL R18, [R1+0x1a44] ;  /* 0x001a440001127983 */ /* 0x001f220000100800 */
[----:B---3--:R-:W-:-:S03]  /*2ea20*/  @P1 IMAD.MOV.U32 R7, RZ, RZ, R10 ;  /* 0x000000ffff071224 */ /* 0x008fc600078e000a */
[----:B--2---:R-:W-:Y:S04]  /*2ea30*/  STL [R1+0x7414], R29 ;  /* 0x0074141d01007387 */ /* 0x004fe80000100800 */
        /* <DEDUP_REMOVED lines=34> */
[----:B0-----:R-:W2:Y:S04]  /*2ec60*/  LDL R13, [R1+0x1a30] ;  /* 0x001a3000010d7983 */ /* 0x001ea80000100800 */
[----:B------:R-:W3:Y:S04]  /*2ec70*/  LDL R12, [R1+0x1a34] ;  /* 0x001a3400010c7983 */ /* 0x000ee80000100800 */
[----:B------:R-:W3:Y:S01]  /*2ec80*/  LDL R10, [R1+0x1a28] ;  /* 0x001a2800010a7983 */ /* 0x000ee20000100800 */
[----:B----4-:R-:W-:-:S03]  /*2ec90*/  @P1 IMAD.MOV.U32 R6, RZ, RZ, R9 ;  /* 0x000000ffff061224 */ /* 0x010fc600078e0009 */
[----:B------:R-:W4:Y:S01]  /*2eca0*/  LDL R9, [R1+0x1a2c] ;  /* 0x001a2c0001097983 */ /* 0x000f220000100800 */
[----:B------:R-:W-:Y:S02]  /*2ecb0*/  PRMT R21, RZ, 0x7610, R21 ;  /* 0x00007610ff157816 */ /* 0x000fe40000000015 */
[----:B------:R-:W-:Y:S02]  /*2ecc0*/  PRMT R20, RZ, 0x7610, R20 ;  /* 0x00007610ff147816 */ /* 0x000fe40000000014 */
[----:B------:R-:W-:Y:S02]  /*2ecd0*/  ISETP.GT.AND P0, PT, R4, 0x3f, PT ;  /* 0x0000003f0400780c */ /* 0x000fe40003f04270 */
[----:B------:R0:W4:Y:S01]  /*2ece0*/  @P1 LDG.E.U16 R21, desc[UR44][R6.64] ;  /* 0x0000002c06151981 */ /* 0x000122000c1e1500 */
[----:B------:R-:W-:Y:S01]  /*2ecf0*/  PRMT R17, RZ, 0x7610, R17 ;  /* 0x00007610ff117816 */ /* 0x000fe20000000011 */
[----:B0-----:R-:W-:Y:S02]  /*2ed00*/  @P1 IMAD.MOV.U32 R6, RZ, RZ, R3 ;  /* 0x000000ffff061224 */ /* 0x001fe400078e0003 */
[----:B------:R-:W-:Y:S01]  /*2ed10*/  @P1 IMAD.MOV.U32 R7, RZ, RZ, R5 ;  /* 0x000000ffff071224 */ /* 0x000fe200078e0005 */
[----:B------:R-:W-:-:S02]  /*2ed20*/  PRMT R14, RZ, 0x7610, R14 ;  /* 0x00007610ff0e7816 */ /* 0x000fc4000000000e */
[----:B------:R-:W-:Y:S02]  /*2ed30*/  PRMT R11, RZ, 0x7610, R11 ;  /* 0x00007610ff0b7816 */ /* 0x000fe4000000000b */
[----:B------:R-:W-:Y:S01]  /*2ed40*/  PRMT R8, RZ, 0x7610, R8 ;  /* 0x00007610ff087816 */ /* 0x000fe20000000008 */
[----:B------:R-:W4:Y:S04]  /*2ed50*/  LDL R5, [R1+0x1a20] ;  /* 0x001a200001057983 */ /* 0x000f280000100800 */
[----:B------:R0:W4:Y:S04]  /*2ed60*/  @P1 LDG.E.U16 R20, desc[UR44][R6.64] ;  /* 0x0000002c06141981 */ /* 0x000128000c1e1500 */
[----:B------:R-:W4:Y:S01]  /*2ed70*/  LDL R3, [R1+0x1a24] ;  /* 0x001a240001037983 */ /* 0x000f220000100800 */
[----:B0-----:R-:W-:-:S02]  /*2ed80*/  @P1 IMAD.MOV.U32 R6, RZ, RZ, R18 ;  /* 0x000000ffff061224 */ /* 0x001fc400078e0012 */
[----:B------:R-:W-:-:S05]  /*2ed90*/  @P1 IMAD.MOV.U32 R7, RZ, RZ, R19 ;  /* 0x000000ffff071224 */ /* 0x000fca00078e0013 */
[----:B------:R0:W4:Y:S02]  /*2eda0*/  @P1 LDG.E.U16 R17, desc[UR44][R6.64] ;  /* 0x0000002c06111981 */ /* 0x000124000c1e1500 */
[----:B0-----:R-:W-:Y:S02]  /*2edb0*/  @P0 IMAD.MOV.U32 R6, RZ, RZ, R15 ;  /* 0x000000ffff060224 */ /* 0x001fe400078e000f */
[----:B------:R-:W-:-:S05]  /*2edc0*/  @P0 IMAD.MOV.U32 R7, RZ, RZ, R16 ;  /* 0x000000ffff070224 */ /* 0x000fca00078e0010 */
[----:B------:R2:W4:Y:S02]  /*2edd0*/  @P0 LDG.E.U16 R14, desc[UR44][R6.64] ;  /* 0x0000002c060e0981 */ /* 0x000524000c1e1500 */
[----:B--2---:R-:W-:Y:S02]  /*2ede0*/  @P0 IMAD.MOV.U32 R7, RZ, RZ, R13 ;  /* 0x000000ffff070224 */ /* 0x004fe400078e000d */
[----:B---3--:R-:W-:-:S05]  /*2edf0*/  @P0 IMAD.MOV.U32 R6, RZ, RZ, R12 ;  /* 0x000000ffff060224 */ /* 0x008fca00078e000c */
[----:B------:R0:W2:Y:S02]  /*2ee00*/  @P0 LDG.E.U16 R11, desc[UR44][R6.64] ;  /* 0x0000002c060b0981 */ /* 0x0000a4000c1e1500 */
[----:B0-----:R-:W-:Y:S02]  /*2ee10*/  @P0 IMAD.MOV.U32 R7, RZ, RZ, R10 ;  /* 0x000000ffff070224 */ /* 0x001fe400078e000a */
[----:B----4-:R-:W-:-:S05]  /*2ee20*/  @P0 IMAD.MOV.U32 R6, RZ, RZ, R9 ;  /* 0x000000ffff060224 */ /* 0x010fca00078e0009 */
[----:B------:R0:W3:Y:S01]  /*2ee30*/  @P0 LDG.E.U16 R8, desc[UR44][R6.64] ;  /* 0x0000002c06080981 */ /* 0x0000e2000c1e1500 */
[----:B------:R-:W1:Y:S01]  /*2ee40*/  S2R R28, SR_TID.X ;  /* 0x00000000001c7919 */ /* 0x000e620000002100 */
[----:B------:R-:W-:Y:S01]  /*2ee50*/  PRMT R0, RZ, 0x7610, R0 ;  /* 0x00007610ff007816 */ /* 0x000fe20000000000 */
[----:B0-----:R-:W-:Y:S02]  /*2ee60*/  @P0 IMAD.MOV.U32 R7, RZ, RZ, R5 ;  /* 0x000000ffff070224 */ /* 0x001fe400078e0005 */
[----:B------:R-:W-:-:S05]  /*2ee70*/  @P0 IMAD.MOV.U32 R6, RZ, RZ, R3 ;  /* 0x000000ffff060224 */ /* 0x000fca00078e0003 */
[----:B------:R-:W4:Y:S01]  /*2ee80*/  @P0 LDG.E.U16 R0, desc[UR44][R6.64] ;  /* 0x0000002c06000981 */ /* 0x000f22000c1e1500 */
[----:B------:R-:W-:Y:S01]  /*2ee90*/  BAR.SYNC.DEFER_BLOCKING 0x0 ;  /* 0x0000000000007b1d */ /* 0x000fe20000010000 */
[----:B-1----:R-:W-:-:S05]  /*2eea0*/  LOP3.LUT R29, R28, 0x3f, RZ, 0xc0, !PT ;  /* 0x0000003f1c1d7812 */ /* 0x002fca00078ec0ff */
[----:B------:R-:W4:Y:S04]  /*2eeb0*/  LDL.LU R28, [R1+0x3ec] ;  /* 0x0003ec00011c7983 */ /* 0x000f280000300800 */
[----:B------:R-:W4:Y:S04]  /*2eec0*/  LDL.LU R5, [R1+0x354] ;  /* 0x0003540001057983 */ /* 0x000f280000300800 */
[----:B---3--:R0:W-:Y:S04]  /*2eed0*/  STL [R1+0x320], R8 ;  /* 0x0003200801007387 */ /* 0x0081e80000100800 */
[----:B0-----:R-:W3:Y:S04]  /*2eee0*/  LDL.LU R8, [R1+0x34c] ;  /* 0x00034c0001087983 */ /* 0x001ee80000300800 */
[----:B------:R-:W3:Y:S04]  /*2eef0*/  LDL.LU R9, [R1+0x344] ;  /* 0x0003440001097983 */ /* 0x000ee80000300800 */
[----:B------:R-:W3:Y:S04]  /*2ef00*/  LDL.LU R10, [R1+0x2c8] ;  /* 0x0002c800010a7983 */ /* 0x000ee80000300800 */
[----:B--2---:R0:W-:Y:S04]  /*2ef10*/  STL [R1+0x328], R11 ;  /* 0x0003280b01007387 */ /* 0x0041e80000100800 */
[----:B0-----:R-:W2:Y:S04]  /*2ef20*/  LDL.LU R11, [R1+0x2c4] ;  /* 0x0002c400010b7983 */ /* 0x001ea80000300800 */
[----:B------:R-:W-:Y:S04]  /*2ef30*/  STL [R1+0x348], R21 ;  /* 0x0003481501007387 */ /* 0x000fe80000100800 */
[----:B------:R-:W2:Y:S04]  /*2ef40*/  LDL.LU R12, [R1+0x2c0] ;  /* 0x0002c000010c7983 */ /* 0x000ea80000300800 */
[----:B------:R-:W2:Y:S04]  /*2ef50*/  LDL.LU R13, [R1+0x1ec] ;  /* 0x0001ec00010d7983 */ /* 0x000ea80000300800 */
[----:B------:R0:W-:Y:S04]  /*2ef60*/  STL [R1+0x330], R14 ;  /* 0x0003300e01007387 */ /* 0x0001e80000100800 */
[----:B0-----:R-:W2:Y:S04]  /*2ef70*/  LDL.LU R14, [R1+0x198] ;  /* 0x00019800010e7983 */ /* 0x001ea80000300800 */
[----:B------:R-:W2:Y:S04]  /*2ef80*/  LDL.LU R15, [R1+0x194] ;  /* 0x00019400010f7983 */ /* 0x000ea80000300800 */
[----:B------:R-:W-:Y:S04]  /*2ef90*/  STL [R1+0x340], R20 ;  /* 0x0003401401007387 */ /* 0x000fe80000100800 */
[----:B------:R-:W2:Y:S04]  /*2efa0*/  LDL.LU R16, [R1+0x190] ;  /* 0x0001900001107983 */ /* 0x000ea80000300800 */
[----:B------:R0:W-:Y:S04]  /*2efb0*/  STL [R1+0x338], R17 ;  /* 0x0003381101007387 */ /* 0x0001e80000100800 */
[----:B0-----:R-:W2:Y:S04]  /*2efc0*/  LDL.LU R17, [R1+0x18c] ;  /* 0x00018c0001117983 */ /* 0x001ea80000300800 */
[----:B------:R-:W2:Y:S04]  /*2efd0*/  LDL.LU R18, [R1+0x138] ;  /* 0x0001380001127983 */ /* 0x000ea80000300800 */
[----:B------:R-:W2:Y:S04]  /*2efe0*/  LDL.LU R19, [R1+0x134] ;  /* 0x0001340001137983 */ /* 0x000ea80000300800 */
[----:B------:R-:W2:Y:S04]  /*2eff0*/  LDL.LU R20, [R1+0x130] ;  /* 0x0001300001147983 */ /* 0x000ea80000300800 */
[----:B------:R-:W2:Y:S04]  /*2f000*/  LDL.LU R21, [R1+0x12c] ;  /* 0x00012c0001157983 */ /* 0x000ea80000300800 */
[----:B------:R-:W2:Y:S04]  /*2f010*/  LDL.LU R22, [R1+0xd8] ;  /* 0x0000d80001167983 */ /* 0x000ea80000300800 */
[----:B------:R-:W2:Y:S04]  /*2f020*/  LDL.LU R23, [R1+0xd4] ;  /* 0x0000d40001177983 */ /* 0x000ea80000300800 */
[----:B------:R-:W2:Y:S04]  /*2f030*/  LDL.LU R24, [R1+0xd0] ;  /* 0x0000d00001187983 */ /* 0x000ea80000300800 */
[----:B------:R-:W2:Y:S04]  /*2f040*/  LDL.LU R25, [R1+0xcc] ;  /* 0x0000cc0001197983 */ /* 0x000ea80000300800 */
[----:B------:R-:W3:Y:S04]  /*2f050*/  LDL.LU R26, [R1+0x78] ;  /* 0x00007800011a7983 */ /* 0x000ee80000300800 */
[----:B------:R-:W2:Y:S04]  /*2f060*/  LDL.LU R27, [R1+0x74] ;  /* 0x00007400011b7983 */ /* 0x000ea80000300800 */
[----:B----4-:R0:W-:Y:S01]  /*2f070*/  STL [R1+0x318], R0 ;  /* 0x0003180001007387 */ /* 0x0101e20000100800 */
[----:B------:R-:W-:-:S03]  /*2f080*/  ISETP.GE.AND P0, PT, R29, R4, PT ;  /* 0x000000041d00720c */ /* 0x000fc60003f06270 */
[----:B0-----:R-:W4:Y:S04]  /*2f090*/  LDL.LU R0, [R1+0x70] ;  /* 0x0000700001007983 */ /* 0x001f280000300800 */
[----:B------:R-:W4:Y:S04]  /*2f0a0*/  LDL.LU R3, [R1+0x6c] ;  /* 0x00006c0001037983 */ /* 0x000f280000300800 */
[----:B------:R0:W-:Y:S04]  /*2f0b0*/  STL [R1+0x7518], R6 ;  /* 0x0075180601007387 */ /* 0x0001e80000100800 */
[----:B------:R-:W-:Y:S04]  /*2f0c0*/  STS.U16 [R2+UR4], R28 ;  /* 0x0000001c02007988 */ /* 0x000fe80008000404 */
[----:B0-----:R-:W4:Y:S04]  /*2f0d0*/  LDL.LU R6, [R1+0x35c] ;  /* 0x00035c0001067983 */ /* 0x001f280000300800 */
[----:B------:R-:W-:Y:S04]  /*2f0e0*/  STL [R1+0x7508], R7 ;  /* 0x0075080701007387 */ /* 0x000fe80000100800 */
[----:B------:R0:W-:Y:S04]  /*2f0f0*/  STL [R1+0x751c], R7 ;  /* 0x00751c0701007387 */ /* 0x0001e80000100800 */
[----:B0-----:R-:W4:Y:S04]  /*2f100*/  LDL.LU R7, [R1+0x3e0] ;  /* 0x0003e00001077983 */ /* 0x001f280000300800 */
[----:B------:R-:W4:Y:S04]  /*2f110*/  LDL.LU R4, [R1+0x3e4] ;  /* 0x0003e40001047983 */ /* 0x000f280000300800 */
[----:B------:R0:W-:Y:S04]  /*2f120*/  STL [R1+0x759c], R29 ;  /* 0x00759c1d01007387 */ /* 0x0001e80000100800 */
[----:B0-----:R-:W4:Y:S04]  /*2f130*/  LDL.LU R29, [R1+0x3e8] ;  /* 0x0003e800011d7983 */ /* 0x001f280000300800 */
[----:B------:R-:W4:Y:S04]  /*2f140*/  LDL.LU R28, [R1+0x75d0] ;  /* 0x0075d000011c7983 */ /* 0x000f280000300800 */
[----:B---3--:R0:W-:Y:S04]  /*2f150*/  STS.U16 [R2+UR4+0x6000], R26 ;  /* 0x0060001a02007988 */ /* 0x0081e80008000404 */
[----:B0-----:R-:W3:Y:S04]  /*2f160*/  LDL.LU R26, [R1+0x3dc] ;  /* 0x0003dc00011a7983 */ /* 0x001ee80000300800 */
[----:B---3--:R0:W-:Y:S04]  /*2f170*/  STL [R1+0x75c4], R26 ;  /* 0x0075c41a01007387 */ /* 0x0081e80000100800 */
[----:B0-----:R-:W3:Y:S04]  /*2f180*/  LDL.LU R26, [R1+0x1c] ;  /* 0x00001c00011a7983 */ /* 0x001ee80000300800 */
[----:B---3--:R0:W-:Y:S04]  /*2f190*/  STL [R1+0x75c8], R26 ;  /* 0x0075c81a01007387 */ /* 0x0081e80000100800 */
[----:B0-----:R-:W3:Y:S04]  /*2f1a0*/  LDL.LU R26, [R1+0x20] ;  /* 0x00002000011a7983 */ /* 0x001ee80000300800 */
[----:B--2---:R-:W-:Y:S04]  /*2f1b0*/  STS.U16 [R2+UR4+0x6080], R27 ;  /* 0x0060801b02007988 */ /* 0x004fe80008000404 */
[----:B----4-:R-:W-:Y:S04]  /*2f1c0*/  STS.U16 [R2+UR4+0x6100], R0 ;  /* 0x0061000002007988 */ /* 0x010fe80008000404 */
[----:B------:R-:W-:Y:S04]  /*2f1d0*/  STS.U16 [R2+UR4+0x6180], R3 ;  /* 0x0061800302007988 */ /* 0x000fe80008000404 */
        /* <DEDUP_REMOVED lines=10> */
[----:B---3--:R0:W-:Y:S04]  /*2f280*/  STL [R1+0x75cc], R26 ;  /* 0x0075cc1a01007387 */ /* 0x0081e80000100800 */
        /* <DEDUP_REMOVED lines=13> */
[----:B------:R0:W-:Y:S04]  /*2f360*/  STS.U16 [R2+UR4+0x2180], R13 ;  /* 0x0021800d02007988 */ /* 0x0001e80008000404 */
[----:B------:R-:W4:Y:S04]  /*2f370*/  LDL.LU R12, [R1+0x180] ;  /* 0x00018000010c7983 */ /* 0x000f280000300800 */
[----:B------:R1:W-:Y:S04]  /*2f380*/  STS.U16 [R2+UR4+0x3000], R14 ;  /* 0x0030000e02007988 */ /* 0x0003e80008000404 */
[----:B------:R1:W-:Y:S04]  /*2f390*/  STS.U16 [R2+UR4+0x3080], R15 ;  /* 0x0030800f02007988 */ /* 0x0003e80008000404 */
[----:B------:R1:W-:Y:S04]  /*2f3a0*/  STS.U16 [R2+UR4+0x3100], R16 ;  /* 0x0031001002007988 */ /* 0x0003e80008000404 */
[----:B------:R1:W-:Y:S04]  /*2f3b0*/  STS.U16 [R2+UR4+0x3180], R17 ;  /* 0x0031801102007988 */ /* 0x0003e80008000404 */
[----:B------:R1:W-:Y:S04]  /*2f3c0*/  STS.U16 [R2+UR4+0x4000], R18 ;  /* 0x0040001202007988 */ /* 0x0003e80008000404 */
[----:B0-----:R-:W4:Y:S04]  /*2f3d0*/  LDL.LU R13, [R1+0x17c] ;  /* 0x00017c00010d7983 */ /* 0x001f280000300800 */
[----:B-1----:R-:W4:Y:S04]  /*2f3e0*/  LDL.LU R14, [R1+0x128] ;  /* 0x00012800010e7983 */ /* 0x002f280000300800 */
        /* <DEDUP_REMOVED lines=17> */
[----:B0-----:R-:W4:Y:S04]  /*2f500*/  LDL.LU R28, [R1+0x5c] ;  /* 0x00005c00011c7983 */ /* 0x001f280000300800 */
[----:B--2---:R0:W-:Y:S04]  /*2f510*/  STS.U16 [R2+UR4+0x7080], R26 ;  /* 0x0070801a02007988 */ /* 0x0041e80008000404 */
[----:B0-----:R-:W2:Y:S04]  /*2f520*/  LDL.LU R26, [R1+0x75cc] ;  /* 0x0075cc00011a7983 */ /* 0x001ea80000300800 */
[----:B--2---:R0:W-:Y:S04]  /*2f530*/  STS.U16 [R2+UR4+0x7100], R26 ;  /* 0x0071001a02007988 */ /* 0x0041e80008000404 */
[----:B0-----:R-:W2:Y:S04]  /*2f540*/  LDL.LU R26, [R1+0x75c8] ;  /* 0x0075c800011a7983 */ /* 0x001ea80000300800 */
[----:B------:R0:W-:Y:S02]  /*2f550*/  STS.U16 [R2+UR4+0x4180], R21 ;  /* 0x0041801502007988 */ /* 0x0001e40008000404 */
[----:B0-----:R-:W-:-:S02]  /*2f560*/  LOP3.LUT R21, R2, 0x10, RZ, 0x3c, !PT ;  /* 0x0000001002157812 */ /* 0x001fc400078e3cff */
[----:B--2---:R0:W-:Y:S04]  /*2f570*/  STS.U16 [R2+UR4+0x7180], R26 ;  /* 0x0071801a02007988 */ /* 0x0041e80008000404 */
[----:B0-----:R-:W2:Y:S04]  /*2f580*/  LDL.LU R26, [R1+0x75c4] ;  /* 0x0075c400011a7983 */ /* 0x001ea80000300800 */
[----:B------:R-:W4:Y:S04]  /*2f590*/  LDL.LU R2, [R1+0x33c] ;  /* 0x00033c0001027983 */ /* 0x000f280000300800 */
[----:B--2---:R0:W-:Y:S04]  /*2f5a0*/  STS.U16 [R21+UR4+0x200], R26 ;  /* 0x0002001a15007988 */ /* 0x0041e80008000404 */
[----:B---3--:R1:W-:Y:S04]  /*2f5b0*/  STS.U16 [R21+UR4+0x280], R27 ;  /* 0x0002801b15007988 */ /* 0x0083e80008000404 */
[----:B----4-:R2:W-:Y:S04]  /*2f5c0*/  STS.U16 [R21+UR4+0x300], R0 ;  /* 0x0003000015007988 */ /* 0x0105e80008000404 */
[----:B------:R3:W-:Y:S04]  /*2f5d0*/  STS.U16 [R21+UR4+0x380], R3 ;  /* 0x0003800315007988 */ /* 0x0007e80008000404 */
[----:B0-----:R-:W4:Y:S04]  /*2f5e0*/  LDL.LU R26, [R1+0x75c0] ;  /* 0x0075c000011a7983 */ /* 0x001f280000300800 */
[----:B-1----:R-:W4:Y:S04]  /*2f5f0*/  LDL.LU R27, [R1+0x75bc] ;  /* 0x0075bc00011b7983 */ /* 0x002f280000300800 */
[----:B--2---:R-:W2:Y:S04]  /*2f600*/  LDL.LU R0, [R1+0x75b8] ;  /* 0x0075b80001007983 */ /* 0x004ea80000300800 */
[----:B---3--:R-:W3:Y:S04]  /*2f610*/  LDL.LU R3, [R1+0x75b4] ;  /* 0x0075b40001037983 */ /* 0x008ee80000300800 */
[----:B------:R0:W-:Y:S04]  /*2f620*/  STS.U16 [R21+UR4+0x1200], R2 ;  /* 0x0012000215007988 */ /* 0x0001e80008000404 */
[----:B------:R-:W-:Y:S04]  /*2f630*/  STS.U16 [R21+UR4+0x1280], R29 ;  /* 0x0012801d15007988 */ /* 0x000fe80008000404 */
[----:B------:R-:W-:Y:S04]  /*2f640*/  STS.U16 [R21+UR4+0x1300], R4 ;  /* 0x0013000415007988 */ /* 0x000fe80008000404 */
[----:B------:R-:W-:Y:S04]  /*2f650*/  STS.U16 [R21+UR4+0x1380], R7 ;  /* 0x0013800715007988 */ /* 0x000fe80008000404 */
[----:B------:R-:W-:Y:S04]  /*2f660*/  STS.U16 [R21+UR4+0x2200], R6 ;  /* 0x0022000615007988 */ /* 0x000fe80008000404 */
[----:B------:R-:W-:Y:S04]  /*2f670*/  STS.U16 [R21+UR4+0x2280], R5 ;  /* 0x0022800515007988 */ /* 0x000fe80008000404 */
[----:B------:R-:W-:Y:S01]  /*2f680*/  STS.U16 [R21+UR4+0x2300], R8 ;  /* 0x0023000815007988 */ /* 0x000fe20008000404 */
[----:B0-----:R-:W0:Y:S03]  /*2f690*/  S2R R2, SR_TID.X ;  /* 0x0000000000027919 */ /* 0x001e260000002100 */
        /* <DEDUP_REMOVED lines=12> */
[----:B------:R1:W-:Y:S04]  /*2f760*/  STS.U16 [R21+UR4+0x5380], R22 ;  /* 0x0053801615007988 */ /* 0x0003e80008000404 */
[----:B------:R0:W-:Y:S04]  /*2f770*/  STS.U16 [R21+UR4+0x6200], R23 ;  /* 0x0062001715007988 */ /* 0x0001e80008000404 */
[----:B------:R0:W-:Y:S04]  /*2f780*/  STS.U16 [R21+UR4+0x6280], R24 ;  /* 0x0062801815007988 */ /* 0x0001e80008000404 */
[----:B------:R-:W-:Y:S04]  /*2f790*/  STS.U16 [R21+UR4+0x6300], R25 ;  /* 0x0063001915007988 */ /* 0x000fe80008000404 */
[----:B------:R0:W-:Y:S04]  /*2f7a0*/  STS.U16 [R21+UR4+0x6380], R28 ;  /* 0x0063801c15007988 */ /* 0x0001e80008000404 */
[----:B-1----:R-:W4:Y:S04]  /*2f7b0*/  LDL.LU R22, [R1+0x3cc] ;  /* 0x0003cc0001167983 */ /* 0x002f280000300800 */
[----:B0-----:R-:W4:Y:S04]  /*2f7c0*/  LDL.LU R23, [R1+0x3c8] ;  /* 0x0003c80001177983 */ /* 0x001f280000300800 */
        /* <DEDUP_REMOVED lines=11> */
[----:B------:R-:W-:-:S03]  /*2f880*/  LOP3.LUT R2, R2, 0x3f, RZ, 0xc0, !PT ;  /* 0x0000003f02027812 */ /* 0x000fc600078ec0ff */
[----:B------:R-:W4:Y:S04]  /*2f890*/  LDL.LU R13, [R1+0x118] ;  /* 0x00011800010d7983 */ /* 0x000f280000300800 */
[----:B------:R-:W4:Y:S04]  /*2f8a0*/  LDL.LU R14, [R1+0x114] ;  /* 0x00011400010e7983 */ /* 0x000f280000300800 */
[----:B------:R-:W4:Y:S04]  /*2f8b0*/  LDL.LU R15, [R1+0x110] ;  /* 0x00011000010f7983 */ /* 0x000f280000300800 */
[----:B------:R-:W4:Y:S04]  /*2f8c0*/  LDL.LU R16, [R1+0x10c] ;  /* 0x00010c0001107983 */ /* 0x000f280000300800 */
[----:B------:R-:W4:Y:S01]  /*2f8d0*/  LDL.LU R17, [R1+0xb8] ;  /* 0x0000b80001117983 */ /* 0x000f220000300800 */
[----:B------:R-:W-:-:S03]  /*2f8e0*/  IMAD.SHL.U32 R2, R2, 0x2, RZ ;  /* 0x0000000202027824 */ /* 0x000fc600078e00ff */
[----:B------:R-:W4:Y:S04]  /*2f8f0*/  LDL.LU R18, [R1+0xb4] ;  /* 0x0000b40001127983 */ /* 0x000f280000300800 */
[----:B------:R-:W4:Y:S04]  /*2f900*/  LDL.LU R19, [R1+0xb0] ;  /* 0x0000b00001137983 */ /* 0x000f280000300800 */
[----:B------:R-:W4:Y:S04]  /*2f910*/  LDL.LU R20, [R1+0xac] ;  /* 0x0000ac0001147983 */ /* 0x000f280000300800 */
[----:B------:R-:W4:Y:S01]  /*2f920*/  LDL.LU R25, [R1+0x58] ;  /* 0x0000580001197983 */ /* 0x000f220000300800 */
[----:B------:R-:W-:-:S03]  /*2f930*/  LOP3.LUT R29, R2, 0x20, RZ, 0x3c, !PT ;  /* 0x00000020021d7812 */ /* 0x000fc600078e3cff */
[----:B---3--:R-:W-:Y:S04]  /*2f940*/  STS.U16 [R21+UR4+0x7200], R3 ;  /* 0x0072000315007988 */ /* 0x008fe80008000404 */
[----:B--2---:R0:W-:Y:S04]  /*2f950*/  STS.U16 [R21+UR4+0x7280], R0 ;  /* 0x0072800015007988 */ /* 0x0041e80008000404 */
[----:B----4-:R-:W-:Y:S04]  /*2f960*/  STS.U16 [R21+UR4+0x7300], R27 ;  /* 0x0073001b15007988 */ /* 0x010fe80008000404 */
[----:B------:R-:W-:Y:S04]  /*2f970*/  STS.U16 [R21+UR4+0x7380], R26 ;  /* 0x0073801a15007988 */ /* 0x000fe80008000404 */
[----:B0-----:R-:W2:Y:S04]  /*2f980*/  LDL.LU R0, [R1+0x54] ;  /* 0x0000540001007983 */ /* 0x001ea80000300800 */
[----:B------:R-:W3:Y:S04]  /*2f990*/  LDL.LU R3, [R1+0x50] ;  /* 0x0000500001037983 */ /* 0x000ee80000300800 */
[----:B------:R-:W4:Y:S04]  /*2f9a0*/  LDL.LU R2, [R1+0x31c] ;  /* 0x00031c0001027983 */ /* 0x000f280000300800 */
[----:B------:R0:W-:Y:S04]  /*2f9b0*/  STL [R1+0x7520], R27 ;  /* 0x0075201b01007387 */ /* 0x0001e80000100800 */
[----:B0-----:R-:W2:Y:S04]  /*2f9c0*/  LDL.LU R27, [R1+0x310] ;  /* 0x00031000011b7983 */ /* 0x001ea80000300800 */
[----:B------:R-:W3:Y:S04]  /*2f9d0*/  LDL.LU R21, [R1+0x75b0] ;  /* 0x0075b00001157983 */ /* 0x000ee80000300800 */
[----:B------:R0:W-:Y:S04]  /*2f9e0*/  STL [R1+0x7524], R26 ;  /* 0x0075241a01007387 */ /* 0x0001e80000100800 */
[----:B0-----:R-:W2:Y:S04]  /*2f9f0*/  LDL.LU R26, [R1+0x314] ;  /* 0x00031400011a7983 */ /* 0x001ea80000300800 */
[----:B------:R0:W-:Y:S04]  /*2fa00*/  STS.U16 [R29+UR4+0x400], R22 ;  /* 0x000400161d007988 */ /* 0x0001e80008000404 */
[----:B------:R1:W-:Y:S04]  /*2fa10*/  STS.U16 [R29+UR4+0x480], R23 ;  /* 0x000480171d007988 */ /* 0x0003e80008000404 */
[----:B------:R1:W-:Y:S04]  /*2fa20*/  STS.U16 [R29+UR4+0x500], R24 ;  /* 0x000500181d007988 */ /* 0x0003e80008000404 */
[----:B------:R1:W-:Y:S04]  /*2fa30*/  STS.U16 [R29+UR4+0x580], R28 ;  /* 0x0005801c1d007988 */ /* 0x0003e80008000404 */
[----:B0-----:R-:W3:Y:S04]  /*2fa40*/  LDL.LU R22, [R1+0x75ac] ;  /* 0x0075ac0001167983 */ /* 0x001ee80000300800 */
[----:B-1----:R-:W3:Y:S04]  /*2fa50*/  LDL.LU R23, [R1+0x75a8] ;  /* 0x0075a80001177983 */ /* 0x002ee80000300800 */
[----:B------:R-:W3:Y:S04]  /*2fa60*/  LDL.LU R24, [R1+0x75a4] ;  /* 0x0075a40001187983 */ /* 0x000ee80000300800 */
[----:B------:R-:W3:Y:S04]  /*2fa70*/  LDL.LU R28, [R1+0x75a0] ;  /* 0x0075a000011c7983 */ /* 0x000ee80000300800 */
[----:B----4-:R-:W-:Y:S04]  /*2fa80*/  STS.U16 [R29+UR4+0x1400], R2 ;  /* 0x001400021d007988 */ /* 0x010fe80008000404 */
[----:B--2---:R-:W-:Y:S04]  /*2fa90*/  STS.U16 [R29+UR4+0x1480], R26 ;  /* 0x0014801a1d007988 */ /* 0x004fe80008000404 */
        /* <DEDUP_REMOVED lines=16> */
[----:B------:R4:W-:Y:S04]  /*2fba0*/  STS.U16 [R29+UR4+0x5500], R19 ;  /* 0x005500131d007988 */ /* 0x0009e80008000404 */
[----:B------:R-:W-:Y:S04]  /*2fbb0*/  STS.U16 [R29+UR4+0x5580], R20 ;  /* 0x005580141d007988 */ /* 0x000fe80008000404 */
[----:B------:R-:W-:Y:S04]  /*2fbc0*/  STS.U16 [R29+UR4+0x6400], R25 ;  /* 0x006400191d007988 */ /* 0x000fe80008000404 */
[----:B------:R-:W-:Y:S04]  /*2fbd0*/  STS.U16 [R29+UR4+0x6480], R0 ;  /* 0x006480001d007988 */ /* 0x000fe80008000404 */
[----:B---3--:R3:W-:Y:S04]  /*2fbe0*/  STS.U16 [R29+UR4+0x6500], R3 ;  /* 0x006500031d007988 */ /* 0x0087e80008000404 */
[----:B0-----:R-:W3:Y:S04]  /*2fbf0*/  LDL.LU R16, [R1+0x3bc] ;  /* 0x0003bc0001107983 */ /* 0x001ee80000300800 */
[----:B-1----:R-:W3:Y:S04]  /*2fc00*/  LDL.LU R17, [R1+0x3b8] ;  /* 0x0003b80001117983 */ /* 0x002ee80000300800 */
[----:B--2---:R-:W2:Y:S04]  /*2fc10*/  LDL.LU R18, [R1+0x3b4] ;  /* 0x0003b40001127983 */ /* 0x004ea80000300800 */
[----:B----4-:R-:W4:Y:S04]  /*2fc20*/  LDL.LU R19, [R1+0x3b0] ;  /* 0x0003b00001137983 */ /* 0x010f280000300800 */
[----:B---3--:R-:W3:Y:S01]  /*2fc30*/  LDL.LU R3, [R1+0x308] ;  /* 0x0003080001037983 */ /* 0x008ee20000300800 */
[----:B------:R-:W0:Y:S03]  /*2fc40*/  S2R R2, SR_TID.X ;  /* 0x0000000000027919 */ /* 0x000e260000002100 */
[----:B------:R-:W3:Y:S04]  /*2fc50*/  LDL.LU R26, [R1+0x1c0] ;  /* 0x0001c000011a7983 */ /* 0x000ee80000300800 */
        /* <DEDUP_REMOVED lines=15> */
[----:B------:R-:W-:Y:S04]  /*2fd50*/  STS.U16 [R29+UR4+0x6580], R28 ;  /* 0x0065801c1d007988 */ /* 0x000fe80008000404 */
[----:B------:R-:W3:Y:S04]  /*2fd60*/  LDL.LU R0, [R1+0x40] ;  /* 0x0000400001007983 */ /* 0x000ee80000300800 */
[----:B------:R-:W-:Y:S04]  /*2fd70*/  STS.U16 [R29+UR4+0x7400], R24 ;  /* 0x007400181d007988 */ /* 0x000fe80008000404 */
[----:B------:R1:W-:Y:S01]  /*2fd80*/  STL [R1+0x7528], R24 ;  /* 0x0075281801007387 */ /* 0x0003e20000100800 */
[----:B0-----:R-:W-:-:S03]  /*2fd90*/  LOP3.LUT R2, R2, 0x3f, RZ, 0xc0, !PT ;  /* 0x0000003f02027812 */ /* 0x001fc600078ec0ff */
[----:B-1----:R-:W3:Y:S02]  /*2fda0*/  LDL.LU R24, [R1+0x1c4] ;  /* 0x0001c40001187983 */ /* 0x002ee40000300800 */
[----:B------:R-:W-:Y:S02]  /*2fdb0*/  IMAD.SHL.U32 R2, R2, 0x2, RZ ;  /* 0x0000000202027824 */ /* 0x000fe400078e00ff */
[----:B------:R-:W-:Y:S03]  /*2fdc0*/  STS.U16 [R29+UR4+0x7480], R23 ;  /* 0x007480171d007988 */ /* 0x000fe60008000404 */
[----:B------:R-:W-:Y:S02]  /*2fdd0*/  LOP3.LUT R28, R2, 0x30, RZ, 0x3c, !PT ;  /* 0x00000030021c7812 */ /* 0x000fe400078e3cff */
[----:B------:R-:W3:Y:S04]  /*2fde0*/  LDL.LU R2, [R1+0x304] ;  /* 0x0003040001027983 */ /* 0x000ee80000300800 */
[----:B------:R0:W-:Y:S04]  /*2fdf0*/  STL [R1+0x752c], R23 ;  /* 0x00752c1701007387 */ /* 0x0001e80000100800 */
[----:B------:R-:W-:Y:S04]  /*2fe00*/  STS.U16 [R29+UR4+0x7500], R22 ;  /* 0x007500161d007988 */ /* 0x000fe80008000404 */
[----:B------:R-:W-:Y:S04]  /*2fe10*/  STS.U16 [R29+UR4+0x7580], R21 ;  /* 0x007580151d007988 */ /* 0x000fe80008000404 */
[----:B0-----:R-:W3:Y:S04]  /*2fe20*/  LDL.LU R23, [R1+0x1c8] ;  /* 0x0001c80001177983 */ /* 0x001ee80000300800 */
[----:B------:R0:W-:Y:S04]  /*2fe30*/  STL [R1+0x7530], R22 ;  /* 0x0075301601007387 */ /* 0x0001e80000100800 */
[----:B0-----:R-:W3:Y:S04]  /*2fe40*/  LDL.LU R22, [R1+0x2fc] ;  /* 0x0002fc0001167983 */ /* 0x001ee80000300800 */
[----:B------:R-:W3:Y:S04]  /*2fe50*/  LDL.LU R29, [R1+0x759c] ;  /* 0x00759c00011d7983 */ /* 0x000ee80000300800 */
[----:B------:R0:W-:Y:S04]  /*2fe60*/  STL [R1+0x7550], R21 ;  /* 0x0075501501007387 */ /* 0x0001e80000100800 */
[----:B0-----:R-:W3:Y:S04]  /*2fe70*/  LDL.LU R21, [R1+0x300] ;  /* 0x0003000001157983 */ /* 0x001ee80000300800 */
[----:B------:R0:W-:Y:S04]  /*2fe80*/  STS.U16 [R28+UR4+0x600], R16 ;  /* 0x000600101c007988 */ /* 0x0001e80008000404 */
[----:B------:R1:W-:Y:S04]  /*2fe90*/  STS.U16 [R28+UR4+0x680], R17 ;  /* 0x000680111c007988 */ /* 0x0003e80008000404 */
[----:B--2---:R2:W-:Y:S04]  /*2fea0*/  STS.U16 [R28+UR4+0x700], R18 ;  /* 0x000700121c007988 */ /* 0x0045e80008000404 */
[----:B----4-:R4:W-:Y:S04]  /*2feb0*/  STS.U16 [R28+UR4+0x780], R19 ;  /* 0x000780131c007988 */ /* 0x0109e80008000404 */
[----:B---3--:R3:W-:Y:S04]  /*2fec0*/  STS.U16 [R28+UR4+0x1600], R3 ;  /* 0x001600031c007988 */ /* 0x0087e80008000404 */
[----:B0-----:R-:W3:Y:S04]  /*2fed0*/  LDL.LU R16, [R1+0x7598] ;  /* 0x0075980001107983 */ /* 0x001ee80000300800 */
[----:B-1----:R-:W3:Y:S04]  /*2fee0*/  LDL.LU R17, [R1+0x7594] ;  /* 0x0075940001117983 */ /* 0x002ee80000300800 */
[----:B--2---:R-:W2:Y:S04]  /*2fef0*/  LDL.LU R18, [R1+0x7590] ;  /* 0x0075900001127983 */ /* 0x004ea80000300800 */
[----:B----4-:R-:W4:Y:S04]  /*2ff00*/  LDL.LU R19, [R1+0x758c] ;  /* 0x00758c0001137983 */ /* 0x010f280000300800 */
[----:B---3--:R-:W3:Y:S04]  /*2ff10*/  LDL.LU R3, [R1+0x7588] ;  /* 0x0075880001037983 */ /* 0x008ee80000300800 */
[----:B------:R0:W-:Y:S02]  /*2ff20*/  STS.U16 [R28+UR4+0x1680], R2 ;  /* 0x001680021c007988 */ /* 0x0001e40008000404 */
[----:B0-----:R-:W0:Y:S02]  /*2ff30*/  S2R R2, SR_TID.X ;  /* 0x0000000000027919 */ /* 0x001e240000002100 */
        /* <DEDUP_REMOVED lines=20> */
[----:B------:R0:W-:Y:S04]  /*30080*/  STS.U16 [R28+UR4+0x6700], R0 ;  /* 0x006700001c007988 */ /* 0x0001e80008000404 */
[----:B-1----:R-:W2:Y:S04]  /*30090*/  LDL.LU R11, [R1+0x3ac] ;  /* 0x0003ac00010b7983 */ /* 0x002ea80000300800 */
        /* <DEDUP_REMOVED lines=11> */
[----:B------:R-:W2:Y:S01]  /*30150*/  LDL.LU R4, [R1+0xf0] ;  /* 0x0000f00001047983 */ /* 0x000ea20000300800 */
[----:B------:R-:W-:-:S03]  /*30160*/  LOP3.LUT R2, R2, 0x3f, RZ, 0xc0, !PT ;  /* 0x0000003f02027812 */ /* 0x000fc600078ec0ff */
[----:B------:R-:W2:Y:S04]  /*30170*/  LDL.LU R7, [R1+0xec] ;  /* 0x0000ec0001077983 */ /* 0x000ea80000300800 */
[----:B------:R-:W2:Y:S04]  /*30180*/  LDL.LU R6, [R1+0x98] ;  /* 0x0000980001067983 */ /* 0x000ea80000300800 */
[----:B------:R-:W2:Y:S04]  /*30190*/  LDL.LU R5, [R1+0x94] ;  /* 0x0000940001057983 */ /* 0x000ea80000300800 */
[----:B------:R-:W2:Y:S04]  /*301a0*/  LDL.LU R8, [R1+0x90] ;  /* 0x0000900001087983 */ /* 0x000ea80000300800 */
[----:B------:R-:W2:Y:S01]  /*301b0*/  LDL.LU R9, [R1+0x8c] ;  /* 0x00008c0001097983 */ /* 0x000ea20000300800 */
[----:B------:R-:W-:-:S03]  /*301c0*/  IMAD.SHL.U32 R2, R2, 0x2, RZ ;  /* 0x0000000202027824 */ /* 0x000fc600078e00ff */
[----:B------:R-:W2:Y:S04]  /*301d0*/  LDL.LU R10, [R1+0x38] ;  /* 0x00003800010a7983 */ /* 0x000ea80000300800 */
[----:B------:R-:W2:Y:S04]  /*301e0*/  LDL.LU R15, [R1+0x34] ;  /* 0x00003400010f7983 */ /* 0x000ea80000300800 */
[----:B------:R-:W2:Y:S04]  /*301f0*/  LDL.LU R20, [R1+0x30] ;  /* 0x0000300001147983 */ /* 0x000ea80000300800 */
[----:B----4-:R-:W-:Y:S04]  /*30200*/  STL [R1+0x7554], R19 ;  /* 0x0075541301007387 */ /* 0x010fe80000100800 */
[----:B---3--:R0:W-:Y:S04]  /*30210*/  STS.U16 [R28+UR4+0x6780], R3 ;  /* 0x006780031c007988 */ /* 0x0081e80008000404 */
[----:B------:R1:W-:Y:S04]  /*30220*/  STS.U16 [R28+UR4+0x7600], R19 ;  /* 0x007600131c007988 */ /* 0x0003e80008000404 */
[----:B--2---:R-:W-:Y:S04]  /*30230*/  STS.U16 [R28+UR4+0x7680], R18 ;  /* 0x007680121c007988 */ /* 0x004fe80008000404 */
[----:B------:R-:W-:Y:S04]  /*30240*/  STS.U16 [R28+UR4+0x7700], R17 ;  /* 0x007700111c007988 */ /* 0x000fe80008000404 */
[----:B------:R-:W-:Y:S01]  /*30250*/  STS.U16 [R28+UR4+0x7780], R16 ;  /* 0x007780101c007988 */ /* 0x000fe20008000404 */
[----:B0-----:R-:W-:-:S03]  /*30260*/  LOP3.LUT R3, R2, 0x40, RZ, 0x3c, !PT ;  /* 0x0000004002037812 */ /* 0x001fc600078e3cff */
[----:B-1----:R-:W2:Y:S04]  /*30270*/  LDL.LU R19, [R1+0x1b0] ;  /* 0x0001b00001137983 */ /* 0x002ea80000300800 */
        /* <DEDUP_REMOVED lines=8> */
[----:B------:R-:W-:Y:S04]  /*30300*/  STL [R1+0x72f8], R28 ;  /* 0x0072f81c01007387 */ /* 0x000fe80000100800 */
[----:B------:R0:W-:Y:S04]  /*30310*/  STL [R1+0x756c], R28 ;  /* 0x00756c1c01007387 */ /* 0x0001e80000100800 */
[----:B0-----:R-:W4:Y:S04]  /*30320*/  LDL.LU R28, [R1+0x2f4] ;  /* 0x0002f400011c7983 */ /* 0x001f280000300800 */
[----:B------:R0:W-:Y:S04]  /*30330*/  STS.U16 [R3+UR4+0x800], R11 ;  /* 0x0008000b03007988 */ /* 0x0001e80008000404 */
[----:B------:R1:W-:Y:S04]  /*30340*/  STS.U16 [R3+UR4+0x880], R12 ;  /* 0x0008800c03007988 */ /* 0x0003e80008000404 */
[----:B------:R1:W-:Y:S04]  /*30350*/  STS.U16 [R3+UR4+0x900], R13 ;  /* 0x0009000d03007988 */ /* 0x0003e80008000404 */
[----:B------:R1:W-:Y:S04]  /*30360*/  STS.U16 [R3+UR4+0x980], R14 ;  /* 0x0009800e03007988 */ /* 0x0003e80008000404 */
[----:B------:R1:W-:Y:S04]  /*30370*/  STS.U16 [R3+UR4+0x1800], R0 ;  /* 0x0018000003007988 */ /* 0x0003e80008000404 */
[----:B0-----:R-:W2:Y:S04]  /*30380*/  LDL.LU R11, [R1+0x7584] ;  /* 0x00758400010b7983 */ /* 0x001ea80000300800 */
[----:B-1----:R-:W2:Y:S04]  /*30390*/  LDL.LU R12, [R1+0x7580] ;  /* 0x00758000010c7983 */ /* 0x002ea80000300800 */
[----:B------:R-:W2:Y:S04]  /*303a0*/  LDL.LU R13, [R1+0x757c] ;  /* 0x00757c00010d7983 */ /* 0x000ea80000300800 */
[----:B------:R-:W2:Y:S04]  /*303b0*/  LDL.LU R14, [R1+0x7578] ;  /* 0x00757800010e7983 */ /* 0x000ea80000300800 */
[----:B------:R-:W2:Y:S04]  /*303c0*/  LDL.LU R0, [R1+0x7574] ;  /* 0x0075740001007983 */ /* 0x000ea80000300800 */
[----:B----4-:R-:W-:Y:S04]  /*303d0*/  STS.U16 [R3+UR4+0x1880], R28 ;  /* 0x0018801c03007988 */ /* 0x010fe80008000404 */
[----:B---3--:R-:W-:Y:S04]  /*303e0*/  STS.U16 [R3+UR4+0x1900], R16 ;  /* 0x0019001003007988 */ /* 0x008fe80008000404 */
        /* <DEDUP_REMOVED lines=9> */
[----:B0-----:R-:W2:Y:S04]  /*30480*/  LDL.LU R25, [R1+0x39c] ;  /* 0x00039c0001197983 */ /* 0x001ea80000300800 */
[----:B------:R-:W3:Y:S04]  /*30490*/  LDL.LU R28, [R1+0x394] ;  /* 0x00039400011c7983 */ /* 0x000ee80000300800 */
        /* <DEDUP_REMOVED lines=12> */
[----:B0-----:R-:W3:Y:S04]  /*30560*/  LDL.LU R28, [R1+0x398] ;  /* 0x00039800011c7983 */ /* 0x001ee80000300800 */
[----:B------:R0:W-:Y:S04]  /*30570*/  STS.U16 [R3+UR4+0x6980], R0 ;  /* 0x0069800003007988 */ /* 0x0001e80008000404 */
[----:B------:R-:W4:Y:S01]  /*30580*/  LDL.LU R16, [R1+0x390] ;  /* 0x0003900001107983 */ /* 0x000f220000300800 */
[----:B------:R-:W-:-:S03]  /*30590*/  IMAD.SHL.U32 R22, R29, 0x2, RZ ;  /* 0x000000021d167824 */ /* 0x000fc600078e00ff */
[----:B0-----:R-:W4:Y:S04]  /*305a0*/  LDL.LU R0, [R1+0x2e8] ;  /* 0x0002e80001007983 */ /* 0x001f280000300800 */
[----:B------:R-:W4:Y:S04]  /*305b0*/  LDL.LU R23, [R1+0x2e4] ;  /* 0x0002e40001177983 */ /* 0x000f280000300800 */
[----:B------:R-:W4:Y:S04]  /*305c0*/  LDL.LU R24, [R1+0x2e0] ;  /* 0x0002e00001187983 */ /* 0x000f280000300800 */
[----:B------:R-:W4:Y:S04]  /*305d0*/  LDL.LU R26, [R1+0x2dc] ;  /* 0x0002dc00011a7983 */ /* 0x000f280000300800 */
[----:B------:R-:W4:Y:S04]  /*305e0*/  LDL.LU R27, [R1+0x1a8] ;  /* 0x0001a800011b7983 */ /* 0x000f280000300800 */
[----:B------:R-:W4:Y:S04]  /*305f0*/  LDL.LU R7, [R1+0x1a4] ;  /* 0x0001a40001077983 */ /* 0x000f280000300800 */
[----:B------:R-:W4:Y:S04]  /*30600*/  LDL.LU R6, [R1+0x1a0] ;  /* 0x0001a00001067983 */ /* 0x000f280000300800 */
[----:B------:R-:W-:Y:S04]  /*30610*/  STL [R1+0x72a0], R3 ;  /* 0x0072a00301007387 */ /* 0x000fe80000100800 */
[----:B------:R-:W4:Y:S04]  /*30620*/  LDL.LU R17, [R1+0x148] ;  /* 0x0001480001117983 */ /* 0x000f280000300800 */
[----:B------:R-:W4:Y:S04]  /*30630*/  LDL.LU R18, [R1+0x144] ;  /* 0x0001440001127983 */ /* 0x000f280000300800 */
[----:B------:R-:W4:Y:S04]  /*30640*/  LDL.LU R2, [R1+0x140] ;  /* 0x0001400001027983 */ /* 0x000f280000300800 */
[----:B------:R-:W4:Y:S04]  /*30650*/  LDL.LU R19, [R1+0x13c] ;  /* 0x00013c0001137983 */ /* 0x000f280000300800 */
[----:B------:R-:W4:Y:S01]  /*30660*/  LDL.LU R21, [R1+0xe8] ;  /* 0x0000e80001157983 */ /* 0x000f220000300800 */
[----:B------:R-:W-:-:S03]  /*30670*/  LOP3.LUT R22, R22, 0x50, RZ, 0x3c, !PT ;  /* 0x0000005016167812 */ /* 0x000fc600078e3cff */
[----:B------:R-:W4:Y:S04]  /*30680*/  LDL.LU R5, [R1+0xe4] ;  /* 0x0000e40001057983 */ /* 0x000f280000300800 */
[----:B------:R-:W-:Y:S04]  /*30690*/  STS.U16 [R3+UR4+0x7800], R14 ;  /* 0x0078000e03007988 */ /* 0x000fe80008000404 */
[----:B------:R-:W4:Y:S04]  /*306a0*/  LDL.LU R8, [R1+0xe0] ;  /* 0x0000e00001087983 */ /* 0x000f280000300800 */
[----:B------:R-:W-:Y:S04]  /*306b0*/  STS.U16 [R3+UR4+0x7880], R13 ;  /* 0x0078800d03007988 */ /* 0x000fe80008000404 */
[----:B------:R-:W4:Y:S04]  /*306c0*/  LDL.LU R9, [R1+0xdc] ;  /* 0x0000dc0001097983 */ /* 0x000f280000300800 */
[----:B------:R-:W-:Y:S04]  /*306d0*/  STS.U16 [R3+UR4+0x7900], R12 ;  /* 0x0079000c03007988 */ /* 0x000fe80008000404 */
[----:B------:R-:W4:Y:S04]  /*306e0*/  LDL.LU R10, [R1+0x88] ;  /* 0x00008800010a7983 */ /* 0x000f280000300800 */
[----:B------:R-:W-:Y:S04]  /*306f0*/  STS.U16 [R3+UR4+0x7980], R11 ;  /* 0x0079800b03007988 */ /* 0x000fe80008000404 */
[----:B------:R-:W4:Y:S04]  /*30700*/  LDL.LU R15, [R1+0x84] ;  /* 0x00008400010f7983 */ /* 0x000f280000300800 */
[----:B--2---:R0:W-:Y:S04]  /*30710*/  STS.U16 [R22+UR4+0xa00], R25 ;  /* 0x000a001916007988 */ /* 0x0041e80008000404 */
[----:B------:R-:W2:Y:S04]  /*30720*/  LDL.LU R20, [R1+0x80] ;  /* 0x0000800001147983 */ /* 0x000ea80000300800 */
[----:B0-----:R-:W2:Y:S04]  /*30730*/  LDL.LU R25, [R1+0x7c] ;  /* 0x00007c0001197983 */ /* 0x001ea80000300800 */
[----:B------:R-:W2:Y:S04]  /*30740*/  LDL.LU R4, [R1+0x18] ;  /* 0x0000180001047983 */ /* 0x000ea80000300800 */
[----:B---3--:R0:W-:Y:S04]  /*30750*/  STS.U16 [R22+UR4+0xa80], R28 ;  /* 0x000a801c16007988 */ /* 0x0081e80008000404 */
[----:B0-----:R-:W3:Y:S04]  /*30760*/  LDL.LU R28, [R1+0x7570] ;  /* 0x00757000011c7983 */ /* 0x001ee80000300800 */
[----:B---3--:R0:W-:Y:S04]  /*30770*/  STS.U16 [R22+UR4+0xb00], R28 ;  /* 0x000b001c16007988 */ /* 0x0081e80008000404 */
[----:B----4-:R1:W-:Y:S04]  /*30780*/  STS.U16 [R22+UR4+0xb80], R16 ;  /* 0x000b801016007988 */ /* 0x0103e80008000404 */
[----:B------:R3:W-:Y:S04]  /*30790*/  STS.U16 [R22+UR4+0x1a00], R0 ;  /* 0x001a000016007988 */ /* 0x0007e80008000404 */
[----:B0-----:R-:W4:Y:S04]  /*307a0*/  LDL.LU R28, [R1+0x756c] ;  /* 0x00756c00011c7983 */ /* 0x001f280000300800 */
[----:B-1----:R-:W4:Y:S04]  /*307b0*/  LDL.LU R16, [R1+0x7568] ;  /* 0x0075680001107983 */ /* 0x002f280000300800 */
[----:B---3--:R-:W3:Y:S04]  /*307c0*/  LDL.LU R0, [R1+0x7564] ;  /* 0x0075640001007983 */ /* 0x008ee80000300800 */
[----:B------:R0:W-:Y:S04]  /*307d0*/  STS.U16 [R22+UR4+0x1a80], R23 ;  /* 0x001a801716007988 */ /* 0x0001e80008000404 */
[----:B------:R1:W-:Y:S04]  /*307e0*/  STS.U16 [R22+UR4+0x1b00], R24 ;  /* 0x001b001816007988 */ /* 0x0003e80008000404 */
[----:B------:R2:W-:Y:S04]  /*307f0*/  STS.U16 [R22+UR4+0x1b80], R26 ;  /* 0x001b801a16007988 */ /* 0x0005e80008000404 */
[----:B------:R2:W-:Y:S04]  /*30800*/  STS.U16 [R22+UR4+0x2a00], R27 ;  /* 0x002a001b16007988 */ /* 0x0005e80008000404 */
[----:B------:R2:W-:Y:S04]  /*30810*/  STS.U16 [R22+UR4+0x2a80], R7 ;  /* 0x002a800716007988 */ /* 0x0005e80008000404 */
[----:B------:R2:W-:Y:S04]  /*30820*/  STS.U16 [R22+UR4+0x2b00], R6 ;  /* 0x002b000616007988 */ /* 0x0005e80008000404 */
[----:B0-----:R-:W4:Y:S04]  /*30830*/  LDL.LU R23, [R1+0x38c] ;  /* 0x00038c0001177983 */ /* 0x001f280000300800 */
[----:B-1----:R-:W4:Y:S04]  /*30840*/  LDL.LU R24, [R1+0x384] ;  /* 0x0003840001187983 */ /* 0x002f280000300800 */
[----:B--2---:R-:W2:Y:S04]  /*30850*/  LDL.LU R26, [R1+0x37c] ;  /* 0x00037c00011a7983 */ /* 0x004ea80000300800 */
[----:B------:R-:W2:Y:S04]  /*30860*/  LDL.LU R27, [R1+0x374] ;  /* 0x00037400011b7983 */ /* 0x000ea80000300800 */
[----:B------:R-:W2:Y:S04]  /*30870*/  LDL.LU R7, [R1+0x2d8] ;  /* 0x0002d80001077983 */ /* 0x000ea80000300800 */
[----:B------:R-:W2:Y:S04]  /*30880*/  LDL.LU R6, [R1+0x2d4] ;  /* 0x0002d40001067983 */ /* 0x000ea80000300800 */
[----:B---3--:R0:W-:Y:S04]  /*30890*/  STS.U16 [R22+UR4+0x2b80], R0 ;  /* 0x002b800016007988 */ /* 0x0081e80008000404 */
[----:B------:R1:W-:Y:S04]  /*308a0*/  STS.U16 [R22+UR4+0x3a00], R17 ;  /* 0x003a001116007988 */ /* 0x0003e80008000404 */
[----:B------:R3:W-:Y:S04]  /*308b0*/  STS.U16 [R22+UR4+0x3a80], R18 ;  /* 0x003a801216007988 */ /* 0x0007e80008000404 */
[----:B------:R3:W-:Y:S04]  /*308c0*/  STS.U16 [R22+UR4+0x3b00], R2 ;  /* 0x003b000216007988 */ /* 0x0007e80008000404 */
[----:B------:R4:W-:Y:S04]  /*308d0*/  STS.U16 [R22+UR4+0x3b80], R19 ;  /* 0x003b801316007988 */ /* 0x0009e80008000404 */
[----:B------:R4:W-:Y:S04]  /*308e0*/  STS.U16 [R22+UR4+0x4a00], R21 ;  /* 0x004a001516007988 */ /* 0x0009e80008000404 */
[----:B0-----:R-:W2:Y:S04]  /*308f0*/  LDL.LU R0, [R1+0x2d0] ;  /* 0x0002d00001007983 */ /* 0x001ea80000300800 */
[----:B-1----:R-:W2:Y:S04]  /*30900*/  LDL.LU R17, [R1+0x7560] ;  /* 0x0075600001117983 */ /* 0x002ea80000300800 */
[----:B---3--:R-:W3:Y:S04]  /*30910*/  LDL.LU R18, [R1+0x755c] ;  /* 0x00755c0001127983 */ /* 0x008ee80000300800 */
[----:B------:R-:W3:Y:S04]  /*30920*/  LDL.LU R2, [R1+0x7558] ;  /* 0x0075580001027983 */ /* 0x000ee80000300800 */
[----:B----4-:R-:W4:Y:S04]  /*30930*/  LDL.LU R19, [R1+0x7554] ;  /* 0x0075540001137983 */ /* 0x010f280000300800 */
[----:B------:R-:W4:Y:S04]  /*30940*/  LDL.LU R21, [R1+0x7550] ;  /* 0x0075500001157983 */ /* 0x000f280000300800 */
[----:B------:R0:W-:Y:S04]  /*30950*/  STS.U16 [R22+UR4+0x4a80], R5 ;  /* 0x004a800516007988 */ /* 0x0001e80008000404 */
[----:B------:R1:W-:Y:S04]  /*30960*/  STS.U16 [R22+UR4+0x4b00], R8 ;  /* 0x004b000816007988 */ /* 0x0003e80008000404 */
[----:B------:R1:W-:Y:S04]  /*30970*/  STS.U16 [R22+UR4+0x4b80], R9 ;  /* 0x004b800916007988 */ /* 0x0003e80008000404 */
[----:B------:R1:W-:Y:S04]  /*30980*/  STS.U16 [R22+UR4+0x5a00], R10 ;  /* 0x005a000a16007988 */ /* 0x0003e80008000404 */
[----:B------:R1:W-:Y:S04]  /*30990*/  STS.U16 [R22+UR4+0x5a80], R15 ;  /* 0x005a800f16007988 */ /* 0x0003e80008000404 */
[----:B------:R1:W-:Y:S04]  /*309a0*/  STS.U16 [R22+UR4+0x5b00], R20 ;  /* 0x005b001416007988 */ /* 0x0003e80008000404 */
[----:B0-----:R-:W2:Y:S04]  /*309b0*/  LDL.LU R5, [R1+0x754c] ;  /* 0x00754c0001057983 */ /* 0x001ea80000300800 */
[----:B-1----:R-:W3:Y:S04]  /*309c0*/  LDL.LU R8, [R1+0x7548] ;  /* 0x0075480001087983 */ /* 0x002ee80000300800 */
[----:B------:R-:W4:Y:S04]  /*309d0*/  LDL.LU R9, [R1+0x7544] ;  /* 0x0075440001097983 */ /* 0x000f280000300800 */
[----:B------:R-:W2:Y:S04]  /*309e0*/  LDL.LU R10, [R1+0x7540] ;  /* 0x00754000010a7983 */ /* 0x000ea80000300800 */
[----:B------:R-:W3:Y:S04]  /*309f0*/  LDL.LU R15, [R1+0x753c] ;  /* 0x00753c00010f7983 */ /* 0x000ee80000300800 */
[----:B------:R-:W4:Y:S04]  /*30a00*/  LDL.LU R20, [R1+0x7538] ;  /* 0x0075380001147983 */ /* 0x000f280000300800 */
[----:B------:R0:W-:Y:S04]  /*30a10*/  STS.U16 [R22+UR4+0x5b80], R25 ;  /* 0x005b801916007988 */ /* 0x0001e80008000404 */
[----:B0-----:R-:W2:Y:S01]  /*30a20*/  LDL.LU R25, [R1+0x7534] ;  /* 0x0075340001197983 */ /* 0x001ea20000300800 */
[----:B------:R-:W-:-:S03]  /*30a30*/  IMAD.SHL.U32 R29, R29, 0x2, RZ ;  /* 0x000000021d1d7824 */ /* 0x000fc600078e00ff */
[----:B------:R0:W-:Y:S02]  /*30a40*/  STS.U16 [R22+UR4+0x6a00], R4 ;  /* 0x006a000416007988 */ /* 0x0001e40008000404 */
[----:B------:R-:W-:Y:S02]  /*30a50*/  LOP3.LUT R29, R29, 0x60, RZ, 0x3c, !PT ;  /* 0x000000601d1d7812 */ /* 0x000fe400078e3cff */
[----:B0-----:R-:W3:Y:S04]  /*30a60*/  LDL R4, [R1+0x2814] ;  /* 0x0028140001047983 */ /* 0x001ee80000100800 */
[----:B--2---:R-:W-:Y:S04]  /*30a70*/  STS.U16 [R22+UR4+0x6a80], R25 ;  /* 0x006a801916007988 */ /* 0x004fe80008000404 */
[----:B----4-:R-:W-:Y:S04]  /*30a80*/  STS.U16 [R22+UR4+0x6b00], R20 ;  /* 0x006b001416007988 */ /* 0x010fe80008000404 */
[----:B---3--:R-:W-:Y:S04]  /*30a90*/  STS.U16 [R22+UR4+0x6b80], R15 ;  /* 0x006b800f16007988 */ /* 0x008fe80008000404 */
[----:B------:R-:W-:Y:S04]  /*30aa0*/  STS.U16 [R22+UR4+0x7a00], R10 ;  /* 0x007a000a16007988 */ /* 0x000fe80008000404 */
[----:B------:R-:W-:Y:S04]  /*30ab0*/  STS.U16 [R22+UR4+0x7a80], R9 ;  /* 0x007a800916007988 */ /* 0x000fe80008000404 */
[----:B------:R-:W-:Y:S04]  /*30ac0*/  STS.U16 [R22+UR4+0x7b00], R8 ;  /* 0x007b000816007988 */ /* 0x000fe80008000404 */
[----:B------:R0:W-:Y:S04]  /*30ad0*/  STS.U16 [R22+UR4+0x7b80], R5 ;  /* 0x007b800516007988 */ /* 0x0001e80008000404 */
[----:B------:R1:W-:Y:S04]  /*30ae0*/  STS.U16 [R29+UR4+0xc00], R23 ;  /* 0x000c00171d007988 */ /* 0x0003e80008000404 */
[----:B------:R2:W-:Y:S04]  /*30af0*/  STS.U16 [R29+UR4+0xc80], R24 ;  /* 0x000c80181d007988 */ /* 0x0005e80008000404 */
[----:B------:R3:W-:Y:S04]  /*30b00*/  STS.U16 [R29+UR4+0xd00], R26 ;  /* 0x000d001a1d007988 */ /* 0x0007e80008000404 */
[----:B------:R4:W-:Y:S04]  /*30b10*/  STS.U16 [R29+UR4+0xd80], R27 ;  /* 0x000d801b1d007988 */ /* 0x0009e80008000404 */
[----:B------:R4:W-:Y:S04]  /*30b20*/  STS.U16 [R29+UR4+0x1c00], R7 ;  /* 0x001c00071d007988 */ /* 0x0009e80008000404 */
[----:B0-----:R-:W4:Y:S04]  /*30b30*/  LDL.LU R22, [R1+0x7530] ;  /* 0x0075300001167983 */ /* 0x001f280000300800 */
[----:B------:R-:W4:Y:S04]  /*30b40*/  LDL R5, [R1+0x2218] ;  /* 0x0022180001057983 */ /* 0x000f280000100800 */
[----:B-1----:R-:W4:Y:S04]  /*30b50*/  LDL.LU R23, [R1+0x752c] ;  /* 0x00752c0001177983 */ /* 0x002f280000300800 */
[----:B--2---:R-:W2:Y:S04]  /*30b60*/  LDL.LU R24, [R1+0x7528] ;  /* 0x0075280001187983 */ /* 0x004ea80000300800 */
[----:B---3--:R-:W3:Y:S04]  /*30b70*/  LDL.LU R26, [R1+0x7524] ;  /* 0x00752400011a7983 */ /* 0x008ee80000300800 */
[----:B----4-:R-:W4:Y:S04]  /*30b80*/  LDL.LU R27, [R1+0x7520] ;  /* 0x00752000011b7983 */ /* 0x010f280000300800 */
[----:B------:R-:W2:Y:S04]  /*30b90*/  LDL.LU R7, [R1+0x751c] ;  /* 0x00751c0001077983 */ /* 0x000ea80000300800 */
[----:B------:R0:W-:Y:S04]  /*30ba0*/  STS.U16 [R29+UR4+0x1c80], R6 ;  /* 0x001c80061d007988 */ /* 0x0001e80008000404 */
[----:B------:R1:W-:Y:S04]  /*30bb0*/  STS.U16 [R29+UR4+0x1d00], R0 ;  /* 0x001d00001d007988 */ /* 0x0003e80008000404 */
[----:B0-----:R-:W3:Y:S04]  /*30bc0*/  LDL.LU R6, [R1+0x7518] ;  /* 0x0075180001067983 */ /* 0x001ee80000300800 */
[----:B-1----:R-:W4:Y:S01]  /*30bd0*/  LDL.LU R0, [R1+0x7514] ;  /* 0x0075140001007983 */ /* 0x002f220000300800 */
[----:B--2---:R-:W-:-:S06]  /*30be0*/  PRMT R7, RZ, 0x7610, R7 ;  /* 0x00007610ff077816 */ /* 0x004fcc0000000007 */
[----:B------:R-:W2:Y:S04]  /*30bf0*/  @!P0 LDG.E.U16 R7, desc[UR44][R4.64] ;  /* 0x0000002c04078981 */ /* 0x000ea8000c1e1500 */
[----:B----4-:R0:W-:Y:S04]  /*30c00*/  STS.U16 [R29+UR4+0x1d80], R0 ;  /* 0x001d80001d007988 */ /* 0x0101e80008000404 */
[----:B0-----:R-:W4:Y:S04]  /*30c10*/  LDL.LU R29, [R1+0x7510] ;  /* 0x00751000011d7983 */ /* 0x001f280000300800 */
[----:B------:R-:W3:Y:S04]  /*30c20*/  LDL.LU R0, [R1+0x750c] ;  /* 0x00750c0001007983 */ /* 0x000ee80000300800 */
[----:B--2---:R0:W-:Y:S04]  /*30c30*/  STL [R1+0x2c4], R7 ;  /* 0x0002c40701007387 */ /* 0x0041e80000100800 */
[----:B0-----:R-:W2:Y:S04]  /*30c40*/  LDL.LU R7, [R1+0x7508] ;  /* 0x0075080001077983 */ /* 0x001ea80000300800 */
[----:B------:R-:W3:Y:S04]  /*30c50*/  LDL R4, [R1+0x27f0] ;  /* 0x0027f00001047983 */ /* 0x000ee80000100800 */
[----:B------:R-:W3:Y:S01]  /*30c60*/  LDL R5, [R1+0x27f4] ;  /* 0x0027f40001057983 */ /* 0x000ee20000100800 */
[----:B----4-:R-:W-:-:S02]  /*30c70*/  PRMT R29, RZ, 0x7610, R29 ;  /* 0x00007610ff1d7816 */ /* 0x010fc4000000001d */
[----:B---3--:R-:W-:-:S04]  /*30c80*/  @!P0 LOP3.LUT R5, R5, R4, RZ, 0x3c, !PT ;  /* 0x0000000405058212 */ /* 0x008fc800078e3cff */
[----:B------:R-:W-:-:S04]  /*30c90*/  @!P0 LOP3.LUT R4, R5, R4, RZ, 0x3c, !PT ;  /* 0x0000000405048212 */ /* 0x000fc800078e3cff */
[----:B------:R-:W-:-:S05]  /*30ca0*/  @!P0 LOP3.LUT R5, R5, R4, RZ, 0x3c, !PT ;  /* 0x0000000405058212 */ /* 0x000fca00078e3cff */
[----:B------:R-:W3:Y:S04]  /*30cb0*/  @!P0 LDG.E.U16 R29, desc[UR44][R4.64] ;  /* 0x0000002c041d8981 */ /* 0x000ee8000c1e1500 */
[----:B---3--:R0:W-:Y:S04]  /*30cc0*/  STL [R1+0x2c0], R29 ;  /* 0x0002c01d01007387 */ /* 0x0081e80000100800 */
[----:B0-----:R-:W3:Y:S04]  /*30cd0*/  LDL.LU R29, [R1+0x7504] ;  /* 0x00750400011d7983 */ /* 0x001ee80000300800 */
[----:B------:R-:W4:Y:S04]  /*30ce0*/  LDL R4, [R1+0x27b0] ;  /* 0x0027b00001047983 */ /* 0x000f280000100800 */
[----:B------:R-:W4:Y:S01]  /*30cf0*/  LDL R5, [R1+0x27b4] ;  /* 0x0027b40001057983 */ /* 0x000f220000100800 */
[----:B------:R-:W-:-:S02]  /*30d00*/  PRMT R0, RZ, 0x7610, R0 ;  /* 0x00007610ff007816 */ /* 0x000fc40000000000 */
[----:B----4-:R-:W-:-:S04]  /*30d10*/  @!P0 LOP3.LUT R5, R5, R4, RZ, 0x3c, !PT ;  /* 0x0000000405058212 */ /* 0x010fc800078e3cff */
[----:B------:R-:W-:-:S04]  /*30d20*/  @!P0 LOP3.LUT R4, R5, R4, RZ, 0x3c, !PT ;  /* 0x0000000405048212 */ /* 0x000fc800078e3cff */
[----:B------:R-:W-:-:S05]  /*30d30*/  @!P0 LOP3.LUT R5, R5, R4, RZ, 0x3c, !PT ;  /* 0x0000000405058212 */ /* 0x000fca00078e3cff */
[----:B------:R-:W4:Y:S04]  /*30d40*/  @!P0 LDG.E.U16 R0, desc[UR44][R4.64] ;  /* 0x0000002c04008981 */ /* 0x000f28000c1e1500 */
[----:B----4-:R0:W-:Y:S04]  /*30d50*/  STL [R1+0x1ec], R0 ;  /* 0x0001ec0001007387 */ /* 0x0101e80000100800 */
[----:B0-----:R-:W4:Y:S04]  /*30d60*/  LDL.LU R0, [R1+0x7500] ;  /* 0x0075000001007983 */ /* 0x001f280000300800 */
[----:B------:R-:W2:Y:S04]  /*30d70*/  LDL R4, [R1+0x2770] ;  /* 0x0027700001047983 */ /* 0x000ea80000100800 */
[----:B------:R-:W2:Y:S01]  /*30d80*/  LDL R5, [R1+0x2774] ;  /* 0x0027740001057983 */ /* 0x000ea20000100800 */
[----:B---3--:R-:W-:-:S02]  /*30d90*/  PRMT R29, RZ, 0x7610, R29 ;  /* 0x00007610ff1d7816 */ /* 0x008fc4000000001d */
[----:B--2---:R-:W-:-:S04]  /*30da0*/  @!P0 LOP3.LUT R5, R5, R4, RZ, 0x3c, !PT ;  /* 0x0000000405058212 */ /* 0x004fc800078e3cff */
[----:B------:R-:W-:-:S04]  /*30db0*/  @!P0 LOP3.LUT R4, R5, R4, RZ, 0x3c, !PT ;  /* 0x0000000405048212 */ /* 0x000fc800078e3cff */
[----:B------:R-:W-:-:S05]  /*30dc0*/  @!P0 LOP3.LUT R5, R5, R4, RZ, 0x3c, !PT ;  /* 0x0000000405058212 */ /* 0x000fca00078e3cff */
[----:B------:R-:W2:Y:S04]  /*30dd0*/  @!P0 LDG.E.U16 R29, desc[UR44][R4.64] ;  /* 0x0000002c041d8981 */ /* 0x000ea8000c1e1500 */
        /* <DEDUP_REMOVED lines=13> */
[----:B--2---:R-:W-:-:S02]  /*30eb0*/  PRMT R29, RZ, 0x7610, R29 ;  /* 0x00007610ff1d7816 */ /* 0x004fc4000000001d */
[----:B----4-:R-:W-:-:S04]  /*30ec0*/  @!P0 LOP3.LUT R5, R5, R4, RZ, 0x3c, !PT ;  /* 0x0000000405058212 */ /* 0x010fc800078e3cff */
[----:B------:R-:W-:-:S04]  /*30ed0*/  @!P0 LOP3.LUT R4, R5, R4, RZ, 0x3c, !PT ;  /* 0x0000000405048212 */ /* 0x000fc800078e3cff */
[----:B------:R-:W-:-:S05]  /*30ee0*/  @!P0 LOP3.LUT R5, R5, R4, RZ, 0x3c, !PT ;  /* 0x0000000405058212 */ /* 0x000fca00078e3cff */
[----:B------:R-:W2:Y:S04]  /*30ef0*/  @!P0 LDG.E.U16 R29, desc[UR44][R4.64] ;  /* 0x0000002c041d8981 */ /* 0x000ea8000c1e1500 */
[----:B--2---:R0:W-:Y:S04]  /*30f00*/  STL [R1+0x1e0], R29 ;  /* 0x0001e01d01007387 */ /* 0x0041e80000100800 */
[----:B0-----:R-:W2:Y:S04]  /*30f10*/  LDL.LU R29, [R1+0x74f4] ;  /* 0x0074f400011d7983 */ /* 0x001ea80000300800 */
[----:B------:R-:W4:Y:S04]  /*30f20*/  LDL R4, [R1+0x26b0] ;  /* 0x0026b00001047983 */ /* 0x000f280000100800 */
[----:B------:R-:W4:Y:S01]  /*30f30*/  LDL R5, [R1+0x26b4] ;  /* 0x0026b40001057983 */ /* 0x000f220000100800 */
[----:B---3--:R-:W-:-:S02]  /*30f40*/  PRMT R0, RZ, 0x7610, R0 ;  /* 0x00007610ff007816 */ /* 0x008fc40000000000 */
[----:B----4-:R-:W-:-:S04]  /*30f50*/  @!P0 LOP3.LUT R5, R5, R4, RZ, 0x3c, !PT ;  /* 0x0000000405058212 */ /* 0x010fc800078e3cff */
        /* <DEDUP_REMOVED lines=510> */
[----:B------:R-:W4:Y:S02]  /*32f40*/  LDL R5, [R1+0x2810] ;  /* 0x0028100001057983 */ /* 0x000f240000100800 */
[----:B----4-:R-:W-:-:S02]  /*32f50*/  @!P0 LOP3.LUT R5, R5, R4, RZ, 0x3c, !PT ;  /* 0x0000000405058212 */ /* 0x010fc400078e3cff */
[----:B---3--:R-:W-:Y:S02]  /*32f60*/  PRMT R0, RZ, 0x7610, R0 ;  /* 0x00007610ff007816 */ /* 0x008fe40000000000 */
        /* <DEDUP_REMOVED lines=326> */
[----:B------:R0:W4:Y:S04]  /*343d0*/  @!P0 LDG.E.U16 R28, desc[UR44][R4.64] ;  /* 0x0000002c041c8981 */ /* 0x000128000c1e1500 */
[----:B------:R-:W0:Y:S04]  /*343e0*/  LDL R4, [R1+0x2718] ;  /* 0x0027180001047983 */ /* 0x000e280000100800 */
[----:B------:R-:W0:Y:S01]  /*343f0*/  LDL R5, [R1+0x271c] ;  /* 0x00271c0001057983 */ /* 0x000e220000100800 */
[----:B---3--:R-:W-:Y:S02]  /*34400*/  PRMT R0, RZ, 0x7610, R0 ;  /* 0x00007610ff007816 */ /* 0x008fe40000000000 */
[----:B0-----:R-:W-:-:S04]  /*34410*/  @!P0 LOP3.LUT R5, R5, R4, RZ, 0x3c, !PT ;  /* 0x0000000405058212 */ /* 0x001fc800078e3cff */
[----:B------:R-:W-:-:S04]  /*34420*/  @!P0 LOP3.LUT R4, R5, R4, RZ, 0x3c, !PT ;  /* 0x0000000405048212 */ /* 0x000fc800078e3cff */
[----:B------:R-:W-:-:S05]  /*34430*/  @!P0 LOP3.LUT R5, R5, R4, RZ, 0x3c, !PT ;  /* 0x0000000405058212 */ /* 0x000fca00078e3cff */
[----:B------:R-:W3:Y:S04]  /*34440*/  @!P0 LDG.E.U16 R0, desc[UR44][R4.64] ;  /* 0x0000002c04008981 */ /* 0x000ee8000c1e1500 */
[----:B----4-:R-:W-:Y:S04]  /*34450*/  STL [R1+0x7300], R28 ;  /* 0x0073001c01007387 */ /* 0x010fe80000100800 */
        /* <DEDUP_REMOVED lines=97> */
[----:B----4-:R0:W-:Y:S04]  /*34a70*/  STL [R1+0x3c], R28 ;  /* 0x00003c1c01007387 */ /* 0x0101e80000100800 */
[----:B0-----:R-:W4:Y:S04]  /*34a80*/  LDL R28, [R1+0x231c] ;  /* 0x00231c00011c7983 */ /* 0x001f280000100800 */
[----:B---3--:R0:W-:Y:S04]  /*34a90*/  STL [R1+0x38], R0 ;  /* 0x0000380001007387 */ /* 0x0081e80000100800 */
[----:B0-----:R-:W3:Y:S04]  /*34aa0*/  LDL.LU R0, [R1+0x7354] ;  /* 0x0073540001007983 */ /* 0x001ee80000300800 */
[----:B------:R-:W2:Y:S04]  /*34ab0*/  LDL R4, [R1+0x2418] ;  /* 0x0024180001047983 */ /* 0x000ea80000100800 */
[----:B------:R-:W2:Y:S02]  /*34ac0*/  LDL R5, [R1+0x241c] ;  /* 0x00241c0001057983 */ /* 0x000ea40000100800 */
[----:B--2---:R-:W-:-:S02]  /*34ad0*/  @!P0 LOP3.LUT R5, R5, R4, RZ, 0x3c, !PT ;  /* 0x0000000405058212 */ /* 0x004fc400078e3cff */
[----:B---3--:R-:W-:Y:S02]  /*34ae0*/  PRMT R0, RZ, 0x7610, R0 ;  /* 0x00007610ff007816 */ /* 0x008fe40000000000 */
[----:B------:R-:W-:-:S04]  /*34af0*/  @!P0 LOP3.LUT R4, R5, R4, RZ, 0x3c, !PT ;  /* 0x0000000405048212 */ /* 0x000fc800078e3cff */
[----:B------:R-:W-:-:S05]  /*34b00*/  @!P0 LOP3.LUT R5, R5, R4, RZ, 0x3c, !PT ;  /* 0x0000000405058212 */ /* 0x000fca00078e3cff */
[----:B------:R-:W2:Y:S04]  /*34b10*/  @!P0 LDG.E.U16 R0, desc[UR44][R4.64] ;  /* 0x0000002c04008981 */ /* 0x000ea8000c1e1500 */
[----:B--2---:R0:W-:Y:S04]  /*34b20*/  STL [R1+0x34], R0 ;  /* 0x0000340001007387 */ /* 0x0041e80000100800 */
[----:B0-----:R-:W2:Y:S04]  /*34b30*/  LDL.LU R0, [R1+0x7350] ;  /* 0x0073500001007983 */ /* 0x001ea80000300800 */
[----:B------:R-:W3:Y:S04]  /*34b40*/  LDL R4, [R1+0x23d8] ;  /* 0x0023d80001047983 */ /* 0x000ee80000100800 */
[----:B------:R-:W3:Y:S02]  /*34b50*/  LDL R5, [R1+0x23dc] ;  /* 0x0023dc0001057983 */ /* 0x000ee40000100800 */
[----:B---3--:R-:W-:-:S02]  /*34b60*/  @!P0 LOP3.LUT R5, R5, R4, RZ, 0x3c, !PT ;  /* 0x0000000405058212 */ /* 0x008fc400078e3cff */
[----:B--2---:R-:W-:Y:S02]  /*34b70*/  PRMT R0, RZ, 0x7610, R0 ;  /* 0x00007610ff007816 */ /* 0x004fe40000000000 */
        /* <DEDUP_REMOVED lines=23> */
[----:B------:R-:W3:Y:S01]  /*34cf0*/  LDL R5, [R1+0x2318] ;  /* 0x0023180001057983 */ /* 0x000ee20000100800 */
[----:B----4-:R-:W-:-:S03]  /*34d00*/  @!P0 IMAD.MOV.U32 R4, RZ, RZ, R28 ;  /* 0x000000ffff048224 */ /* 0x010fc600078e001c */
[----:B------:R-:W4:Y:S01]  /*34d10*/  LDL R28, [R1+0x2874] ;  /* 0x00287400011c7983 */ /* 0x000f220000100800 */
[----:B--2---:R-:W-:-:S06]  /*34d20*/  PRMT R0, RZ, 0x7610, R0 ;  /* 0x00007610ff007816 */ /* 0x004fcc0000000000 */
[----:B---3--:R-:W2:Y:S04]  /*34d30*/  @!P0 LDG.E.U16 R0, desc[UR44][R4.64] ;  /* 0x0000002c04008981 */ /* 0x008ea8000c1e1500 */
        /* <DEDUP_REMOVED lines=21> */
[----:B------:R-:W3:Y:S01]  /*34e90*/  LDL R5, [R1+0x225c] ;  /* 0x00225c0001057983 */ /* 0x000ee20000100800 */
[----:B------:R-:W-:-:S02]  /*34ea0*/  PRMT R2, RZ, 0x7610, R2 ;  /* 0x00007610ff027816 */ /* 0x000fc40000000002 */
[----:B---3--:R-:W-:-:S04]  /*34eb0*/  @!P0 LOP3.LUT R5, R5, R4, RZ, 0x3c, !PT ;  /* 0x0000000405058212 */ /* 0x008fc800078e3cff */
[----:B------:R-:W-:-:S04]  /*34ec0*/  @!P0 LOP3.LUT R4, R5, R4, RZ, 0x3c, !PT ;  /* 0x0000000405048212 */ /* 0x000fc800078e3cff */
[----:B------:R-:W-:-:S05]  /*34ed0*/  @!P0 LOP3.LUT R5, R5, R4, RZ, 0x3c, !PT ;  /* 0x0000000405058212 */ /* 0x000fca00078e3cff */
[----:B------:R-:W3:Y:S04]  /*34ee0*/  @!P0 LDG.E.U16 R2, desc[UR44][R4.64] ;  /* 0x0000002c04028981 */ /* 0x000ee8000c1e1500 */
[----:B---3--:R-:W-:Y:S04]  /*34ef0*/  STL [R1+0x18], R2 ;  /* 0x0000180201007387 */ /* 0x008fe80000100800 */
[----:B------:R-:W3:Y:S04]  /*34f00*/  LDL R4, [R1+0x2228] ;  /* 0x0022280001047983 */ /* 0x000ee80000100800 */
[----:B------:R-:W3:Y:S01]  /*34f10*/  LDL R5, [R1+0x2834] ;  /* 0x0028340001057983 */ /* 0x000ee20000100800 */
[----:B------:R-:W-:-:S02]  /*34f20*/  PRMT R3, RZ, 0x7610, R3 ;  /* 0x00007610ff037816 */ /* 0x000fc40000000003 */
[----:B---3--:R-:W-:-:S04]  /*34f30*/  @!P0 LOP3.LUT R5, R5, R4, RZ, 0x3c, !PT ;  /* 0x0000000405058212 */ /* 0x008fc800078e3cff */
[----:B------:R-:W-:-:S04]  /*34f40*/  @!P0 LOP3.LUT R4, R5, R4, RZ, 0x3c, !PT ;  /* 0x0000000405048212 */ /* 0x000fc800078e3cff */
[----:B------:R-:W-:-:S05]  /*34f50*/  @!P0 LOP3.LUT R5, R5, R4, RZ, 0x3c, !PT ;  /* 0x0000000405058212 */ /* 0x000fca00078e3cff */
[----:B------:R4:W3:Y:S04]  /*34f60*/  @!P0 LDG.E.U16 R3, desc[UR44][R4.64] ;  /* 0x0000002c04038981 */ /* 0x0008e8000c1e1500 */
[----:B------:R-:W3:Y:S01]  /*34f70*/  LDL R5, [R1+0x2838] ;  /* 0x0028380001057983 */ /* 0x000ee20000100800 */
[----:B--2---:R-:W-:Y:S01]  /*34f80*/  PRMT R0, RZ, 0x7610, R0 ;  /* 0x00007610ff007816 */ /* 0x004fe20000000000 */
[----:B----4-:R-:W-:Y:S02]  /*34f90*/  @!P0 IMAD.MOV.U32 R4, RZ, RZ, R28 ;  /* 0x000000ffff048224 */ /* 0x010fe400078e001c */
[----:B---3--:R0:W-:Y:S04]  /*34fa0*/  STL [R1+0x72a4], R3 ;  /* 0x0072a40301007387 */ /* 0x0081e80000100800 */
[----:B------:R-:W2:Y:S04]  /*34fb0*/  LDL R28, [R1+0x2974] ;  /* 0x00297400011c7983 */ /* 0x000ea80000100800 */
[----:B------:R-:W3:Y:S04]  /*34fc0*/  @!P0 LDG.E.U16 R0, desc[UR44][R4.64] ;  /* 0x0000002c04008981 */ /* 0x000ee8000c1e1500 */
[----:B0-----:R-:W4:Y:S04]  /*34fd0*/  LDL R3, [R1+0x28f4] ;  /* 0x0028f40001037983 */ /* 0x001f280000100800 */
[----:B------:R-:W2:Y:S04]  /*34fe0*/  LDL R4, [R1+0x2878] ;  /* 0x0028780001047983 */ /* 0x000ea80000100800 */
[----:B------:R-:W2:Y:S01]  /*34ff0*/  LDL R5, [R1+0x28b4] ;  /* 0x0028b40001057983 */ /* 0x000ea20000100800 */
[----:B------:R-:W-:-:S03]  /*35000*/  PRMT R27, RZ, 0x7610, R27 ;  /* 0x00007610ff1b7816 */ /* 0x000fc6000000001b */
[----:B---3--:R0:W-:Y:S04]  /*35010*/  STL [R1+0x72a8], R0 ;  /* 0x0072a80001007387 */ /* 0x0081e80000100800 */
[----:B0-----:R-:W3:Y:S01]  /*35020*/  LDL R0, [R1+0x28b8] ;  /* 0x0028b80001007983 */ /* 0x001ee20000100800 */
[----:B--2---:R-:W-:-:S04]  /*35030*/  @!P0 LOP3.LUT R5, R5, R4, RZ, 0x3c, !PT ;  /* 0x0000000405058212 */ /* 0x004fc800078e3cff */
[----:B------:R-:W-:-:S04]  /*35040*/  @!P0 LOP3.LUT R4, R5, R4, RZ, 0x3c, !PT ;  /* 0x0000000405048212 */ /* 0x000fc800078e3cff */
[----:B------:R-:W-:-:S05]  /*35050*/  @!P0 LOP3.LUT R5, R5, R4, RZ, 0x3c, !PT ;  /* 0x0000000405058212 */ /* 0x000fca00078e3cff */
[----:B------:R4:W2:Y:S01]  /*35060*/  @!P0 LDG.E.U16 R27, desc[UR44][R4.64] ;  /* 0x0000002c041b8981 */ /* 0x0008a2000c1e1500 */
[----:B------:R-:W-:Y:S01]  /*35070*/  PRMT R26, RZ, 0x7610, R26 ;  /* 0x00007610ff1a7816 */ /* 0x000fe2000000001a */
[----:B----4-:R-:W-:Y:S02]  /*35080*/  @!P0 IMAD.MOV.U32 R4, RZ, RZ, R3 ;  /* 0x000000ffff048224 */ /* 0x010fe400078e0003 */
[----:B---3--:R-:W-:-:S05]  /*35090*/  @!P0 IMAD.MOV.U32 R5, RZ, RZ, R0 ;  /* 0x000000ffff058224 */ /* 0x008fca00078e0000 */
[----:B------:R0:W3:Y:S04]  /*350a0*/  @!P0 LDG.E.U16 R26, desc[UR44][R4.64] ;  /* 0x0000002c041a8981 */ /* 0x0000e8000c1e1500 */
[----:B--2---:R1:W-:Y:S04]  /*350b0*/  STL [R1+0x72ac], R27 ;  /* 0x0072ac1b01007387 */ /* 0x0043e80000100800 */
[----:B------:R-:W0:Y:S04]  /*350c0*/  LDL R4, [R1+0x28f8] ;  /* 0x0028f80001047983 */ /* 0x000e280000100800 */
[----:B------:R-:W0:Y:S01]  /*350d0*/  LDL R5, [R1+0x2934] ;  /* 0x0029340001057983 */ /* 0x000e220000100800 */
[----:B------:R-:W-:-:S02]  /*350e0*/  PRMT R25, RZ, 0x7610, R25 ;  /* 0x00007610ff197816 */ /* 0x000fc40000000019 */
[----:B------:R-:W-:Y:S01]  /*350f0*/  PRMT R24, RZ, 0x7610, R24 ;  /* 0x00007610ff187816 */ /* 0x000fe20000000018 */
[----:B------:R-:W2:Y:S04]  /*35100*/  LDL R3, [R1+0x2978] ;  /* 0x0029780001037983 */ /* 0x000ea80000100800 */
[----:B------:R-:W4:Y:S04]  /*35110*/  LDL R0, [R1+0x29b4] ;  /* 0x0029b40001007983 */ /* 0x000f280000100800 */
[----:B-1----:R-:W3:Y:S01]  /*35120*/  LDL R27, [R1+0x2938] ;  /* 0x00293800011b7983 */ /* 0x002ee20000100800 */
[----:B0-----:R-:W-:-:S04]  /*35130*/  @!P0 LOP3.LUT R5, R5, R4, RZ, 0x3c, !PT ;  /* 0x0000000405058212 */ /* 0x001fc800078e3cff */
[----:B------:R-:W-:-:S04]  /*35140*/  @!P0 LOP3.LUT R4, R5, R4, RZ, 0x3c, !PT ;  /* 0x0000000405048212 */ /* 0x000fc800078e3cff */
[----:B------:R-:W-:-:S05]  /*35150*/  @!P0 LOP3.LUT R5, R5, R4, RZ, 0x3c, !PT ;  /* 0x0000000405058212 */ /* 0x000fca00078e3cff */
[----:B------:R0:W2:Y:S02]  /*35160*/  @!P0 LDG.E.U16 R25, desc[UR44][R4.64] ;  /* 0x0000002c04198981 */ /* 0x0000a4000c1e1500 */
[----:B0-----:R-:W-:Y:S02]  /*35170*/  @!P0 IMAD.MOV.U32 R4, RZ, RZ, R28 ;  /* 0x000000ffff048224 */ /* 0x001fe400078e001c */
[----:B---3--:R-:W-:-:S05]  /*35180*/  @!P0 IMAD.MOV.U32 R5, RZ, RZ, R27 ;  /* 0x000000ffff058224 */ /* 0x008fca00078e001b */
[----:B------:R4:W3:Y:S04]  /*35190*/  @!P0 LDG.E.U16 R24, desc[UR44][R4.64] ;  /* 0x0000002c04188981 */ /* 0x0008e8000c1e1500 */
[----:B------:R0:W-:Y:S01]  /*351a0*/  STL [R1+0x72b0], R26 ;  /* 0x0072b01a01007387 */ /* 0x0001e20000100800 */
[----:B------:R-:W-:-:S03]  /*351b0*/  PRMT R23, RZ, 0x7610, R23 ;  /* 0x00007610ff177816 */ /* 0x000fc60000000017 */
[----:B0-----:R-:W3:Y:S01]  /*351c0*/  LDL R26, [R1+0x27d4] ;  /* 0x0027d400011a7983 */ /* 0x001ee20000100800 */
[----:B----4-:R-:W-:Y:S02]  /*351d0*/  @!P0 IMAD.MOV.U32 R4, RZ, RZ, R0 ;  /* 0x000000ffff048224 */ /* 0x010fe400078e0000 */
[----:B--2---:R-:W-:-:S05]  /*351e0*/  @!P0 IMAD.MOV.U32 R5, RZ, RZ, R3 ;  /* 0x000000ffff058224 */ /* 0x004fca00078e0003 */
[----:B------:R0:W2:Y:S04]  /*351f0*/  @!P0 LDG.E.U16 R23, desc[UR44][R4.64] ;  /* 0x0000002c04178981 */ /* 0x0000a8000c1e1500 */
[----:B------:R1:W-:Y:S04]  /*35200*/  STL [R1+0x72b4], R25 ;  /* 0x0072b41901007387 */ /* 0x0003e80000100800 */
[----:B------:R-:W4:Y:S04]  /*35210*/  LDL R28, [R1+0x2790] ;  /* 0x00279000011c7983 */ /* 0x000f280000100800 */
[----:B------:R-:W4:Y:S04]  /*35220*/  LDL R27, [R1+0x2794] ;  /* 0x00279400011b7983 */ /* 0x000f280000100800 */
[----:B-1----:R-:W4:Y:S04]  /*35230*/  LDL R25, [R1+0x27d0] ;  /* 0x0027d00001197983 */ /* 0x002f280000100800 */
[----:B---3--:R1:W-:Y:S04]  /*35240*/  STL [R1+0x72b8], R24 ;  /* 0x0072b81801007387 */ /* 0x0083e80000100800 */
[----:B------:R-:W3:Y:S01]  /*35250*/  LDL R5, [R1+0x2208] ;  /* 0x0022080001057983 */ /* 0x000ee20000100800 */
[----:B------:R-:W-:-:S03]  /*35260*/  PRMT R22, RZ, 0x7610, R22 ;  /* 0x00007610ff167816 */ /* 0x000fc60000000016 */
[----:B------:R-:W4:Y:S04]  /*35270*/  LDL R3, [R1+0x2750] ;  /* 0x0027500001037983 */ /* 0x000f280000100800 */
[----:B------:R-:W4:Y:S04]  /*35280*/  LDL R0, [R1+0x2754] ;  /* 0x0027540001007983 */ /* 0x000f280000100800 */
[----:B-1----:R-:W0:Y:S02]  /*35290*/  LDL R24, [R1+0x2808] ;  /* 0x0028080001187983 */ /* 0x002e240000100800 */
[----:B0-----:R-:W-:-:S05]  /*352a0*/  @!P0 IMAD.MOV.U32 R4, RZ, RZ, R24 ;  /* 0x000000ffff048224 */ /* 0x001fca00078e0018 */
[----:B---3--:R0:W3:Y:S04]  /*352b0*/  @!P0 LDG.E.U16 R22, desc[UR44][R4.64] ;  /* 0x0000002c04168981 */ /* 0x0080e8000c1e1500 */
[----:B--2---:R-:W-:Y:S01]  /*352c0*/  STL [R1+0x72bc], R23 ;  /* 0x0072bc1701007387 */ /* 0x004fe20000100800 */
[----:B------:R-:W-:Y:S01]  /*352d0*/  PRMT R21, RZ, 0x7610, R21 ;  /* 0x00007610ff157816 */ /* 0x000fe20000000015 */
[----:B0-----:R-:W-:Y:S02]  /*352e0*/  @!P0 IMAD.MOV.U32 R4, RZ, RZ, R26 ;  /* 0x000000ffff048224 */ /* 0x001fe400078e001a */
[----:B----4-:R-:W-:-:S05]  /*352f0*/  @!P0 IMAD.MOV.U32 R5, RZ, RZ, R25 ;  /* 0x000000ffff058224 */ /* 0x010fca00078e0019 */
[----:B------:R0:W2:Y:S01]  /*35300*/  @!P0 LDG.E.U16 R21, desc[UR44][R4.64] ;  /* 0x0000002c04158981 */ /* 0x0000a2000c1e1500 */
[----:B------:R-:W-:-:S03]  /*35310*/  PRMT R20, RZ, 0x7610, R20 ;  /* 0x00007610ff147816 */ /* 0x000fc60000000014 */
[----:B---3--:R-:W-:Y:S04]  /*35320*/  STL [R1+0x72c0], R22 ;  /* 0x0072c01601007387 */ /* 0x008fe80000100800 */
[----:B------:R-:W3:Y:S04]  /*35330*/  LDL R26, [R1+0x29b8] ;  /* 0x0029b800011a7983 */ /* 0x000ee80000100800 */
[----:B------:R-:W4:Y:S01]  /*35340*/  LDL R25, [R1+0x29f8] ;  /* 0x0029f80001197983 */ /* 0x000f220000100800 */
[----:B0-----:R-:W-:Y:S02]  /*35350*/  @!P0 IMAD.MOV.U32 R4, RZ, RZ, R27 ;  /* 0x000000ffff048224 */ /* 0x001fe400078e001b */
[----:B------:R-:W-:-:S05]  /*35360*/  @!P0 IMAD.MOV.U32 R5, RZ, RZ, R28 ;  /* 0x000000ffff058224 */ /* 0x000fca00078e001c */
[----:B------:R0:W4:Y:S01]  /*35370*/  @!P0 LDG.E.U16 R20, desc[UR44][R4.64] ;  /* 0x0000002c04148981 */ /* 0x000122000c1e1500 */
[----:B------:R-:W-:Y:S01]  /*35380*/  PRMT R19, RZ, 0x7610, R19 ;  /* 0x00007610ff137816 */ /* 0x000fe20000000013 */
[----:B0-----:R-:W-:Y:S02]  /*35390*/  @!P0 IMAD.MOV.U32 R4, RZ, RZ, R0 ;  /* 0x000000ffff048224 */ /* 0x001fe400078e0000 */
[----:B------:R-:W-:-:S05]  /*353a0*/  @!P0 IMAD.MOV.U32 R5, RZ, RZ, R3 ;  /* 0x000000ffff058224 */ /* 0x000fca00078e0003 */
[----:B------:R3:W4:Y:S01]  /*353b0*/  @!P0 LDG.E.U16 R19, desc[UR44][R4.64] ;  /* 0x0000002c04138981 */ /* 0x000722000c1e1500 */
[----:B------:R-:W-:-:S03]  /*353c0*/  PRMT R18, RZ, 0x7610, R18 ;  /* 0x00007610ff127816 */ /* 0x000fc60000000012 */
[----:B--2---:R0:W-:Y:S04]  /*353d0*/  STL [R1+0x72c4], R21 ;  /* 0x0072c41501007387 */ /* 0x0041e80000100800 */
[----:B------:R-:W2:Y:S04]  /*353e0*/  LDL R24, [R1+0x2710] ;  /* 0x0027100001187983 */ /* 0x000ea80000100800 */
[----:B0-----:R-:W2:Y:S01]  /*353f0*/  LDL R21, [R1+0x2714] ;  /* 0x0027140001157983 */ /* 0x001ea20000100800 */
[----:B---3--:R-:W-:Y:S02]  /*35400*/  @!P0 IMAD.MOV.U32 R5, RZ, RZ, R26 ;  /* 0x000000ffff058224 */ /* 0x008fe400078e001a */
[----:B----4-:R-:W-:-:S05]  /*35410*/  @!P0 IMAD.MOV.U32 R4, RZ, RZ, R25 ;  /* 0x000000ffff048224 */ /* 0x010fca00078e0019 */
[----:B------:R2:W3:Y:S04]  /*35420*/  @!P0 LDG.E.U16 R18, desc[UR44][R4.64] ;  /* 0x0000002c04128981 */ /* 0x0004e8000c1e1500 */
[----:B------:R0:W-:Y:S04]  /*35430*/  STL [R1+0x72c8], R20 ;  /* 0x0072c81401007387 */ /* 0x0001e80000100800 */
[----:B------:R-:W4:Y:S04]  /*35440*/  LDL R23, [R1+0x26d0] ;  /* 0x0026d00001177983 */ /* 0x000f280000100800 */
[----:B------:R-:W4:Y:S04]  /*35450*/  LDL R22, [R1+0x26d4] ;  /* 0x0026d40001167983 */ /* 0x000f280000100800 */
[----:B------:R-:W4:Y:S04]  /*35460*/  LDL R3, [R1+0x2690] ;  /* 0x0026900001037983 */ /* 0x000f280000100800 */
[----:B------:R-:W4:Y:S04]  /*35470*/  LDL R0, [R1+0x2694] ;  /* 0x0026940001007983 */ /* 0x000f280000100800 */
[----:B------:R1:W-:Y:S04]  /*35480*/  STL [R1+0x72cc], R19 ;  /* 0x0072cc1301007387 */ /* 0x0003e80000100800 */
[----:B0-----:R-:W4:Y:S04]  /*35490*/  LDL R20, [R1+0x2650] ;  /* 0x0026500001147983 */ /* 0x001f280000100800 */
[----:B-1----:R-:W4:Y:S01]  /*354a0*/  LDL R19, [R1+0x2654] ;  /* 0x0026540001137983 */ /* 0x002f220000100800 */
[----:B--2---:R-:W-:-:S03]  /*354b0*/  @!P0 IMAD.MOV.U32 R4, RZ, RZ, R21 ;  /* 0x000000ffff048224 */ /* 0x004fc600078e0015 */
[----:B---3--:R0:W-:Y:S04]  /*354c0*/  STL [R1+0x72d0], R18 ;  /* 0x0072d01201007387 */ /* 0x0081e80000100800 */
[----:B------:R-:W2:Y:S04]  /*354d0*/  LDL R21, [R1+0x2610] ;  /* 0x0026100001157983 */ /* 0x000ea80000100800 */
[----:B0-----:R-:W3:Y:S01]  /*354e0*/  LDL R18, [R1+0x2614] ;  /* 0x0026140001127983 */ /* 0x001ee20000100800 */
[----:B------:R-:W-:Y:S01]  /*354f0*/  PRMT R17, RZ, 0x7610, R17 ;  /* 0x00007610ff117816 */ /* 0x000fe20000000011 */
[----:B------:R-:W-:Y:S01]  /*35500*/  @!P0 IMAD.MOV.U32 R5, RZ, RZ, R24 ;  /* 0x000000ffff058224 */ /* 0x000fe200078e0018 */
[----:B------:R-:W-:-:S04]  /*35510*/  PRMT R16, RZ, 0x7610, R16 ;  /* 0x00007610ff107816 */ /* 0x000fc80000000010 */
[----:B------:R4:W3:Y:S01]  /*35520*/  @!P0 LDG.E.U16 R17, desc[UR44][R4.64] ;  /* 0x0000002c04118981 */ /* 0x0008e2000c1e1500 */
[----:B------:R-:W-:Y:S01]  /*35530*/  PRMT R15, RZ, 0x7610, R15 ;  /* 0x00007610ff0f7816 */ /* 0x000fe2000000000f */
[----:B----4-:R-:W-:Y:S02]  /*35540*/  @!P0 IMAD.MOV.U32 R4, RZ, RZ, R22 ;  /* 0x000000ffff048224 */ /* 0x010fe400078e0016 */
[----:B------:R-:W-:-:S05]  /*35550*/  @!P0 IMAD.MOV.U32 R5, RZ, RZ, R23 ;  /* 0x000000ffff058224 */ /* 0x000fca00078e0017 */
[----:B------:R0:W4:Y:S01]  /*35560*/  @!P0 LDG.E.U16 R16, desc[UR44][R4.64] ;  /* 0x0000002c04108981 */ /* 0x000122000c1e1500 */
[----:B------:R-:W-:Y:S01]  /*35570*/  PRMT R14, RZ, 0x7610, R14 ;  /* 0x00007610ff0e7816 */ /* 0x000fe2000000000e */
[----:B0-----:R-:W-:Y:S02]  /*35580*/  @!P0 IMAD.MOV.U32 R4, RZ, RZ, R0 ;  /* 0x000000ffff048224 */ /* 0x001fe400078e0000 */
[----:B------:R-:W-:-:S05]  /*35590*/  @!P0 IMAD.MOV.U32 R5, RZ, RZ, R3 ;  /* 0x000000ffff058224 */ /* 0x000fca00078e0003 */
[----:B------:R0:W4:Y:S02]  /*355a0*/  @!P0 LDG.E.U16 R15, desc[UR44][R4.64] ;  /* 0x0000002c040f8981 */ /* 0x000124000c1e1500 */
[----:B0-----:R-:W-:Y:S02]  /*355b0*/  @!P0 IMAD.MOV.U32 R4, RZ, RZ, R19 ;  /* 0x000000ffff048224 */ /* 0x001fe400078e0013 */
[----:B------:R-:W-:-:S05]  /*355c0*/  @!P0 IMAD.MOV.U32 R5, RZ, RZ, R20 ;  /* 0x000000ffff058224 */ /* 0x000fca00078e0014 */
[----:B------:R2:W4:Y:S01]  /*355d0*/  @!P0 LDG.E.U16 R14, desc[UR44][R4.64] ;  /* 0x0000002c040e8981 */ /* 0x000522000c1e1500 */
[----:B------:R-:W-:Y:S01]  /*355e0*/  PRMT R13, RZ, 0x7610, R13 ;  /* 0x00007610ff0d7816 */ /* 0x000fe2000000000d */
[----:B--2---:R-:W-:Y:S02]  /*355f0*/  @!P0 IMAD.MOV.U32 R5, RZ, RZ, R21 ;  /* 0x000000ffff058224 */ /* 0x004fe400078e0015 */
[----:B---3--:R-:W-:-:S05]  /*35600*/  @!P0 IMAD.MOV.U32 R4, RZ, RZ, R18 ;  /* 0x000000ffff048224 */ /* 0x008fca00078e0012 */
[----:B------:R-:W2:Y:S04]  /*35610*/  @!P0 LDG.E.U16 R13, desc[UR44][R4.64] ;  /* 0x0000002c040d8981 */ /* 0x000ea8000c1e1500 */
[----:B------:R0:W-:Y:S04]  /*35620*/  STL [R1+0x72d4], R17 ;  /* 0x0072d41101007387 */ /* 0x0001e80000100800 */
[----:B----4-:R1:W-:Y:S04]  /*35630*/  STL [R1+0x72d8], R16 ;  /* 0x0072d81001007387 */ /* 0x0103e80000100800 */
[----:B------:R-:W3:Y:S04]  /*35640*/  LDL R3, [R1+0x25d0] ;  /* 0x0025d00001037983 */ /* 0x000ee80000100800 */
[----:B------:R-:W4:Y:S04]  /*35650*/  LDL R0, [R1+0x25d4] ;  /* 0x0025d40001007983 */ /* 0x000f280000100800 */
[----:B------:R1:W-:Y:S04]  /*35660*/  STL [R1+0x72dc], R15 ;  /* 0x0072dc0f01007387 */ /* 0x0003e80000100800 */
[----:B------:R-:W4:Y:S04]  /*35670*/  LDL R20, [R1+0x2590] ;  /* 0x0025900001147983 */ /* 0x000f280000100800 */
[----:B------:R-:W4:Y:S04]  /*35680*/  LDL R19, [R1+0x2594] ;  /* 0x0025940001137983 */ /* 0x000f280000100800 */
[----:B------:R2:W-:Y:S04]  /*35690*/  STL [R1+0x72e0], R14 ;  /* 0x0072e00e01007387 */ /* 0x0005e80000100800 */
[----:B------:R-:W4:Y:S04]  /*356a0*/  LDL R18, [R1+0x2550] ;  /* 0x0025500001127983 */ /* 0x000f280000100800 */
[----:B0-----:R-:W4:Y:S04]  /*356b0*/  LDL R17, [R1+0x2554] ;  /* 0x0025540001117983 */ /* 0x001f280000100800 */
[----:B-1----:R-:W4:Y:S04]  /*356c0*/  LDL R16, [R1+0x2510] ;  /* 0x0025100001107983 */ /* 0x002f280000100800 */
[----:B------:R-:W4:Y:S04]  /*356d0*/  LDL R15, [R1+0x2514] ;  /* 0x00251400010f7983 */ /* 0x000f280000100800 */
[----:B--2---:R0:W-:Y:S04]  /*356e0*/  STL [R1+0x72e4], R13 ;  /* 0x0072e40d01007387 */ /* 0x0041e80000100800 */
[----:B------:R-:W2:Y:S04]  /*356f0*/  LDL R14, [R1+0x24d0] ;  /* 0x0024d000010e7983 */ /* 0x000ea80000100800 */
[----:B0-----:R-:W2:Y:S01]  /*35700*/  LDL R13, [R1+0x24d4] ;  /* 0x0024d400010d7983 */ /* 0x001ea20000100800 */
[----:B------:R-:W-:-:S02]  /*35710*/  PRMT R12, RZ, 0x7610, R12 ;  /* 0x00007610ff0c7816 */ /* 0x000fc4000000000c */
[----:B------:R-:W-:Y:S01]  /*35720*/  PRMT R11, RZ, 0x7610, R11 ;  /* 0x00007610ff0b7816 */ /* 0x000fe2000000000b */
[----:B---3--:R-:W-:Y:S02]  /*35730*/  @!P0 IMAD.MOV.U32 R5, RZ, RZ, R3 ;  /* 0x000000ffff058224 */ /* 0x008fe400078e0003 */
[----:B----4-:R-:W-:Y:S01]  /*35740*/  @!P0 IMAD.MOV.U32 R4, RZ, RZ, R0 ;  /* 0x000000ffff048224 */ /* 0x010fe200078e0000 */
[----:B------:R-:W-:Y:S02]  /*35750*/  PRMT R10, RZ, 0x7610, R10 ;  /* 0x00007610ff0a7816 */ /* 0x000fe4000000000a */
[----:B------:R-:W-:Y:S02]  /*35760*/  PRMT R9, RZ, 0x7610, R9 ;  /* 0x00007610ff097816 */ /* 0x000fe40000000009 */
[----:B------:R-:W-:Y:S01]  /*35770*/  PRMT R8, RZ, 0x7610, R8 ;  /* 0x00007610ff087816 */ /* 0x000fe20000000008 */
[----:B------:R-:W3:Y:S04]  /*35780*/  LDL R3, [R1+0x2490] ;  /* 0x0024900001037983 */ /* 0x000ee80000100800 */
[----:B------:R0:W4:Y:S04]  /*35790*/  @!P0 LDG.E.U16 R12, desc[UR44][R4.64] ;  /* 0x0000002c040c8981 */ /* 0x000128000c1e1500 */
[----:B------:R-:W3:Y:S01]  /*357a0*/  LDL R0, [R1+0x2494] ;  /* 0x0024940001007983 */ /* 0x000ee20000100800 */
[----:B0-----:R-:W-:-:S02]  /*357b0*/  @!P0 IMAD.MOV.U32 R5, RZ, RZ, R20 ;  /* 0x000000ffff058224 */ /* 0x001fc400078e0014 */
[----:B------:R-:W-:-:S05]  /*357c0*/  @!P0 IMAD.MOV.U32 R4, RZ, RZ, R19 ;  /* 0x000000ffff048224 */ /* 0x000fca00078e0013 */
[----:B------:R0:W3:Y:S02]  /*357d0*/  @!P0 LDG.E.U16 R11, desc[UR44][R4.64] ;  /* 0x0000002c040b8981 */ /* 0x0000e4000c1e1500 */
[----:B0-----:R-:W-:Y:S02]  /*357e0*/  @!P0 IMAD.MOV.U32 R5, RZ, RZ, R18 ;  /* 0x000000ffff058224 */ /* 0x001fe400078e0012 */
[----:B------:R-:W-:-:S05]  /*357f0*/  @!P0 IMAD.MOV.U32 R4, RZ, RZ, R17 ;  /* 0x000000ffff048224 */ /* 0x000fca00078e0011 */
[----:B------:R0:W3:Y:S02]  /*35800*/  @!P0 LDG.E.U16 R10, desc[UR44][R4.64] ;  /* 0x0000002c040a8981 */ /* 0x0000e4000c1e1500 */
[----:B0-----:R-:W-:Y:S02]  /*35810*/  @!P0 IMAD.MOV.U32 R4, RZ, RZ, R15 ;  /* 0x000000ffff048224 */ /* 0x001fe400078e000f */
[----:B------:R-:W-:-:S05]  /*35820*/  @!P0 IMAD.MOV.U32 R5, RZ, RZ, R16 ;  /* 0x000000ffff058224 */ /* 0x000fca00078e0010 */
[----:B------:R2:W3:Y:S02]  /*35830*/  @!P0 LDG.E.U16 R9, desc[UR44][R4.64] ;  /* 0x0000002c04098981 */ /* 0x0004e4000c1e1500 */
[----:B--2---:R-:W-:Y:S02]  /*35840*/  @!P0 IMAD.MOV.U32 R5, RZ, RZ, R14 ;  /* 0x000000ffff058224 */ /* 0x004fe400078e000e */
[----:B------:R-:W-:-:S05]  /*35850*/  @!P0 IMAD.MOV.U32 R4, RZ, RZ, R13 ;  /* 0x000000ffff048224 */ /* 0x000fca00078e000d */
[----:B------:R0:W2:Y:S04]  /*35860*/  @!P0 LDG.E.U16 R8, desc[UR44][R4.64] ;  /* 0x0000002c04088981 */ /* 0x0000a8000c1e1500 */
[----:B----4-:R-:W-:Y:S04]  /*35870*/  STL [R1+0x72e8], R12 ;  /* 0x0072e80c01007387 */ /* 0x010fe80000100800 */
[----:B---3--:R-:W-:Y:S04]  /*35880*/  STL [R1+0x72ec], R11 ;  /* 0x0072ec0b01007387 */ /* 0x008fe80000100800 */
[----:B------:R-:W-:Y:S04]  /*35890*/  STL [R1+0x72f0], R10 ;  /* 0x0072f00a01007387 */ /* 0x000fe80000100800 */
[----:B------:R-:W-:Y:S01]  /*358a0*/  STL [R1+0x72f4], R9 ;  /* 0x0072f40901007387 */ /* 0x000fe20000100800 */
[----:B------:R-:W-:Y:S01]  /*358b0*/  PRMT R7, RZ, 0x7610, R7 ;  /* 0x00007610ff077816 */ /* 0x000fe20000000007 */
[----:B0-----:R-:W-:-:S02]  /*358c0*/  @!P0 IMAD.MOV.U32 R4, RZ, RZ, R0 ;  /* 0x000000ffff048224 */ /* 0x001fc400078e0000 */
[----:B------:R-:W-:-:S05]  /*358d0*/  @!P0 IMAD.MOV.U32 R5, RZ, RZ, R3 ;  /* 0x000000ffff058224 */ /* 0x000fca00078e0003 */
[----:B------:R-:W3:Y:S04]  /*358e0*/  @!P0 LDG.E.U16 R7, desc[UR44][R4.64] ;  /* 0x0000002c04078981 */ /* 0x000ee8000c1e1500 */
[----:B--2---:R0:W-:Y:S04]  /*358f0*/  STL [R1+0x72fc], R8 ;  /* 0x0072fc0801007387 */ /* 0x0041e80000100800 */
[----:B0-----:R-:W2:Y:S04]  /*35900*/  LDL.LU R8, [R1+0x470] ;  /* 0x0004700001087983 */ /* 0x001ea80000300800 */
        /* <DEDUP_REMOVED lines=21> */
[----:B------:R-:W2:Y:S04]  /*35a60*/  LDL R4, [R1+0x2450] ;  /* 0x0024500001047983 */ /* 0x000ea80000100800 */
[----:B------:R-:W2:Y:S01]  /*35a70*/  LDL R5, [R1+0x2454] ;  /* 0x0024540001057983 */ /* 0x000ea20000100800 */
[----:B------:R-:W-:-:S03]  /*35a80*/  PRMT R6, RZ, 0x7610, R6 ;  /* 0x00007610ff067816 */ /* 0x000fc60000000006 */
[----:B---3--:R0:W-:Y:S04]  /*35a90*/  STL [R1+0x7304], R7 ;  /* 0x0073040701007387 */ /* 0x0081e80000100800 */
[----:B0-----:R-:W3:Y:S01]  /*35aa0*/  LDL.LU R7, [R1+0x474] ;  /* 0x0004740001077983 */ /* 0x001ee20000300800 */
[----:B--2---:R-:W-:-:S04]  /*35ab0*/  @!P0 LOP3.LUT R5, R5, R4, RZ, 0x3c, !PT ;  /* 0x0000000405058212 */ /* 0x004fc800078e3cff */
[----:B------:R-:W-:-:S04]  /*35ac0*/  @!P0 LOP3.LUT R4, R5, R4, RZ, 0x3c, !PT ;  /* 0x0000000405048212 */ /* 0x000fc800078e3cff */
[----:B------:R-:W-:-:S05]  /*35ad0*/  @!P0 LOP3.LUT R5, R5, R4, RZ, 0x3c, !PT ;  /* 0x0000000405058212 */ /* 0x000fca00078e3cff */
[----:B------:R-:W2:Y:S04]  /*35ae0*/  @!P0 LDG.E.U16 R6, desc[UR44][R4.64] ;  /* 0x0000002c04068981 */ /* 0x000ea8000c1e1500 */
[----:B------:R-:W4:Y:S01]  /*35af0*/  LDL.LU R5, [R1+0x478] ;  /* 0x0004780001057983 */ /* 0x000f220000300800 */
[----:B------:R-:W0:Y:S02]  /*35b00*/  S2R R2, SR_TID.X ;  /* 0x0000000000027919 */ /* 0x000e240000002100 */
[----:B0-----:R-:W-:-:S05]  /*35b10*/  LOP3.LUT R2, R2, 0x3f, RZ, 0xc0, !PT ;  /* 0x0000003f02027812 */ /* 0x001fca00078ec0ff */
[----:B------:R-:W-:-:S05]  /*35b20*/  IMAD.SHL.U32 R2, R2, 0x2, RZ ;  /* 0x0000000202027824 */ /* 0x000fca00078e00ff */
[----:B------:R-:W-:-:S05]  /*35b30*/  LOP3.LUT R0, R2, 0x60, RZ, 0x3c, !PT ;  /* 0x0000006002007812 */ /* 0x000fca00078e3cff */
[----:B----4-:R-:W-:Y:S04]  /*35b40*/  STS.U16 [R0+UR4+0x2c00], R5 ;  /* 0x002c000500007988 */ /* 0x010fe80008000404 */
[----:B---3--:R-:W-:Y:S04]  /*35b50*/  STS.U16 [R0+UR4+0x2c80], R7 ;  /* 0x002c800700007988 */ /* 0x008fe80008000404 */
        /* <DEDUP_REMOVED lines=19> */
[----:B--2---:R-:W-:Y:S01]  /*35c90*/  STL [R1+0x7308], R6 ;  /* 0x0073080601007387 */ /* 0x004fe20000100800 */
[----:B0-----:R-:W-:-:S03]  /*35ca0*/  LOP3.LUT R29, R2, 0x70, RZ, 0x3c, !PT ;  /* 0x00000070021d7812 */ /* 0x001fc600078e3cff */
[----:B------:R-:W2:Y:S04]  /*35cb0*/  LDL.LU R2, [R1+0x498] ;  /* 0x0004980001027983 */ /* 0x000ea80000300800 */
[----:B--2---:R0:W-:Y:S04]  /*35cc0*/  STL [R1+0x732c], R2 ;  /* 0x00732c0201007387 */ /* 0x0041e80000100800 */
[----:B0-----:R-:W2:Y:S04]  /*35cd0*/  LDL.LU R2, [R1+0x49c] ;  /* 0x00049c0001027983 */ /* 0x001ea80000300800 */
[----:B--2---:R0:W-:Y:S04]  /*35ce0*/  STL [R1+0x7330], R2 ;  /* 0x0073300201007387 */ /* 0x0041e80000100800 */
[----:B0-----:R-:W2:Y:S04]  /*35cf0*/  LDL.LU R2, [R1+0x4a0] ;  /* 0x0004a00001027983 */ /* 0x001ea80000300800 */
[----:B------:R-:W-:Y:S04]  /*35d00*/  STS.U16 [R0+UR4+0x7c80], R26 ;  /* 0x007c801a00007988 */ /* 0x000fe80008000404 */
[----:B------:R-:W-:Y:S04]  /*35d10*/  STS.U16 [R0+UR4+0x7d00], R27 ;  /* 0x007d001b00007988 */ /* 0x000fe80008000404 */
        /* <DEDUP_REMOVED lines=28> */
[----:B0-----:R-:W4:Y:S04]  /*35ee0*/  LDL.LU R0, [R1+0x328] ;  /* 0x0003280001007983 */ /* 0x001f280000300800 */
[----:B------:R-:W4:Y:S04]  /*35ef0*/  LDL.LU R3, [R1+0x320] ;  /* 0x0003200001037983 */ /* 0x000f280000300800 */
[----:B-1----:R-:W4:Y:S04]  /*35f00*/  LDL.LU R28, [R1+0x318] ;  /* 0x00031800011c7983 */ /* 0x002f280000300800 */
[----:B--2---:R0:W-:Y:S04]  /*35f10*/  STS.U16 [R29+UR4+0xe80], R2 ;  /* 0x000e80021d007988 */ /* 0x0041e80008000404 */
[----:B0-----:R-:W2:Y:S04]  /*35f20*/  LDL.LU R2, [R1+0x7334] ;  /* 0x0073340001027983 */ /* 0x001ea80000300800 */
[----:B--2---:R0:W-:Y:S04]  /*35f30*/  STS.U16 [R29+UR4+0xf00], R2 ;  /* 0x000f00021d007988 */ /* 0x0041e80008000404 */
[----:B0-----:R-:W2:Y:S04]  /*35f40*/  LDL.LU R2, [R1+0x7330] ;  /* 0x0073300001027983 */ /* 0x001ea80000300800 */
[----:B--2---:R0:W-:Y:S04]  /*35f50*/  STS.U16 [R29+UR4+0xf80], R2 ;  /* 0x000f80021d007988 */ /* 0x0041e80008000404 */
[----:B0-----:R-:W2:Y:S04]  /*35f60*/  LDL.LU R2, [R1+0x732c] ;  /* 0x00732c0001027983 */ /* 0x001ea80000300800 */
[----:B--2---:R-:W-:Y:S04]  /*35f70*/  STS.U16 [R29+UR4+0x1e00], R2 ;  /* 0x001e00021d007988 */ /* 0x004fe80008000404 */
[----:B---3--:R0:W-:Y:S04]  /*35f80*/  STS.U16 [R29+UR4+0x1e80], R6 ;  /* 0x001e80061d007988 */ /* 0x0081e80008000404 */
[----:B0-----:R-:W2:Y:S04]  /*35f90*/  LDL.LU R6, [R1+0x1ec] ;  /* 0x0001ec0001067983 */ /* 0x001ea80000300800 */
        /* <DEDUP_REMOVED lines=62> */
[----:B0-----:R-:W3:Y:S01]  /*36380*/  LDL.LU R29, [R1+0x2c0] ;  /* 0x0002c000011d7983 */ /* 0x001ee20000300800 */
[----:B------:R-:W0:Y:S02]  /*36390*/  S2R R2, SR_TID.X ;  /* 0x0000000000027919 */ /* 0x000e240000002100 */
[----:B0-----:R-:W-:-:S05]  /*363a0*/  LOP3.LUT R2, R2, 0x3f, RZ, 0xc0, !PT ;  /* 0x0000003f02027812 */ /* 0x001fca00078ec0ff */
[----:B------:R-:W-:-:S05]  /*363b0*/  IMAD.SHL.U32 R2, R2, 0x2, RZ ;  /* 0x0000000202027824 */ /* 0x000fca00078e00ff */
[----:B--2---:R0:W-:Y:S04]  /*363c0*/  STS.U16 [R2+UR4+0x8000], R6 ;  /* 0x0080000602007988 */ /* 0x0041e80008000404 */
[----:B0-----:R-:W2:Y:S04]  /*363d0*/  LDL.LU R6, [R1+0x7328] ;  /* 0x0073280001067983 */ /* 0x001ea80000300800 */
[----:B---3--:R0:W-:Y:S04]  /*363e0*/  STS.U16 [R2+UR4+0x8400], R29 ;  /* 0x0084001d02007988 */ /* 0x0081e80008000404 */
[----:B0-----:R-:W3:Y:S04]  /*363f0*/  LDL.LU R29, [R1+0x178] ;  /* 0x00017800011d7983 */ /* 0x001ee80000300800 */
[----:B---3--:R0:W-:Y:S04]  /*36400*/  STL [R1+0x731c], R29 ;  /* 0x00731c1d01007387 */ /* 0x0081e80000100800 */
[----:B0-----:R-:W3:Y:S04]  /*36410*/  LDL.LU R29, [R1+0x168] ;  /* 0x00016800011d7983 */ /* 0x001ee80000300800 */
[----:B---3--:R0:W-:Y:S04]  /*36420*/  STL [R1+0x7320], R29 ;  /* 0x0073201d01007387 */ /* 0x0081e80000100800 */
[----:B0-----:R-:W3:Y:S04]  /*36430*/  LDL.LU R29, [R1+0x17c] ;  /* 0x00017c00011d7983 */ /* 0x001ee80000300800 */
[----:B------:R-:W-:Y:S04]  /*36440*/  STS.U16 [R2+UR4+0x8c00], R4 ;  /* 0x008c000402007988 */ /* 0x000fe80008000404 */
        /* <DEDUP_REMOVED lines=38> */
[----:B------:R0:W-:Y:S04]  /*366b0*/  STS.U16 [R2+UR4+0xd400], R23 ;  /* 0x00d4001702007988 */ /* 0x0001e80008000404 */
[----:B------:R-:W2:Y:S04]  /*366c0*/  LDL.LU R22, [R1+0x128] ;  /* 0x0001280001167983 */ /* 0x000ea80000300800 */
        /* <DEDUP_REMOVED lines=10> */
[----:B------:R0:W-:Y:S04]  /*36770*/  STS.U16 [R2+UR4+0xec00], R3 ;  /* 0x00ec000302007988 */ /* 0x0001e80008000404 */
[----:B------:R-:W2:Y:S04]  /*36780*/  LDL.LU R0, [R1+0x110] ;  /* 0x0001100001007983 */ /* 0x000ea80000300800 */
[----:B0-----:R-:W2:Y:S04]  /*36790*/  LDL.LU R3, [R1+0x10c] ;  /* 0x00010c0001037983 */ /* 0x001ea80000300800 */
[----:B---3--:R0:W-:Y:S04]  /*367a0*/  STS.U16 [R2+UR4+0xf400], R29 ;  /* 0x00f4001d02007988 */ /* 0x0081e80008000404 */
[----:B0-----:R-:W3:Y:S04]  /*367b0*/  LDL.LU R29, [R1+0x7324] ;  /* 0x00732400011d7983 */ /* 0x001ee80000300800 */
[----:B---3--:R0:W-:Y:S04]  /*367c0*/  STS.U16 [R2+UR4+0xf800], R29 ;  /* 0x00f8001d02007988 */ /* 0x0081e80008000404 */
[----:B0-----:R-:W3:Y:S04]  /*367d0*/  LDL.LU R29, [R1+0x7320] ;  /* 0x00732000011d7983 */ /* 0x001ee80000300800 */
[----:B------:R-:W-:Y:S04]  /*367e0*/  STS.U16 [R2+UR4+0x8800], R6 ;  /* 0x0088000602007988 */ /* 0x000fe80008000404 */
[----:B---3--:R0:W-:Y:S04]  /*367f0*/  STS.U16 [R2+UR4+0xfc00], R29 ;  /* 0x00fc001d02007988 */ /* 0x0081e80008000404 */
[----:B0-----:R-:W3:Y:S01]  /*36800*/  LDL.LU R29, [R1+0x731c] ;  /* 0x00731c00011d7983 */ /* 0x001ee20000300800 */
[----:B------:R-:W-:-:S05]  /*36810*/  LOP3.LUT R6, R2, 0x10, RZ, 0x3c, !PT ;  /* 0x0000001002067812 */ /* 0x000fca00078e3cff */
[----:B---3--:R-:W-:Y:S04]  /*36820*/  STS.U16 [R6+UR4+0x8080], R29 ;  /* 0x0080801d06007988 */ /* 0x008fe80008000404 */
[----:B----4-:R-:W-:Y:S04]  /*36830*/  STS.U16 [R6+UR4+0x8480], R4 ;  /* 0x0084800406007988 */ /* 0x010fe80008000404 */
[----:B------:R-:W-:Y:S04]  /*36840*/  STS.U16 [R6+UR4+0x8880], R5 ;  /* 0x0088800506007988 */ /* 0x000fe80008000404 */
[----:B------:R0:W-:Y:S04]  /*36850*/  STS.U16 [R6+UR4+0x8c80], R28 ;  /* 0x008c801c06007988 */ /* 0x0001e80008000404 */
[----:B0-----:R-:W3:Y:S04]  /*36860*/  LDL.LU R28, [R1+0x108] ;  /* 0x00010800011c7983 */ /* 0x001ee80000300800 */
[----:B------:R-:W4:Y:S04]  /*36870*/  LDL.LU R2, [R1+0x100] ;  /* 0x0001000001027983 */ /* 0x000f280000300800 */
        /* <DEDUP_REMOVED lines=23> */
[----:B----4-:R0:W-:Y:S04]  /*369f0*/  STL [R1+0x7318], R2 ;  /* 0x0073180201007387 */ /* 0x0101e80000100800 */
[----:B0-----:R-:W2:Y:S04]  /*36a00*/  LDL.LU R2, [R1+0x104] ;  /* 0x0001040001027983 */ /* 0x001ea80000300800 */
[----:B---3--:R0:W-:Y:S04]  /*36a10*/  STS.U16 [R6+UR4+0xec80], R28 ;  /* 0x00ec801c06007988 */ /* 0x0081e80008000404 */
[----:B------:R-:W3:Y:S04]  /*36a20*/  LDL.LU R29, [R1+0xfc] ;  /* 0x0000fc00011d7983 */ /* 0x000ee80000300800 */
[----:B------:R-:W4:Y:S04]  /*36a30*/  LDL.LU R4, [R1+0xe8] ;  /* 0x0000e80001047983 */ /* 0x000f280000300800 */
[----:B------:R-:W4:Y:S04]  /*36a40*/  LDL.LU R5, [R1+0xf8] ;  /* 0x0000f80001057983 */ /* 0x000f280000300800 */
[----:B------:R-:W4:Y:S04]  /*36a50*/  LDL.LU R3, [R1+0xf4] ;  /* 0x0000f40001037983 */ /* 0x000f280000300800 */
[----:B------:R-:W4:Y:S04]  /*36a60*/  LDL.LU R7, [R1+0xf0] ;  /* 0x0000f00001077983 */ /* 0x000f280000300800 */
[----:B------:R-:W4:Y:S04]  /*36a70*/  LDL.LU R9, [R1+0xec] ;  /* 0x0000ec0001097983 */ /* 0x000f280000300800 */
[----:B------:R-:W4:Y:S04]  /*36a80*/  LDL.LU R10, [R1+0xe4] ;  /* 0x0000e400010a7983 */ /* 0x000f280000300800 */
[----:B------:R-:W4:Y:S01]  /*36a90*/  LDL.LU R11, [R1+0xe0] ;  /* 0x0000e000010b7983 */ /* 0x000f220000300800 */
[----:B0-----:R-:W0:Y:S03]  /*36aa0*/  S2R R28, SR_TID.X ;  /* 0x00000000001c7919 */ /* 0x001e260000002100 */
        /* <DEDUP_REMOVED lines=17> */
[----:B0-----:R-:W-:-:S03]  /*36bc0*/  LOP3.LUT R8, R28, 0x3f, RZ, 0xc0, !PT ;  /* 0x0000003f1c087812 */ /* 0x001fc600078ec0ff */
[----:B------:R-:W4:Y:S04]  /*36bd0*/  LDL.LU R28, [R1+0x98] ;  /* 0x00009800011c7983 */ /* 0x000f280000300800 */
[----:B--2---:R0:W-:Y:S04]  /*36be0*/  STS.U16 [R6+UR4+0xf080], R2 ;  /* 0x00f0800206007988 */ /* 0x0041e80008000404 */
[----:B0-----:R-:W2:Y:S01]  /*36bf0*/  LDL.LU R2, [R1+0x7318] ;  /* 0x0073180001027983 */ /* 0x001ea20000300800 */
[----:B------:R-:W-:-:S05]  /*36c00*/  IMAD.SHL.U32 R8, R8, 0x2, RZ ;  /* 0x0000000208087824 */ /* 0x000fca00078e00ff */
[----:B------:R-:W-:Y:S01]  /*36c10*/  LOP3.LUT R8, R8, 0x20, RZ, 0x3c, !PT ;  /* 0x0000002008087812 */ /* 0x000fe200078e3cff */
[----:B--2---:R-:W-:Y:S04]  /*36c20*/  STS.U16 [R6+UR4+0xf480], R2 ;  /* 0x00f4800206007988 */ /* 0x004fe80008000404 */
[----:B---3--:R-:W-:Y:S04]  /*36c30*/  STS.U16 [R6+UR4+0xf880], R29 ;  /* 0x00f8801d06007988 */ /* 0x008fe80008000404 */
[----:B----4-:R-:W-:Y:S04]  /*36c40*/  STS.U16 [R6+UR4+0xfc80], R4 ;  /* 0x00fc800406007988 */ /* 0x010fe80008000404 */
[----:B------:R-:W-:Y:S04]  /*36c50*/  STS.U16 [R8+UR4+0x8100], R5 ;  /* 0x0081000508007988 */ /* 0x000fe80008000404 */
[----:B------:R0:W-:Y:S04]  /*36c60*/  STS.U16 [R8+UR4+0x8500], R3 ;  /* 0x0085000308007988 */ /* 0x0001e80008000404 */
[----:B0-----:R-:W2:Y:S04]  /*36c70*/  LDL.LU R3, [R1+0x94] ;  /* 0x0000940001037983 */ /* 0x001ea80000300800 */
[----:B------:R-:W3:Y:S04]  /*36c80*/  LDL.LU R29, [R1+0x88] ;  /* 0x00008800011d7983 */ /* 0x000ee80000300800 */
[----:B---3--:R0:W-:Y:S04]  /*36c90*/  STL [R1+0x7310], R29 ;  /* 0x0073101d01007387 */ /* 0x0081e80000100800 */
[----:B0-----:R-:W3:Y:S04]  /*36ca0*/  LDL.LU R29, [R1+0x8c] ;  /* 0x00008c00011d7983 */ /* 0x001ee80000300800 */
        /* <DEDUP_REMOVED lines=46> */
[----:B--2---:R0:W-:Y:S04]  /*36f90*/  STS.U16 [R8+UR4+0xe100], R3 ;  /* 0x00e1000308007988 */ /* 0x0041e80008000404 */
[----:B------:R-:W2:Y:S04]  /*36fa0*/  LDL.LU R0, [R1+0x28] ;  /* 0x0000280001007983 */ /* 0x000ea80000300800 */
[----:B0-----:R-:W2:Y:S04]  /*36fb0*/  LDL.LU R3, [R1+0x24] ;  /* 0x0000240001037983 */ /* 0x001ea80000300800 */
[----:B------:R-:W2:Y:S04]  /*36fc0*/  LDL.LU R2, [R1+0x20] ;  /* 0x0000200001027983 */ /* 0x000ea80000300800 */
[----:B------:R-:W2:Y:S04]  /*36fd0*/  LDL.LU R4, [R1+0x1c] ;  /* 0x00001c0001047983 */ /* 0x000ea80000300800 */
[----:B------:R-:W2:Y:S04]  /*36fe0*/  LDL.LU R5, [R1+0x18] ;  /* 0x0000180001057983 */ /* 0x000ea80000300800 */
[----:B---3--:R0:W-:Y:S04]  /*36ff0*/  STS.U16 [R8+UR4+0xe500], R29 ;  /* 0x00e5001d08007988 */ /* 0x0081e80008000404 */
[----:B0-----:R-:W3:Y:S04]  /*37000*/  LDL.LU R29, [R1+0x7314] ;  /* 0x00731400011d7983 */ /* 0x001ee80000300800 */
[----:B---3--:R0:W-:Y:S04]  /*37010*/  STS.U16 [R8+UR4+0xe900], R29 ;  /* 0x00e9001d08007988 */ /* 0x0081e80008000404 */
[----:B0-----:R-:W3:Y:S04]  /*37020*/  LDL.LU R29, [R1+0x7310] ;  /* 0x00731000011d7983 */ /* 0x001ee80000300800 */
[----:B---3--:R0:W-:Y:S04]  /*37030*/  STS.U16 [R8+UR4+0xed00], R29 ;  /* 0x00ed001d08007988 */ /* 0x0081e80008000404 */
[----:B----4-:R1:W-:Y:S04]  /*37040*/  STS.U16 [R8+UR4+0xf100], R6 ;  /* 0x00f1000608007988 */ /* 0x0103e80008000404 */
[----:B------:R3:W-:Y:S04]  /*37050*/  STS.U16 [R8+UR4+0xf500], R7 ;  /* 0x00f5000708007988 */ /* 0x0007e80008000404 */
[----:B------:R4:W-:Y:S04]  /*37060*/  STS.U16 [R8+UR4+0xf900], R28 ;  /* 0x00f9001c08007988 */ /* 0x0009e80008000404 */
[----:B0-----:R-:W2:Y:S04]  /*37070*/  LDL.LU R29, [R1+0x730c] ;  /* 0x00730c00011d7983 */ /* 0x001ea80000300800 */
[----:B-1----:R-:W2:Y:S04]  /*37080*/  LDL.LU R6, [R1+0x7308] ;  /* 0x0073080001067983 */ /* 0x002ea80000300800 */
[----:B---3--:R-:W3:Y:S04]  /*37090*/  LDL.LU R7, [R1+0x7304] ;  /* 0x0073040001077983 */ /* 0x008ee80000300800 */
[----:B----4-:R-:W4:Y:S04]  /*370a0*/  LDL.LU R28, [R1+0x7300] ;  /* 0x00730000011c7983 */ /* 0x010f280000300800 */
[----:B----4-:R0:W-:Y:S04]  /*370b0*/  STS.U16 [R8+UR4+0xfd00], R28 ;  /* 0x00fd001c08007988 */ /* 0x0101e80008000404 */
[----:B0-----:R-:W4:Y:S04]  /*370c0*/  LDL.LU R8, [R1+0x72fc] ;  /* 0x0072fc0001087983 */ /* 0x001f280000300800 */
[----:B------:R-:W2:Y:S04]  /*370d0*/  LDL.LU R28, [R1+0x72f8] ;  /* 0x0072f800011c7983 */ /* 0x000ea80000300800 */
[----:B--2---:R0:W-:Y:S04]  /*370e0*/  STS.U16 [R28+UR4+0x8180], R9 ;  /* 0x008180091c007988 */ /* 0x0041e80008000404 */
        /* <DEDUP_REMOVED lines=8> */
[----:B---3--:R-:W3:Y:S04]  /*37170*/  LDL.LU R12, [R1+0x72e8] ;  /* 0x0072e800010c7983 */ /* 0x008ee80000300800 */
[----:B----4-:R-:W4:Y:S04]  /*37180*/  LDL.LU R13, [R1+0x72e4] ;  /* 0x0072e400010d7983 */ /* 0x010f280000300800 */
[----:B------:R-:W2:Y:S04]  /*37190*/  LDL.LU R14, [R1+0x72e0] ;  /* 0x0072e000010e7983 */ /* 0x000ea80000300800 */
[----:B------:R0:W-:Y:S04]  /*371a0*/  STS.U16 [R28+UR4+0x9980], R15 ;  /* 0x0099800f1c007988 */ /* 0x0001e80008000404 */
[----:B------:R1:W-:Y:S04]  /*371b0*/  STS.U16 [R28+UR4+0x9d80], R16 ;  /* 0x009d80101c007988 */ /* 0x0003e80008000404 */
[----:B------:R1:W-:Y:S04]  /*371c0*/  STS.U16 [R28+UR4+0xa180], R17 ;  /* 0x00a180111c007988 */ /* 0x0003e80008000404 */
[----:B------:R1:W-:Y:S04]  /*371d0*/  STS.U16 [R28+UR4+0xa580], R18 ;  /* 0x00a580121c007988 */ /* 0x0003e80008000404 */
[----:B------:R1:W-:Y:S04]  /*371e0*/  STS.U16 [R28+UR4+0xa980], R19 ;  /* 0x00a980131c007988 */ /* 0x0003e80008000404 */
[----:B------:R1:W-:Y:S04]  /*371f0*/  STS.U16 [R28+UR4+0xad80], R20 ;  /* 0x00ad80141c007988 */ /* 0x0003e80008000404 */
[----:B0-----:R-:W3:Y:S04]  /*37200*/  LDL.LU R15, [R1+0x72dc] ;  /* 0x0072dc00010f7983 */ /* 0x001ee80000300800 */
[----:B-1----:R-:W4:Y:S04]  /*37210*/  LDL.LU R16, [R1+0x72d8] ;  /* 0x0072d80001107983 */ /* 0x002f280000300800 */
[----:B------:R-:W2:Y:S04]  /*37220*/  LDL.LU R17, [R1+0x72d4] ;  /* 0x0072d40001117983 */ /* 0x000ea80000300800 */
[----:B------:R-:W3:Y:S04]  /*37230*/  LDL.LU R18, [R1+0x72d0] ;  /* 0x0072d00001127983 */ /* 0x000ee80000300800 */
[----:B------:R-:W4:Y:S04]  /*37240*/  LDL.LU R19, [R1+0x72cc] ;  /* 0x0072cc0001137983 */ /* 0x000f280000300800 */
[----:B------:R-:W2:Y:S04]  /*37250*/  LDL.LU R20, [R1+0x72c8] ;  /* 0x0072c80001147983 */ /* 0x000ea80000300800 */
[----:B------:R0:W-:Y:S04]  /*37260*/  STS.U16 [R28+UR4+0xb180], R21 ;  /* 0x00b180151c007988 */ /* 0x0001e80008000404 */
[----:B------:R1:W-:Y:S04]  /*37270*/  STS.U16 [R28+UR4+0xb580], R22 ;  /* 0x00b580161c007988 */ /* 0x0003e80008000404 */
[----:B------:R1:W-:Y:S04]  /*37280*/  STS.U16 [R28+UR4+0xb980], R23 ;  /* 0x00b980171c007988 */ /* 0x0003e80008000404 */
[----:B------:R1:W-:Y:S04]  /*37290*/  STS.U16 [R28+UR4+0xbd80], R24 ;  /* 0x00bd80181c007988 */ /* 0x0003e80008000404 */
[----:B------:R1:W-:Y:S04]  /*372a0*/  STS.U16 [R28+UR4+0xc180], R25 ;  /* 0x00c180191c007988 */ /* 0x0003e80008000404 */
[----:B------:R1:W-:Y:S04]  /*372b0*/  STS.U16 [R28+UR4+0xc580], R26 ;  /* 0x00c5801a1c007988 */ /* 0x0003e80008000404 */
[----:B0-----:R-:W4:Y:S04]  /*372c0*/  LDL.LU R21, [R1+0x72c4] ;  /* 0x0072c40001157983 */ /* 0x001f280000300800 */
[----:B-1----:R-:W2:Y:S04]  /*372d0*/  LDL.LU R22, [R1+0x72c0] ;  /* 0x0072c00001167983 */ /* 0x002ea80000300800 */
[----:B------:R-:W3:Y:S04]  /*372e0*/  LDL.LU R23, [R1+0x72bc] ;  /* 0x0072bc0001177983 */ /* 0x000ee80000300800 */
[----:B------:R-:W4:Y:S04]  /*372f0*/  LDL.LU R24, [R1+0x72b8] ;  /* 0x0072b80001187983 */ /* 0x000f280000300800 */
[----:B------:R-:W2:Y:S04]  /*37300*/  LDL.LU R25, [R1+0x72b4] ;  /* 0x0072b40001197983 */ /* 0x000ea80000300800 */
[----:B------:R-:W3:Y:S04]  /*37310*/  LDL.LU R26, [R1+0x72b0] ;  /* 0x0072b000011a7983 */ /* 0x000ee80000300800 */
[----:B------:R0:W-:Y:S04]  /*37320*/  STS.U16 [R28+UR4+0xc980], R27 ;  /* 0x00c9801b1c007988 */ /* 0x0001e80008000404 */
[----:B------:R1:W-:Y:S04]  /*37330*/  STS.U16 [R28+UR4+0xcd80], R0 ;  /* 0x00cd80001c007988 */ /* 0x0003e80008000404 */
[----:B------:R1:W-:Y:S04]  /*37340*/  STS.U16 [R28+UR4+0xd180], R3 ;  /* 0x00d180031c007988 */ /* 0x0003e80008000404 */
[----:B0-----:R-:W4:Y:S04]  /*37350*/  LDL.LU R27, [R1+0x72ac] ;  /* 0x0072ac00011b7983 */ /* 0x001f280000300800 */
[----:B-1----:R-:W2:Y:S04]  /*37360*/  LDL.LU R0, [R1+0x72a8] ;  /* 0x0072a80001007983 */ /* 0x002ea80000300800 */
[----:B------:R-:W3:Y:S04]  /*37370*/  LDL.LU R3, [R1+0x72a4] ;  /* 0x0072a40001037983 */ /* 0x000ee80000300800 */
[----:B------:R-:W-:Y:S04]  /*37380*/  STS.U16 [R28+UR4+0xd580], R2 ;  /* 0x00d580021c007988 */ /* 0x000fe80008000404 */
[----:B------:R-:W-:Y:S04]  /*37390*/  STS.U16 [R28+UR4+0xd980], R4 ;  /* 0x00d980041c007988 */ /* 0x000fe80008000404 */
[----:B------:R-:W-:Y:S04]  /*373a0*/  STS.U16 [R28+UR4+0xdd80], R5 ;  /* 0x00dd80051c007988 */ /* 0x000fe80008000404 */
[----:B---3--:R0:W-:Y:S04]  /*373b0*/  STS.U16 [R28+UR4+0xe180], R3 ;  /* 0x00e180031c007988 */ /* 0x0081e80008000404 */
[----:B--2---:R1:W-:Y:S04]  /*373c0*/  STS.U16 [R28+UR4+0xe580], R0 ;  /* 0x00e580001c007988 */ /* 0x0043e80008000404 */
[----:B0-----:R-:W2:Y:S04]  /*373d0*/  LDL.LU R3, [R1+0x72a0] ;  /* 0x0072a00001037983 */ /* 0x001ea80000300800 */
[----:B-1----:R-:W3:Y:S04]  /*373e0*/  LDL.LU R0, [R1+0x729c] ;  /* 0x00729c0001007983 */ /* 0x002ee80000300800 */
[----:B----4-:R-:W-:Y:S04]  /*373f0*/  STL [R1+0x7150], R27 ;  /* 0x0071501b01007387 */ /* 0x010fe80000100800 */
        /* <DEDUP_REMOVED lines=15> */
[----:B------:R-:W4:Y:S04]  /*374f0*/  LDL R5, [R1+0x2204] ;  /* 0x0022040001057983 */ /* 0x000f280000100800 */
[----:B------:R-:W4:Y:S01]  /*37500*/  LDL R4, [R1+0x2804] ;  /* 0x0028040001047983 */ /* 0x000f220000100800 */
[----:B------:R-:W-:-:S03]  /*37510*/  PRMT R29, RZ, 0x7610, R29 ;  /* 0x00007610ff1d7816 */ /* 0x000fc6000000001d */
[----:B------:R-:W-:Y:S04]  /*37520*/  STS.U16 [R28+UR4+0xe980], R27 ;  /* 0x00e9801b1c007988 */ /* 0x000fe80008000404 */
[----:B------:R-:W-:Y:S04]  /*37530*/  STS.U16 [R28+UR4+0xed80], R26 ;  /* 0x00ed801a1c007988 */ /* 0x000fe80008000404 */
[----:B------:R-:W-:Y:S04]  /*37540*/  STS.U16 [R28+UR4+0xf180], R25 ;  /* 0x00f180191c007988 */ /* 0x000fe80008000404 */
[----:B------:R-:W-:Y:S04]  /*37550*/  STS.U16 [R28+UR4+0xf580], R24 ;  /* 0x00f580181c007988 */ /* 0x000fe80008000404 */
[----:B------:R-:W-:Y:S04]  /*37560*/  STS.U16 [R28+UR4+0xf980], R23 ;  /* 0x00f980171c007988 */ /* 0x000fe80008000404 */
[----:B------:R0:W-:Y:S04]  /*37570*/  STS.U16 [R28+UR4+0xfd80], R18 ;  /* 0x00fd80121c007988 */ /* 0x0001e80008000404 */
[----:B0-----:R-:W3:Y:S04]  /*37580*/  LDL.LU R28, [R1+0x29c0] ;  /* 0x0029c000011c7983 */ /* 0x001ee80000300800 */
[----:B------:R-:W3:Y:S04]  /*37590*/  LDL.LU R2, [R1+0x29c8] ;  /* 0x0029c80001027983 */ /* 0x000ee80000300800 */
[----:B----4-:R-:W4:Y:S04]  /*375a0*/  @!P0 LDG.E.U16 R29, desc[UR44][R4.64] ;  /* 0x0000002c041d8981 */ /* 0x010f28000c1e1500 */
        /* <DEDUP_REMOVED lines=547> */
[----:B------:R0:W2:Y:S04]  /*397e0*/  @!P0 LDG.E.U16 R0, desc[UR44][R4.64] ;  /* 0x0000002c04008981 */ /* 0x0000a8000c1e1500 */
[----:B------:R-:W0:Y:S04]  /*397f0*/  LDL R4, [R1+0x2350] ;  /* 0x0023500001047983 */ /* 0x000e280000100800 */
[----:B------:R-:W0:Y:S01]  /*39800*/  LDL R5, [R1+0x2354] ;  /* 0x0023540001057983 */ /* 0x000e220000100800 */
[----:B------:R-:W-:Y:S02]  /*39810*/  PRMT R29, RZ, 0x7610, R29 ;  /* 0x00007610ff1d7816 */ /* 0x000fe4000000001d */
[----:B0-----:R-:W-:-:S04]  /*39820*/  @!P0 LOP3.LUT R5, R5, R4, RZ, 0x3c, !PT ;  /* 0x0000000405058212 */ /* 0x001fc800078e3cff */
[----:B------:R-:W-:-:S04]  /*39830*/  @!P0 LOP3.LUT R4, R5, R4, RZ, 0x3c, !PT ;  /* 0x0000000405048212 */ /* 0x000fc800078e3cff */
[----:B------:R-:W-:-:S05]  /*39840*/  @!P0 LOP3.LUT R5, R5, R4, RZ, 0x3c, !PT ;  /* 0x0000000405058212 */ /* 0x000fca00078e3cff */
[----:B------:R-:W4:Y:S04]  /*39850*/  @!P0 LDG.E.U16 R29, desc[UR44][R4.64] ;  /* 0x0000002c041d8981 */ /* 0x000f28000c1e1500 */
[----:B--2---:R-:W-:Y:S04]  /*39860*/  STL [R1+0x70dc], R0 ;  /* 0x0070dc0001007387 */ /* 0x004fe80000100800 */
[----:B----4-:R0:W-:Y:S04]  /*39870*/  STL [R1+0x84], R29 ;  /* 0x0000841d01007387 */ /* 0x0101e80000100800 */
        /* <DEDUP_REMOVED lines=60> */
[----:B------:R0:W3:Y:S04]  /*39c40*/  @!P0 LDG.E.U16 R3, desc[UR44][R4.64] ;  /* 0x0000002c04038981 */ /* 0x0000e8000c1e1500 */
[----:B------:R-:W0:Y:S04]  /*39c50*/  LDL R4, [R1+0x22d0] ;  /* 0x0022d00001047983 */ /* 0x000e280000100800 */
[----:B------:R-:W0:Y:S01]  /*39c60*/  LDL R5, [R1+0x22d4] ;  /* 0x0022d40001057983 */ /* 0x000e220000100800 */
[----:B--2---:R-:W-:Y:S02]  /*39c70*/  PRMT R29, RZ, 0x7610, R29 ;  /* 0x00007610ff1d7816 */ /* 0x004fe4000000001d */
[----:B0-----:R-:W-:-:S04]  /*39c80*/  @!P0 LOP3.LUT R5, R5, R4, RZ, 0x3c, !PT ;  /* 0x0000000405058212 */ /* 0x001fc800078e3cff */
[----:B------:R-:W-:-:S04]  /*39c90*/  @!P0 LOP3.LUT R4, R5, R4, RZ, 0x3c, !PT ;  /* 0x0000000405048212 */ /* 0x000fc800078e3cff */
[----:B------:R-:W-:-:S05]  /*39ca0*/  @!P0 LOP3.LUT R5, R5, R4, RZ, 0x3c, !PT ;  /* 0x0000000405058212 */ /* 0x000fca00078e3cff */
[----:B------:R-:W2:Y:S04]  /*39cb0*/  @!P0 LDG.E.U16 R29, desc[UR44][R4.64] ;  /* 0x0000002c041d8981 */ /* 0x000ea8000c1e1500 */
[----:B---3--:R-:W-:Y:S04]  /*39cc0*/  STL [R1+0x70e0], R3 ;  /* 0x0070e00301007387 */ /* 0x008fe80000100800 */
        /* <DEDUP_REMOVED lines=81> */
[----:B------:R-:W4:Y:S01]  /*3a1e0*/  LDL R5, [R1+0x29f4] ;  /* 0x0029f40001057983 */ /* 0x000f220000100800 */
[----:B--2---:R-:W-:Y:S01]  /*3a1f0*/  PRMT R27, RZ, 0x7610, R27 ;  /* 0x00007610ff1b7816 */ /* 0x004fe2000000001b */
[----:B----4-:R-:W-:-:S02]  /*3a200*/  @!P0 IMAD.MOV.U32 R4, RZ, RZ, R5 ;  /* 0x000000ffff048224 */ /* 0x010fc400078e0005 */
[----:B------:R-:W-:-:S05]  /*3a210*/  @!P0 IMAD.MOV.U32 R5, RZ, RZ, R28 ;  /* 0x000000ffff058224 */ /* 0x000fca00078e001c */
[----:B------:R-:W2:Y:S04]  /*3a220*/  @!P0 LDG.E.U16 R27, desc[UR44][R4.64] ;  /* 0x0000002c041b8981 */ /* 0x000ea8000c1e1500 */
[----:B------:R0:W-:Y:S04]  /*3a230*/  STL [R1+0x2a34], R28 ;  /* 0x002a341c01007387 */ /* 0x0001e80000100800 */
[----:B0-----:R-:W4:Y:S04]  /*3a240*/  LDL.LU R28, [R1+0x29f0] ;  /* 0x0029f000011c7983 */ /* 0x001f280000300800 */
        /* <DEDUP_REMOVED lines=8> */
[----:B------:R0:W3:Y:S04]  /*3a2d0*/  @!P0 LDG.E.U16 R3, desc[UR44][R4.64] ;  /* 0x0000002c04038981 */ /* 0x0000e8000c1e1500 */
[----:B------:R-:W0:Y:S04]  /*3a2e0*/  LDL R4, [R1+0x2288] ;  /* 0x0022880001047983 */ /* 0x000e280000100800 */
[----:B------:R-:W0:Y:S01]  /*3a2f0*/  LDL R5, [R1+0x228c] ;  /* 0x00228c0001057983 */ /* 0x000e220000100800 */
[----:B------:R-:W-:Y:S02]  /*3a300*/  PRMT R0, RZ, 0x7610, R0 ;  /* 0x00007610ff007816 */ /* 0x000fe40000000000 */
[----:B0-----:R-:W-:-:S04]  /*3a310*/  @!P0 LOP3.LUT R5, R5, R4, RZ, 0x3c, !PT ;  /* 0x0000000405058212 */ /* 0x001fc800078e3cff */
[----:B------:R-:W-:-:S04]  /*3a320*/  @!P0 LOP3.LUT R4, R5, R4, RZ, 0x3c, !PT ;  /* 0x0000000405048212 */ /* 0x000fc800078e3cff */
[----:B------:R-:W-:Y:S01]  /*3a330*/  @!P0 LOP3.LUT R5, R5, R4, RZ, 0x3c, !PT ;  /* 0x0000000405058212 */ /* 0x000fe200078e3cff */
[----:B---3--:R-:W-:Y:S04]  /*3a340*/  STL [R1+0x7148], R3 ;  /* 0x0071480301007387 */ /* 0x008fe80000100800 */
[----:B------:R0:W3:Y:S04]  /*3a350*/  @!P0 LDG.E.U16 R0, desc[UR44][R4.64] ;  /* 0x0000002c04008981 */ /* 0x0000e8000c1e1500 */
[----:B------:R-:W0:Y:S04]  /*3a360*/  LDL R4, [R1+0x2248] ;  /* 0x0022480001047983 */ /* 0x000e280000100800 */
[----:B------:R-:W0:Y:S01]  /*3a370*/  LDL R5, [R1+0x224c] ;  /* 0x00224c0001057983 */ /* 0x000e220000100800 */
[----:B--2---:R-:W-:-:S02]  /*3a380*/  PRMT R27, RZ, 0x7610, R27 ;  /* 0x00007610ff1b7816 */ /* 0x004fc4000000001b */
[----:B0-----:R-:W-:-:S04]  /*3a390*/  @!P0 LOP3.LUT R5, R5, R4, RZ, 0x3c, !PT ;  /* 0x0000000405058212 */ /* 0x001fc800078e3cff */
[----:B------:R-:W-:-:S04]  /*3a3a0*/  @!P0 LOP3.LUT R4, R5, R4, RZ, 0x3c, !PT ;  /* 0x0000000405048212 */ /* 0x000fc800078e3cff */
[----:B------:R-:W-:-:S05]  /*3a3b0*/  @!P0 LOP3.LUT R5, R5, R4, RZ, 0x3c, !PT ;  /* 0x0000000405058212 */ /* 0x000fca00078e3cff */
[----:B------:R-:W2:Y:S04]  /*3a3c0*/  @!P0 LDG.E.U16 R27, desc[UR44][R4.64] ;  /* 0x0000002c041b8981 */ /* 0x000ea8000c1e1500 */
[----:B--2---:R0:W-:Y:S04]  /*3a3d0*/  STL [R1+0x30], R27 ;  /* 0x0000301b01007387 */ /* 0x0041e80000100800 */
[----:B0-----:R-:W2:Y:S04]  /*3a3e0*/  LDL.LU R27, [R1+0x7168] ;  /* 0x00716800011b7983 */ /* 0x001ea80000300800 */
        /* <DEDUP_REMOVED lines=9> */
[----:B------:R-:W3:Y:S04]  /*3a480*/  LDL R4, [R1+0x2848] ;  /* 0x0028480001047983 */ /* 0x000ee80000100800 */
[----:B------:R-:W3:Y:S01]  /*3a490*/  LDL R5, [R1+0x2884] ;  /* 0x0028840001057983 */ /* 0x000ee20000100800 */
[----:B--2---:R-:W-:-:S02]  /*3a4a0*/  PRMT R27, RZ, 0x7610, R27 ;  /* 0x00007610ff1b7816 */ /* 0x004fc4000000001b */
[----:B---3--:R-:W-:-:S04]  /*3a4b0*/  @!P0 LOP3.LUT R5, R5, R4, RZ, 0x3c, !PT ;  /* 0x0000000405058212 */ /* 0x008fc800078e3cff */
        /* <DEDUP_REMOVED lines=44> */
[----:B---3--:R-:W-:Y:S02]  /*3a780*/  PRMT R26, RZ, 0x7610, R26 ;  /* 0x00007610ff1a7816 */ /* 0x008fe4000000001a */
[----:B----4-:R-:W-:-:S04]  /*3a790*/  @!P0 LOP3.LUT R5, R5, R4, RZ, 0x3c, !PT ;  /* 0x0000000405058212 */ /* 0x010fc800078e3cff */
[----:B------:R-:W-:-:S04]  /*3a7a0*/  @!P0 LOP3.LUT R4, R5, R4, RZ, 0x3c, !PT ;  /* 0x0000000405048212 */ /* 0x000fc800078e3cff */
[----:B------:R-:W-:-:S05]  /*3a7b0*/  @!P0 LOP3.LUT R5, R5, R4, RZ, 0x3c, !PT ;  /* 0x0000000405058212 */ /* 0x000fca00078e3cff */
[----:B------:R0:W3:Y:S02]  /*3a7c0*/  @!P0 LDG.E.U16 R3, desc[UR44][R4.64] ;  /* 0x0000002c04038981 */ /* 0x0000e4000c1e1500 */
[----:B0-----:R-:W-:Y:S02]  /*3a7d0*/  @!P0 IMAD.MOV.U32 R4, RZ, RZ, R28 ;  /* 0x000000ffff048224 */ /* 0x001fe400078e001c */
[----:B------:R-:W-:-:S05]  /*3a7e0*/  @!P0 IMAD.MOV.U32 R5, RZ, RZ, R2 ;  /* 0x000000ffff058224 */ /* 0x000fca00078e0002 */
[----:B------:R-:W4:Y:S04]  /*3a7f0*/  @!P0 LDG.E.U16 R26, desc[UR44][R4.64] ;  /* 0x0000002c041a8981 */ /* 0x000f28000c1e1500 */
[----:B---3--:R0:W-:Y:S04]  /*3a800*/  STL [R1+0x14], R3 ;  /* 0x0000140301007387 */ /* 0x0081e80000100800 */
[----:B0-----:R-:W3:Y:S04]  /*3a810*/  LDL R3, [R1+0x2244] ;  /* 0x0022440001037983 */ /* 0x001ee80000100800 */
[----:B------:R0:W-:Y:S04]  /*3a820*/  STL [R1+0x2a38], R28 ;  /* 0x002a381c01007387 */ /* 0x0001e80000100800 */
[----:B0-----:R-:W3:Y:S04]  /*3a830*/  LDL R28, [R1+0x284c] ;  /* 0x00284c00011c7983 */ /* 0x001ee80000100800 */
[----:B------:R0:W-:Y:S04]  /*3a840*/  STL [R1+0x2a30], R2 ;  /* 0x002a300201007387 */ /* 0x0001e80000100800 */
[----:B0-----:R-:W3:Y:S04]  /*3a850*/  LDL.LU R2, [R1+0x29ec] ;  /* 0x0029ec0001027983 */ /* 0x001ee80000300800 */
        /* <DEDUP_REMOVED lines=8> */
[----:B------:R0:W2:Y:S04]  /*3a8e0*/  @!P0 LDG.E.U16 R27, desc[UR44][R4.64] ;  /* 0x0000002c041b8981 */ /* 0x0000a8000c1e1500 */
[----:B------:R-:W0:Y:S04]  /*3a8f0*/  LDL R4, [R1+0x2280] ;  /* 0x0022800001047983 */ /* 0x000e280000100800 */
[----:B------:R-:W0:Y:S01]  /*3a900*/  LDL R5, [R1+0x2284] ;  /* 0x0022840001057983 */ /* 0x000e220000100800 */
[----:B----4-:R-:W-:Y:S02]  /*3a910*/  PRMT R26, RZ, 0x7610, R26 ;  /* 0x00007610ff1a7816 */ /* 0x010fe4000000001a */
[----:B0-----:R-:W-:-:S04]  /*3a920*/  @!P0 LOP3.LUT R5, R5, R4, RZ, 0x3c, !PT ;  /* 0x0000000405058212 */ /* 0x001fc800078e3cff */
[----:B------:R-:W-:-:S04]  /*3a930*/  @!P0 LOP3.LUT R4, R5, R4, RZ, 0x3c, !PT ;  /* 0x0000000405048212 */ /* 0x000fc800078e3cff */
[----:B------:R-:W-:Y:S01]  /*3a940*/  @!P0 LOP3.LUT R5, R5, R4, RZ, 0x3c, !PT ;  /* 0x0000000405058212 */ /* 0x000fe200078e3cff */
[----:B--2---:R0:W-:Y:S04]  /*3a950*/  STL [R1+0x70f4], R27 ;  /* 0x0070f41b01007387 */ /* 0x0041e80000100800 */
[----:B------:R1:W2:Y:S01]  /*3a960*/  @!P0 LDG.E.U16 R26, desc[UR44][R4.64] ;  /* 0x0000002c041a8981 */ /* 0x0002a2000c1e1500 */
[----:B------:R-:W-:-:S03]  /*3a970*/  PRMT R25, RZ, 0x7610, R25 ;  /* 0x00007610ff197816 */ /* 0x000fc60000000019 */
[----:B0-----:R-:W3:Y:S04]  /*3a980*/  LDL R27, [R1+0x221c] ;  /* 0x00221c00011b7983 */ /* 0x001ee80000100800 */
[----:B------:R-:W4:Y:S01]  /*3a990*/  LDL R5, [R1+0x2240] ;  /* 0x0022400001057983 */ /* 0x000f220000100800 */
[----:B-1----:R-:W-:-:S05]  /*3a9a0*/  @!P0 IMAD.MOV.U32 R4, RZ, RZ, R3 ;  /* 0x000000ffff048224 */ /* 0x002fca00078e0003 */
[----:B----4-:R0:W4:Y:S04]  /*3a9b0*/  @!P0 LDG.E.U16 R25, desc[UR44][R4.64] ;  /* 0x0000002c04198981 */ /* 0x010128000c1e1500 */
[----:B--2---:R1:W-:Y:S01]  /*3a9c0*/  STL [R1+0x70f8], R26 ;  /* 0x0070f81a01007387 */ /* 0x0043e20000100800 */
[----:B------:R-:W-:-:S03]  /*3a9d0*/  PRMT R24, RZ, 0x7610, R24 ;  /* 0x00007610ff187816 */ /* 0x000fc60000000018 */
[----:B------:R-:W2:Y:S01]  /*3a9e0*/  LDL R3, [R1+0x28cc] ;  /* 0x0028cc0001037983 */ /* 0x000ea20000100800 */
[----:B0-----:R-:W-:Y:S02]  /*3a9f0*/  @!P0 IMAD.MOV.U32 R4, RZ, RZ, R28 ;  /* 0x000000ffff048224 */ /* 0x001fe400078e001c */
[----:B---3--:R-:W-:-:S05]  /*3aa00*/  @!P0 IMAD.MOV.U32 R5, RZ, RZ, R27 ;  /* 0x000000ffff058224 */ /* 0x008fca00078e001b */
[----:B------:R-:W3:Y:S04]  /*3aa10*/  @!P0 LDG.E.U16 R24, desc[UR44][R4.64] ;  /* 0x0000002c04188981 */ /* 0x000ee8000c1e1500 */
[----:B----4-:R0:W-:Y:S04]  /*3aa20*/  STL [R1+0x70fc], R25 ;  /* 0x0070fc1901007387 */ /* 0x0101e80000100800 */
[----:B------:R-:W4:Y:S01]  /*3aa30*/  LDL R5, [R1+0x2850] ;  /* 0x0028500001057983 */ /* 0x000f220000100800 */
[----:B------:R-:W-:-:S03]  /*3aa40*/  PRMT R23, RZ, 0x7610, R23 ;  /* 0x00007610ff177816 */ /* 0x000fc60000000017 */
[----:B------:R-:W2:Y:S04]  /*3aa50*/  LDL R28, [R1+0x290c] ;  /* 0x00290c00011c7983 */ /* 0x000ea80000100800 */
[----:B------:R-:W2:Y:S04]  /*3aa60*/  LDL R27, [R1+0x2910] ;  /* 0x00291000011b7983 */ /* 0x000ea80000100800 */
[----:B-1----:R-:W2:Y:S04]  /*3aa70*/  LDL R26, [R1+0x294c] ;  /* 0x00294c00011a7983 */ /* 0x002ea80000100800 */
[----:B0-----:R-:W4:Y:S04]  /*3aa80*/  LDL R25, [R1+0x288c] ;  /* 0x00288c0001197983 */ /* 0x001f280000100800 */
[----:B---3--:R0:W-:Y:S01]  /*3aa90*/  STL [R1+0x7100], R24 ;  /* 0x0071001801007387 */ /* 0x0081e20000100800 */
[----:B------:R-:W-:-:S03]  /*3aaa0*/  PRMT R22, RZ, 0x7610, R22 ;  /* 0x00007610ff167816 */ /* 0x000fc60000000016 */
[----:B0-----:R-:W3:Y:S01]  /*3aab0*/  LDL R24, [R1+0x298c] ;  /* 0x00298c0001187983 */ /* 0x001ee20000100800 */
[----:B----4-:R-:W-:-:S03]  /*3aac0*/  @!P0 IMAD.MOV.U32 R4, RZ, RZ, R25 ;  /* 0x000000ffff048224 */ /* 0x010fc600078e0019 */
[----:B------:R-:W4:Y:S04]  /*3aad0*/  LDL R25, [R1+0x2950] ;  /* 0x0029500001197983 */ /* 0x000f280000100800 */
[----:B------:R2:W3:Y:S04]  /*3aae0*/  @!P0 LDG.E.U16 R23, desc[UR44][R4.64] ;  /* 0x0000002c04178981 */ /* 0x0004e8000c1e1500 */
[----:B------:R-:W4:Y:S01]  /*3aaf0*/  LDL R5, [R1+0x2890] ;  /* 0x0028900001057983 */ /* 0x000f220000100800 */
[----:B--2---:R-:W-:-:S03]  /*3ab00*/  @!P0 IMAD.MOV.U32 R4, RZ, RZ, R3 ;  /* 0x000000ffff048224 */ /* 0x004fc600078e0003 */
[----:B---3--:R0:W-:Y:S01]  /*3ab10*/  STL [R1+0x7104], R23 ;  /* 0x0071041701007387 */ /* 0x0081e20000100800 */
[----:B------:R-:W-:Y:S02]  /*3ab20*/  PRMT R21, RZ, 0x7610, R21 ;  /* 0x00007610ff157816 */ /* 0x000fe40000000015 */
[----:B------:R-:W-:Y:S02]  /*3ab30*/  PRMT R20, RZ, 0x7610, R20 ;  /* 0x00007610ff147816 */ /* 0x000fe40000000014 */
[----:B------:R-:W-:Y:S01]  /*3ab40*/  PRMT R19, RZ, 0x7610, R19 ;  /* 0x00007610ff137816 */ /* 0x000fe20000000013 */
[----:B------:R-:W2:Y:S04]  /*3ab50*/  LDL R3, [R1+0x29cc] ;  /* 0x0029cc0001037983 */ /* 0x000ea80000100800 */
[----:B----4-:R1:W3:Y:S04]  /*3ab60*/  @!P0 LDG.E.U16 R22, desc[UR44][R4.64] ;  /* 0x0000002c04168981 */ /* 0x0102e8000c1e1500 */
[----:B0-----:R-:W4:Y:S04]  /*3ab70*/  LDL R23, [R1+0x2990] ;  /* 0x0029900001177983 */ /* 0x001f280000100800 */
[----:B------:R-:W2:Y:S01]  /*3ab80*/  LDL R5, [R1+0x28d0] ;  /* 0x0028d00001057983 */ /* 0x000ea20000100800 */
[----:B-1----:R-:W-:-:S05]  /*3ab90*/  @!P0 IMAD.MOV.U32 R4, RZ, RZ, R28 ;  /* 0x000000ffff048224 */ /* 0x002fca00078e001c */
[----:B--2---:R0:W2:Y:S02]  /*3aba0*/  @!P0 LDG.E.U16 R21, desc[UR44][R4.64] ;  /* 0x0000002c04158981 */ /* 0x0040a4000c1e1500 */
[----:B0-----:R-:W-:Y:S02]  /*3abb0*/  @!P0 IMAD.MOV.U32 R4, RZ, RZ, R26 ;  /* 0x000000ffff048224 */ /* 0x001fe400078e001a */
[----:B------:R-:W-:-:S05]  /*3abc0*/  @!P0 IMAD.MOV.U32 R5, RZ, RZ, R27 ;  /* 0x000000ffff058224 */ /* 0x000fca00078e001b */
[----:B------:R0:W4:Y:S02]  /*3abd0*/  @!P0 LDG.E.U16 R20, desc[UR44][R4.64] ;  /* 0x0000002c04148981 */ /* 0x000124000c1e1500 */
[----:B0-----:R-:W-:Y:S02]  /*3abe0*/  @!P0 IMAD.MOV.U32 R4, RZ, RZ, R24 ;  /* 0x000000ffff048224 */ /* 0x001fe400078e0018 */
[----:B------:R-:W-:-:S05]  /*3abf0*/  @!P0 IMAD.MOV.U32 R5, RZ, RZ, R25 ;  /* 0x000000ffff058224 */ /* 0x000fca00078e0019 */
[----:B------:R-:W4:Y:S04]  /*3ac00*/  @!P0 LDG.E.U16 R19, desc[UR44][R4.64] ;  /* 0x0000002c04138981 */ /* 0x000f28000c1e1500 */
[----:B---3--:R0:W-:Y:S04]  /*3ac10*/  STL [R1+0x7108], R22 ;  /* 0x0071081601007387 */ /* 0x0081e80000100800 */
[----:B--2---:R1:W-:Y:S04]  /*3ac20*/  STL [R1+0x710c], R21 ;  /* 0x00710c1501007387 */ /* 0x0043e80000100800 */
[----:B------:R-:W2:Y:S04]  /*3ac30*/  LDL R26, [R1+0x29d0] ;  /* 0x0029d000011a7983 */ /* 0x000ea80000100800 */
[----:B----4-:R3:W-:Y:S04]  /*3ac40*/  STL [R1+0x7110], R20 ;  /* 0x0071101401007387 */ /* 0x0107e80000100800 */
[----:B------:R4:W-:Y:S04]  /*3ac50*/  STL [R1+0x7114], R19 ;  /* 0x0071141301007387 */ /* 0x0009e80000100800 */
[----:B------:R-:W2:Y:S04]  /*3ac60*/  LDL R25, [R1+0x22b8] ;  /* 0x0022b80001197983 */ /* 0x000ea80000100800 */
[----:B------:R-:W2:Y:S01]  /*3ac70*/  LDL R24, [R1+0x22bc] ;  /* 0x0022bc0001187983 */ /* 0x000ea20000100800 */
[----:B------:R-:W-:Y:S01]  /*3ac80*/  PRMT R18, RZ, 0x7610, R18 ;  /* 0x00007610ff127816 */ /* 0x000fe20000000012 */
[----:B------:R-:W-:-:S02]  /*3ac90*/  @!P0 IMAD.MOV.U32 R4, RZ, RZ, R3 ;  /* 0x000000ffff048224 */ /* 0x000fc400078e0003 */
[----:B------:R-:W-:Y:S01]  /*3aca0*/  @!P0 IMAD.MOV.U32 R5, RZ, RZ, R23 ;  /* 0x000000ffff058224 */ /* 0x000fe200078e0017 */
[----:B------:R-:W-:Y:S01]  /*3acb0*/  PRMT R17, RZ, 0x7610, R17 ;  /* 0x00007610ff117816 */ /* 0x000fe20000000011 */
[----:B------:R-:W2:Y:S04]  /*3acc0*/  LDL R23, [R1+0x2278] ;  /* 0x0022780001177983 */ /* 0x000ea80000100800 */
[----:B------:R4:W2:Y:S04]  /*3acd0*/  @!P0 LDG.E.U16 R18, desc[UR44][R4.64] ;  /* 0x0000002c04128981 */ /* 0x0008a8000c1e1500 */
[----:B------:R-:W2:Y:S04]  /*3ace0*/  LDL R3, [R1+0x227c] ;  /* 0x00227c0001037983 */ /* 0x000ea80000100800 */
[----:B0-----:R-:W2:Y:S04]  /*3acf0*/  LDL R22, [R1+0x2238] ;  /* 0x0022380001167983 */ /* 0x001ea80000100800 */
[----:B-1----:R-:W2:Y:S01]  /*3ad00*/  LDL R21, [R1+0x223c] ;  /* 0x00223c0001157983 */ /* 0x002ea20000100800 */
[----:B------:R-:W-:-:S03]  /*3ad10*/  PRMT R16, RZ, 0x7610, R16 ;  /* 0x00007610ff107816 */ /* 0x000fc60000000010 */
[----:B---3--:R-:W3:Y:S04]  /*3ad20*/  LDL R20, [R1+0x2818] ;  /* 0x0028180001147983 */ /* 0x008ee80000100800 */
[----:B----4-:R-:W4:Y:S01]  /*3ad30*/  LDL R19, [R1+0x2854] ;  /* 0x0028540001137983 */ /* 0x010f220000100800 */
[----:B------:R-:W-:Y:S02]  /*3ad40*/  @!P0 IMAD.MOV.U32 R4, RZ, RZ, R2 ;  /* 0x000000ffff048224 */ /* 0x000fe400078e0002 */
[----:B--2---:R-:W-:-:S05]  /*3ad50*/  @!P0 IMAD.MOV.U32 R5, RZ, RZ, R26 ;  /* 0x000000ffff058224 */ /* 0x004fca00078e001a */
[----:B------:R0:W2:Y:S02]  /*3ad60*/  @!P0 LDG.E.U16 R17, desc[UR44][R4.64] ;  /* 0x0000002c04118981 */ /* 0x0000a4000c1e1500 */
[----:B0-----:R-:W-:Y:S02]  /*3ad70*/  @!P0 IMAD.MOV.U32 R5, RZ, RZ, R25 ;  /* 0x000000ffff058224 */ /* 0x001fe400078e0019 */
[----:B------:R-:W-:-:S05]  /*3ad80*/  @!P0 IMAD.MOV.U32 R4, RZ, RZ, R24 ;  /* 0x000000ffff048224 */ /* 0x000fca00078e0018 */
[----:B------:R0:W2:Y:S04]  /*3ad90*/  @!P0 LDG.E.U16 R16, desc[UR44][R4.64] ;  /* 0x0000002c04108981 */ /* 0x0000a8000c1e1500 */
[----:B------:R-:W-:Y:S04]  /*3ada0*/  STL [R1+0x7118], R18 ;  /* 0x0071181201007387 */ /* 0x000fe80000100800 */
[----:B------:R1:W-:Y:S01]  /*3adb0*/  STL [R1+0x2a3c], R2 ;  /* 0x002a3c0201007387 */ /* 0x0003e20000100800 */
[----:B------:R-:W-:Y:S02]  /*3adc0*/  PRMT R15, RZ, 0x7610, R15 ;  /* 0x00007610ff0f7816 */ /* 0x000fe4000000000f */
[----:B------:R-:W-:Y:S01]  /*3add0*/  PRMT R14, RZ, 0x7610, R14 ;  /* 0x00007610ff0e7816 */ /* 0x000fe2000000000e */
[----:B0-----:R-:W-:Y:S01]  /*3ade0*/  @!P0 IMAD.MOV.U32 R4, RZ, RZ, R3 ;  /* 0x000000ffff048224 */ /* 0x001fe200078e0003 */
[----:B-1----:R-:W2:Y:S04]  /*3adf0*/  LDL.LU R2, [R1+0x2994] ;  /* 0x0029940001027983 */ /* 0x002ea80000300800 */
[----:B------:R-:W2:Y:S01]  /*3ae00*/  LDL.LU R28, [R1+0x29d4] ;  /* 0x0029d400011c7983 */ /* 0x000ea20000300800 */
[----:B------:R-:W-:-:S05]  /*3ae10*/  @!P0 IMAD.MOV.U32 R5, RZ, RZ, R23 ;  /* 0x000000ffff058224 */ /* 0x000fca00078e0017 */
[----:B------:R0:W2:Y:S01]  /*3ae20*/  @!P0 LDG.E.U16 R15, desc[UR44][R4.64] ;  /* 0x0000002c040f8981 */ /* 0x0000a2000c1e1500 */
[----:B------:R-:W-:Y:S01]  /*3ae30*/  PRMT R13, RZ, 0x7610, R13 ;  /* 0x00007610ff0d7816 */ /* 0x000fe2000000000d */
[----:B0-----:R-:W-:Y:S02]  /*3ae40*/  @!P0 IMAD.MOV.U32 R4, RZ, RZ, R21 ;  /* 0x000000ffff048224 */ /* 0x001fe400078e0015 */
[----:B------:R-:W-:-:S05]  /*3ae50*/  @!P0 IMAD.MOV.U32 R5, RZ, RZ, R22 ;  /* 0x000000ffff058224 */ /* 0x000fca00078e0016 */
[----:B------:R4:W2:Y:S02]  /*3ae60*/  @!P0 LDG.E.U16 R14, desc[UR44][R4.64] ;  /* 0x0000002c040e8981 */ /* 0x0008a4000c1e1500 */
[----:B----4-:R-:W-:Y:S02]  /*3ae70*/  @!P0 IMAD.MOV.U32 R4, RZ, RZ, R19 ;  /* 0x000000ffff048224 */ /* 0x010fe400078e0013 */
[----:B---3--:R-:W-:-:S05]  /*3ae80*/  @!P0 IMAD.MOV.U32 R5, RZ, RZ, R20 ;  /* 0x000000ffff058224 */ /* 0x008fca00078e0014 */
[----:B------:R-:W3:Y:S04]  /*3ae90*/  @!P0 LDG.E.U16 R13, desc[UR44][R4.64] ;  /* 0x0000002c040d8981 */ /* 0x000ee8000c1e1500 */
[----:B--2---:R0:W-:Y:S04]  /*3aea0*/  STL [R1+0x711c], R17 ;  /* 0x00711c1101007387 */ /* 0x0041e80000100800 */
[----:B------:R-:W2:Y:S04]  /*3aeb0*/  LDL R18, [R1+0x2858] ;  /* 0x0028580001127983 */ /* 0x000ea80000100800 */
[----:B0-----:R-:W4:Y:S04]  /*3aec0*/  LDL R17, [R1+0x2894] ;  /* 0x0028940001117983 */ /* 0x001f280000100800 */
[----:B------:R0:W-:Y:S04]  /*3aed0*/  STL [R1+0x70e4], R16 ;  /* 0x0070e41001007387 */ /* 0x0001e80000100800 */
[----:B------:R-:W4:Y:S04]  /*3aee0*/  LDL R3, [R1+0x28d4] ;  /* 0x0028d40001037983 */ /* 0x000f280000100800 */
[----:B0-----:R-:W4:Y:S01]  /*3aef0*/  LDL R16, [R1+0x2898] ;  /* 0x0028980001107983 */ /* 0x001f220000100800 */
[----:B------:R-:W-:-:S02]  /*3af00*/  PRMT R12, RZ, 0x7610, R12 ;  /* 0x00007610ff0c7816 */ /* 0x000fc4000000000c */
[----:B------:R-:W-:Y:S01]  /*3af10*/  PRMT R11, RZ, 0x7610, R11 ;  /* 0x00007610ff0b7816 */ /* 0x000fe2000000000b */
[----:B------:R-:W-:Y:S04]  /*3af20*/  STL [R1+0x70e8], R15 ;  /* 0x0070e80f01007387 */ /* 0x000fe80000100800 */
[----:B------:R-:W-:Y:S04]  /*3af30*/  STL [R1+0x7120], R14 ;  /* 0x0071200e01007387 */ /* 0x000fe80000100800 */
[----:B---3--:R0:W-:Y:S04]  /*3af40*/  STL [R1+0x7124], R13 ;  /* 0x0071240d01007387 */ /* 0x0081e80000100800 */
[----:B0-----:R-:W3:Y:S01]  /*3af50*/  LDL R13, [R1+0x2914] ;  /* 0x00291400010d7983 */ /* 0x001ee20000100800 */
[----:B--2---:R-:W-:-:S02]  /*3af60*/  @!P0 IMAD.MOV.U32 R5, RZ, RZ, R18 ;  /* 0x000000ffff058224 */ /* 0x004fc400078e0012 */
[----:B----4-:R-:W-:Y:S02]  /*3af70*/  @!P0 IMAD.MOV.U32 R4, RZ, RZ, R17 ;  /* 0x000000ffff048224 */ /* 0x010fe400078e0011 */
[----:B------:R-:W2:Y:S04]  /*3af80*/  LDL R17, [R1+0x28d8] ;  /* 0x0028d80001117983 */ /* 0x000ea80000100800 */
[----:B------:R0:W4:Y:S02]  /*3af90*/  @!P0 LDG.E.U16 R12, desc[UR44][R4.64] ;  /* 0x0000002c040c8981 */ /* 0x000124000c1e1500 */
[----:B0-----:R-:W-:Y:S02]  /*3afa0*/  @!P0 IMAD.MOV.U32 R4, RZ, RZ, R3 ;  /* 0x000000ffff048224 */ /* 0x001fe400078e0003 */
[----:B------:R-:W-:-:S05]  /*3afb0*/  @!P0 IMAD.MOV.U32 R5, RZ, RZ, R16 ;  /* 0x000000ffff058224 */ /* 0x000fca00078e0010 */
[----:B------:R3:W2:Y:S02]  /*3afc0*/  @!P0 LDG.E.U16 R11, desc[UR44][R4.64] ;  /* 0x0000002c040b8981 */ /* 0x0006a4000c1e1500 */
[----:B---3--:R-:W-:Y:S02]  /*3afd0*/  @!P0 IMAD.MOV.U32 R4, RZ, RZ, R13 ;  /* 0x000000ffff048224 */ /* 0x008fe400078e000d */
[----:B----4-:R0:W-:Y:S04]  /*3afe0*/  STL [R1+0x7128], R12 ;  /* 0x0071280c01007387 */ /* 0x0101e80000100800 */
[----:B------:R-:W3:Y:S04]  /*3aff0*/  LDL R16, [R1+0x2918] ;  /* 0x0029180001107983 */ /* 0x000ee80000100800 */
[----:B------:R-:W4:Y:S04]  /*3b000*/  LDL R15, [R1+0x2954] ;  /* 0x00295400010f7983 */ /* 0x000f280000100800 */
[----:B------:R-:W4:Y:S04]  /*3b010*/  LDL R14, [R1+0x2958] ;  /* 0x00295800010e7983 */ /* 0x000f280000100800 */
[----:B------:R-:W4:Y:S04]  /*3b020*/  LDL.LU R20, [R1+0xb4] ;  /* 0x0000b40001147983 */ /* 0x000f280000300800 */
[----:B------:R-:W4:Y:S04]  /*3b030*/  LDL.LU R21, [R1+0xa4] ;  /* 0x0000a40001157983 */ /* 0x000f280000300800 */
[----:B------:R-:W4:Y:S04]  /*3b040*/  LDL.LU R22, [R1+0x94] ;  /* 0x0000940001167983 */ /* 0x000f280000300800 */
[----:B------:R-:W4:Y:S04]  /*3b050*/  LDL.LU R23, [R1+0x84] ;  /* 0x0000840001177983 */ /* 0x000f280000300800 */
[----:B------:R-:W4:Y:S04]  /*3b060*/  LDL.LU R27, [R1+0x74] ;  /* 0x00007400011b7983 */ /* 0x000f280000300800 */
[----:B------:R-:W4:Y:S04]  /*3b070*/  LDL.LU R3, [R1+0x64] ;  /* 0x0000640001037983 */ /* 0x000f280000300800 */
[----:B--2---:R1:W-:Y:S04]  /*3b080*/  STL [R1+0x712c], R11 ;  /* 0x00712c0b01007387 */ /* 0x0043e80000100800 */
[----:B------:R-:W2:Y:S04]  /*3b090*/  LDL R13, [R1+0x2998] ;  /* 0x00299800010d7983 */ /* 0x000ea80000100800 */
[----:B0-----:R-:W2:Y:S04]  /*3b0a0*/  LDL R12, [R1+0x29d8] ;  /* 0x0029d800010c7983 */ /* 0x001ea80000100800 */
[----:B-1----:R-:W2:Y:S01]  /*3b0b0*/  LDL R11, [R1+0x29e8] ;  /* 0x0029e800010b7983 */ /* 0x002ea20000100800 */
[----:B------:R-:W-:Y:S01]  /*3b0c0*/  PRMT R10, RZ, 0x7610, R10 ;  /* 0x00007610ff0a7816 */ /* 0x000fe2000000000a */
[----:B------:R-:W-:Y:S01]  /*3b0d0*/  @!P0 IMAD.MOV.U32 R5, RZ, RZ, R17 ;  /* 0x000000ffff058224 */ /* 0x000fe200078e0011 */
[----:B------:R-:W-:-:S02]  /*3b0e0*/  PRMT R9, RZ, 0x7610, R9 ;  /* 0x00007610ff097816 */ /* 0x000fc40000000009 */
[----:B------:R-:W-:Y:S02]  /*3b0f0*/  PRMT R8, RZ, 0x7610, R8 ;  /* 0x00007610ff087816 */ /* 0x000fe40000000008 */
[----:B------:R-:W-:Y:S02]  /*3b100*/  PRMT R7, RZ, 0x7610, R7 ;  /* 0x00007610ff077816 */ /* 0x000fe40000000007 */
[----:B------:R-:W-:Y:S01]  /*3b110*/  PRMT R6, RZ, 0x7610, R6 ;  /* 0x00007610ff067816 */ /* 0x000fe20000000006 */
[----:B------:R3:W2:Y:S01]  /*3b120*/  @!P0 LDG.E.U16 R10, desc[UR44][R4.64] ;  /* 0x0000002c040a8981 */ /* 0x0006a2000c1e1500 */
[----:B------:R-:W0:Y:S03]  /*3b130*/  S2R R19, SR_TID.X ;  /* 0x0000000000137919 */ /* 0x000e260000002100 */
[----:B------:R-:W2:Y:S04]  /*3b140*/  LDL.LU R24, [R1+0x60] ;  /* 0x0000600001187983 */ /* 0x000ea80000300800 */
[----:B------:R-:W2:Y:S04]  /*3b150*/  LDL.LU R25, [R1+0x5c] ;  /* 0x00005c0001197983 */ /* 0x000ea80000300800 */
[----:B------:R-:W2:Y:S01]  /*3b160*/  LDL.LU R26, [R1+0x58] ;  /* 0x00005800011a7983 */ /* 0x000ea20000300800 */
[----:B---3--:R-:W-:-:S02]  /*3b170*/  @!P0 IMAD.MOV.U32 R5, RZ, RZ, R16 ;  /* 0x000000ffff058224 */ /* 0x008fc400078e0010 */
[----:B----4-:R-:W-:-:S05]  /*3b180*/  @!P0 IMAD.MOV.U32 R4, RZ, RZ, R15 ;  /* 0x000000ffff048224 */ /* 0x010fca00078e000f */
[----:B------:R1:W3:Y:S02]  /*3b190*/  @!P0 LDG.E.U16 R9, desc[UR44][R4.64] ;  /* 0x0000002c04098981 */ /* 0x0002e4000c1e1500 */
[----:B-1----:R-:W-:Y:S02]  /*3b1a0*/  @!P0 IMAD.MOV.U32 R4, RZ, RZ, R2 ;  /* 0x000000ffff048224 */ /* 0x002fe400078e0002 */
[----:B------:R-:W-:-:S05]  /*3b1b0*/  @!P0 IMAD.MOV.U32 R5, RZ, RZ, R14 ;  /* 0x000000ffff058224 */ /* 0x000fca00078e000e */
[----:B------:R1:W4:Y:S02]  /*3b1c0*/  @!P0 LDG.E.U16 R8, desc[UR44][R4.64] ;  /* 0x0000002c04088981 */ /* 0x000324000c1e1500 */
[----:B-1----:R-:W-:Y:S02]  /*3b1d0*/  @!P0 IMAD.MOV.U32 R4, RZ, RZ, R28 ;  /* 0x000000ffff048224 */ /* 0x002fe400078e001c */
[----:B--2---:R-:W-:-:S05]  /*3b1e0*/  @!P0 IMAD.MOV.U32 R5, RZ, RZ, R13 ;  /* 0x000000ffff058224 */ /* 0x004fca00078e000d */
[----:B------:R1:W2:Y:S02]  /*3b1f0*/  @!P0 LDG.E.U16 R7, desc[UR44][R4.64] ;  /* 0x0000002c04078981 */ /* 0x0002a4000c1e1500 */
[----:B-1----:R-:W-:Y:S02]  /*3b200*/  @!P0 IMAD.MOV.U32 R4, RZ, RZ, R11 ;  /* 0x000000ffff048224 */ /* 0x002fe400078e000b */
[----:B------:R-:W-:-:S05]  /*3b210*/  @!P0 IMAD.MOV.U32 R5, RZ, RZ, R12 ;  /* 0x000000ffff058224 */ /* 0x000fca00078e000c */
[----:B------:R1:W2:Y:S01]  /*3b220*/  @!P0 LDG.E.U16 R6, desc[UR44][R4.64] ;  /* 0x0000002c04068981 */ /* 0x0002a2000c1e1500 */
[----:B0-----:R-:W-:-:S05]  /*3b230*/  LOP3.LUT R19, R19, 0x3f, RZ, 0xc0, !PT ;  /* 0x0000003f13137812 */ /* 0x001fca00078ec0ff */
[----:B-1----:R-:W-:Y:S01]  /*3b240*/  IMAD.SHL.U32 R5, R19, 0x2, RZ ;  /* 0x0000000213057824 */ /* 0x002fe200078e00ff */
[----:B------:R-:W-:Y:S04]  /*3b250*/  STL [R1+0x7130], R10 ;  /* 0x0071300a01007387 */ /* 0x000fe80000100800 */
[----:B------:R-:W-:-:S05]  /*3b260*/  LOP3.LUT R5, R5, 0x40, RZ, 0x3c, !PT ;  /* 0x0000004005057812 */ /* 0x000fca00078e3cff */
[----:B------:R-:W-:Y:S04]  /*3b270*/  STS.U16 [R5+UR4+0xc200], R20 ;  /* 0x00c2001405007988 */ /* 0x000fe80008000404 */
[----:B------:R-:W-:Y:S04]  /*3b280*/  STS.U16 [R5+UR4+0xc600], R21 ;  /* 0x00c6001505007988 */ /* 0x000fe80008000404 */
[----:B------:R-:W-:Y:S04]  /*3b290*/  STS.U16 [R5+UR4+0xca00], R22 ;  /* 0x00ca001605007988 */ /* 0x000fe80008000404 */
[----:B------:R-:W-:Y:S04]  /*3b2a0*/  STS.U16 [R5+UR4+0xce00], R23 ;  /* 0x00ce001705007988 */ /* 0x000fe80008000404 */
[----:B------:R-:W-:Y:S04]  /*3b2b0*/  STS.U16 [R5+UR4+0xd200], R27 ;  /* 0x00d2001b05007988 */ /* 0x000fe80008000404 */
[----:B------:R0:W-:Y:S04]  /*3b2c0*/  STS.U16 [R5+UR4+0xd600], R3 ;  /* 0x00d6000305007988 */ /* 0x0001e80008000404 */
[----:B---3--:R-:W-:Y:S04]  /*3b2d0*/  STL [R1+0x7134], R9 ;  /* 0x0071340901007387 */ /* 0x008fe80000100800 */
[----:B------:R-:W-:Y:S04]  /*3b2e0*/  STL [R1+0x2a58], R2 ;  /* 0x002a580201007387 */ /* 0x000fe80000100800 */
[----:B----4-:R-:W-:Y:S04]  /*3b2f0*/  STL [R1+0x7138], R8 ;  /* 0x0071380801007387 */ /* 0x010fe80000100800 */
[----:B------:R-:W-:Y:S04]  /*3b300*/  STL [R1+0x2a40], R28 ;  /* 0x002a401c01007387 */ /* 0x000fe80000100800 */
[----:B--2---:R-:W-:Y:S04]  /*3b310*/  STL [R1+0x713c], R7 ;  /* 0x00713c0701007387 */ /* 0x004fe80000100800 */
[----:B------:R1:W-:Y:S04]  /*3b320*/  STL [R1+0x7140], R6 ;  /* 0x0071400601007387 */ /* 0x0003e80000100800 */
[----:B0-----:R-:W2:Y:S04]  /*3b330*/  LDL.LU R3, [R1+0x50] ;  /* 0x0000500001037983 */ /* 0x001ea80000300800 */
[----:B------:R-:W3:Y:S04]  /*3b340*/  LDL.LU R12, [R1+0x4c] ;  /* 0x00004c00010c7983 */ /* 0x000ee80000300800 */
[----:B------:R-:W4:Y:S04]  /*3b350*/  LDL.LU R27, [R1+0x48] ;  /* 0x00004800011b7983 */ /* 0x000f280000300800 */
[----:B------:R-:W-:Y:S04]  /*3b360*/  STS.U16 [R5+UR4+0xda00], R24 ;  /* 0x00da001805007988 */ /* 0x000fe80008000404 */
[----:B------:R-:W-:Y:S04]  /*3b370*/  STS.U16 [R5+UR4+0xde00], R25 ;  /* 0x00de001905007988 */ /* 0x000fe80008000404 */
[----:B------:R-:W-:Y:S04]  /*3b380*/  STS.U16 [R5+UR4+0xe200], R26 ;  /* 0x00e2001a05007988 */ /* 0x000fe80008000404 */
[----:B------:R0:W-:Y:S04]  /*3b390*/  STS.U16 [R5+UR4+0xe600], R29 ;  /* 0x00e6001d05007988 */ /* 0x0001e80008000404 */
[----:B-1----:R-:W4:Y:S04]  /*3b3a0*/  LDL.LU R6, [R1+0x44] ;  /* 0x0000440001067983 */ /* 0x002f280000300800 */
        /* <DEDUP_REMOVED lines=24> */
[----:B--2---:R0:W-:Y:S04]  /*3b530*/  STS.U16 [R5+UR4+0xea00], R3 ;  /* 0x00ea000305007988 */ /* 0x0041e80008000404 */
[----:B---3--:R-:W-:Y:S04]  /*3b540*/  STS.U16 [R5+UR4+0xee00], R12 ;  /* 0x00ee000c05007988 */ /* 0x008fe80008000404 */
[----:B----4-:R1:W-:Y:S04]  /*3b550*/  STS.U16 [R5+UR4+0xf200], R27 ;  /* 0x00f2001b05007988 */ /* 0x0103e80008000404 */
[----:B0-----:R-:W2:Y:S04]  /*3b560*/  LDL.LU R3, [R1+0x7148] ;  /* 0x0071480001037983 */ /* 0x001ea80000300800 */
[----:B-1----:R-:W3:Y:S01]  /*3b570*/  LDL.LU R27, [R1+0x70] ;  /* 0x00007000011b7983 */ /* 0x002ee20000300800 */
[----:B------:R-:W-:-:S03]  /*3b580*/  IMAD.SHL.U32 R12, R29, 0x2, RZ ;  /* 0x000000021d0c7824 */ /* 0x000fc600078e00ff */
[----:B------:R0:W-:Y:S04]  /*3b590*/  STL [R1+0x7144], R29 ;  /* 0x0071441d01007387 */ /* 0x0001e80000100800 */
[----:B0-----:R-:W4:Y:S01]  /*3b5a0*/  LDL.LU R29, [R1+0x30] ;  /* 0x00003000011d7983 */ /* 0x001f220000300800 */
[----:B------:R-:W-:-:S03]  /*3b5b0*/  LOP3.LUT R12, R12, 0x50, RZ, 0x3c, !PT ;  /* 0x000000500c0c7812 */ /* 0x000fc600078e3cff */
[----:B------:R0:W-:Y:S04]  /*3b5c0*/  STS.U16 [R5+UR4+0xf600], R6 ;  /* 0x00f6000605007988 */ /* 0x0001e80008000404 */
[----:B------:R-:W-:Y:S04]  /*3b5d0*/  STS.U16 [R5+UR4+0xfa00], R4 ;  /* 0x00fa000405007988 */ /* 0x000fe80008000404 */
[----:B------:R1:W-:Y:S04]  /*3b5e0*/  STS.U16 [R5+UR4+0xfe00], R7 ;  /* 0x00fe000705007988 */ /* 0x0003e80008000404 */
[----:B------:R-:W-:Y:S04]  /*3b5f0*/  STS.U16 [R12+UR4+0x8280], R28 ;  /* 0x0082801c0c007988 */ /* 0x000fe80008000404 */
[----:B------:R1:W-:Y:S04]  /*3b600*/  STS.U16 [R12+UR4+0x8680], R8 ;  /* 0x008680080c007988 */ /* 0x0003e80008000404 */
[----:B------:R-:W-:Y:S04]  /*3b610*/  STS.U16 [R12+UR4+0x8a80], R2 ;  /* 0x008a80020c007988 */ /* 0x000fe80008000404 */
[----:B------:R1:W-:Y:S04]  /*3b620*/  STS.U16 [R12+UR4+0x8e80], R9 ;  /* 0x008e80090c007988 */ /* 0x0003e80008000404 */
[----:B------:R1:W-:Y:S04]  /*3b630*/  STS.U16 [R12+UR4+0x9280], R10 ;  /* 0x0092800a0c007988 */ /* 0x0003e80008000404 */
[----:B0-----:R-:W4:Y:S04]  /*3b640*/  LDL.LU R6, [R1+0x2c] ;  /* 0x00002c0001067983 */ /* 0x001f280000300800 */
[----:B-1----:R-:W4:Y:S04]  /*3b650*/  LDL.LU R7, [R1+0x28] ;  /* 0x0000280001077983 */ /* 0x002f280000300800 */
[----:B------:R0:W-:Y:S04]  /*3b660*/  STS.U16 [R12+UR4+0x9680], R11 ;  /* 0x0096800b0c007988 */ /* 0x0001e80008000404 */
[----:B------:R1:W-:Y:S04]  /*3b670*/  STS.U16 [R12+UR4+0x9a80], R13 ;  /* 0x009a800d0c007988 */ /* 0x0003e80008000404 */
[----:B------:R1:W-:Y:S04]  /*3b680*/  STS.U16 [R12+UR4+0x9e80], R14 ;  /* 0x009e800e0c007988 */ /* 0x0003e80008000404 */
[----:B------:R-:W4:Y:S04]  /*3b690*/  LDL.LU R8, [R1+0x24] ;  /* 0x0000240001087983 */ /* 0x000f280000300800 */
[----:B------:R-:W4:Y:S04]  /*3b6a0*/  LDL.LU R9, [R1+0x20] ;  /* 0x0000200001097983 */ /* 0x000f280000300800 */
[----:B------:R-:W4:Y:S04]  /*3b6b0*/  LDL.LU R2, [R1+0x1c] ;  /* 0x00001c0001027983 */ /* 0x000f280000300800 */
[----:B------:R-:W-:Y:S04]  /*3b6c0*/  STS.U16 [R12+UR4+0xa280], R15 ;  /* 0x00a2800f0c007988 */ /* 0x000fe80008000404 */
[----:B------:R-:W4:Y:S04]  /*3b6d0*/  LDL.LU R10, [R1+0x18] ;  /* 0x00001800010a7983 */ /* 0x000f280000300800 */
[----:B------:R-:W-:Y:S04]  /*3b6e0*/  STS.U16 [R12+UR4+0xa680], R16 ;  /* 0x00a680100c007988 */ /* 0x000fe80008000404 */
[----:B0-----:R-:W4:Y:S04]  /*3b6f0*/  LDL.LU R11, [R1+0x14] ;  /* 0x00001400010b7983 */ /* 0x001f280000300800 */
[----:B------:R0:W-:Y:S04]  /*3b700*/  STS.U16 [R12+UR4+0xaa80], R17 ;  /* 0x00aa80110c007988 */ /* 0x0001e80008000404 */
[----:B-1----:R-:W4:Y:S04]  /*3b710*/  LDL.LU R13, [R1+0x10] ;  /* 0x00001000010d7983 */ /* 0x002f280000300800 */
[----:B------:R1:W-:Y:S04]  /*3b720*/  STS.U16 [R12+UR4+0xae80], R18 ;  /* 0x00ae80120c007988 */ /* 0x0003e80008000404 */
[----:B------:R-:W4:Y:S04]  /*3b730*/  LDL.LU R14, [R1+0x170] ;  /* 0x00017000010e7983 */ /* 0x000f280000300800 */
[----:B------:R1:W-:Y:S04]  /*3b740*/  STS.U16 [R12+UR4+0xb280], R19 ;  /* 0x00b280130c007988 */ /* 0x0003e80008000404 */
[----:B------:R1:W-:Y:S04]  /*3b750*/  STS.U16 [R12+UR4+0xb680], R20 ;  /* 0x00b680140c007988 */ /* 0x0003e80008000404 */
[----:B------:R1:W-:Y:S04]  /*3b760*/  STS.U16 [R12+UR4+0xba80], R21 ;  /* 0x00ba80150c007988 */ /* 0x0003e80008000404 */
[----:B------:R1:W-:Y:S04]  /*3b770*/  STS.U16 [R12+UR4+0xbe80], R22 ;  /* 0x00be80160c007988 */ /* 0x0003e80008000404 */
[----:B0-----:R-:W4:Y:S04]  /*3b780*/  LDL.LU R17, [R1+0x164] ;  /* 0x0001640001117983 */ /* 0x001f280000300800 */
[----:B------:R0:W-:Y:S04]  /*3b790*/  STS.U16 [R12+UR4+0xc280], R23 ;  /* 0x00c280170c007988 */ /* 0x0001e80008000404 */
[----:B-1----:R-:W4:Y:S04]  /*3b7a0*/  LDL.LU R18, [R1+0x158] ;  /* 0x0001580001127983 */ /* 0x002f280000300800 */
[----:B------:R-:W4:Y:S04]  /*3b7b0*/  LDL.LU R19, [R1+0x14c] ;  /* 0x00014c0001137983 */ /* 0x000f280000300800 */
[----:B------:R-:W4:Y:S04]  /*3b7c0*/  LDL.LU R20, [R1+0x140] ;  /* 0x0001400001147983 */ /* 0x000f280000300800 */
[----:B------:R1:W-:Y:S04]  /*3b7d0*/  STS.U16 [R12+UR4+0xc680], R24 ;  /* 0x00c680180c007988 */ /* 0x0003e80008000404 */
[----:B------:R-:W4:Y:S04]  /*3b7e0*/  LDL.LU R21, [R1+0x134] ;  /* 0x0001340001157983 */ /* 0x000f280000300800 */
[----:B------:R-:W4:Y:S04]  /*3b7f0*/  LDL.LU R22, [R1+0x128] ;  /* 0x0001280001167983 */ /* 0x000f280000300800 */
[----:B------:R1:W-:Y:S04]  /*3b800*/  STS.U16 [R12+UR4+0xca80], R25 ;  /* 0x00ca80190c007988 */ /* 0x0003e80008000404 */
[----:B0-----:R-:W4:Y:S04]  /*3b810*/  LDL.LU R23, [R1+0x11c] ;  /* 0x00011c0001177983 */ /* 0x001f280000300800 */
[----:B------:R0:W-:Y:S04]  /*3b820*/  STS.U16 [R12+UR4+0xce80], R26 ;  /* 0x00ce801a0c007988 */ /* 0x0001e80008000404 */
[----:B-1----:R-:W4:Y:S04]  /*3b830*/  LDL.LU R24, [R1+0x110] ;  /* 0x0001100001187983 */ /* 0x002f280000300800 */
[----:B------:R-:W4:Y:S04]  /*3b840*/  LDL.LU R25, [R1+0x104] ;  /* 0x0001040001197983 */ /* 0x000f280000300800 */
[----:B0-----:R-:W4:Y:S04]  /*3b850*/  LDL.LU R26, [R1+0xf8] ;  /* 0x0000f800011a7983 */ /* 0x001f280000300800 */
[----:B---3--:R0:W-:Y:S04]  /*3b860*/  STS.U16 [R12+UR4+0xd280], R27 ;  /* 0x00d2801b0c007988 */ /* 0x0081e80008000404 */
[----:B--2---:R-:W-:Y:S04]  /*3b870*/  STS.U16 [R12+UR4+0xd680], R3 ;  /* 0x00d680030c007988 */ /* 0x004fe80008000404 */
[----:B------:R1:W-:Y:S04]  /*3b880*/  STS.U16 [R12+UR4+0xda80], R0 ;  /* 0x00da80000c007988 */ /* 0x0003e80008000404 */
[----:B0-----:R-:W2:Y:S04]  /*3b890*/  LDL.LU R27, [R1+0xec] ;  /* 0x0000ec00011b7983 */ /* 0x001ea80000300800 */
[----:B-1----:R-:W3:Y:S04]  /*3b8a0*/  LDL.LU R0, [R1+0xe0] ;  /* 0x0000e00001007983 */ /* 0x002ee80000300800 */
[----:B------:R-:W3:Y:S04]  /*3b8b0*/  LDL.LU R4, [R1+0xd4] ;  /* 0x0000d40001047983 */ /* 0x000ee80000300800 */
[----:B------:R-:W3:Y:S04]  /*3b8c0*/  LDL.LU R5, [R1+0xc8] ;  /* 0x0000c80001057983 */ /* 0x000ee80000300800 */
[----:B------:R-:W3:Y:S04]  /*3b8d0*/  LDL.LU R28, [R1+0xbc] ;  /* 0x0000bc00011c7983 */ /* 0x000ee80000300800 */
[----:B------:R-:W3:Y:S04]  /*3b8e0*/  LDL.LU R15, [R1+0xac] ;  /* 0x0000ac00010f7983 */ /* 0x000ee80000300800 */
[----:B------:R-:W3:Y:S04]  /*3b8f0*/  LDL.LU R16, [R1+0x9c] ;  /* 0x00009c0001107983 */ /* 0x000ee80000300800 */
[----:B------:R-:W3:Y:S04]  /*3b900*/  LDL.LU R3, [R1+0x8c] ;  /* 0x00008c0001037983 */ /* 0x000ee80000300800 */
[----:B----4-:R0:W-:Y:S04]  /*3b910*/  STS.U16 [R12+UR4+0xde80], R29 ;  /* 0x00de801d0c007988 */ /* 0x0101e80008000404 */
[----:B0-----:R-:W4:Y:S04]  /*3b920*/  LDL.LU R29, [R1+0x7144] ;  /* 0x00714400011d7983 */ /* 0x001f280000300800 */
[----:B------:R0:W-:Y:S04]  /*3b930*/  STS.U16 [R12+UR4+0xe280], R6 ;  /* 0x00e280060c007988 */ /* 0x0001e80008000404 */
[----:B------:R1:W-:Y:S04]  /*3b940*/  STS.U16 [R12+UR4+0xe680], R7 ;  /* 0x00e680070c007988 */ /* 0x0003e80008000404 */
        /* <DEDUP_REMOVED lines=8> */
[----:B------:R-:W3:Y:S04]  /*3b9d0*/  LDL.LU R2, [R1+0x6c] ;  /* 0x00006c0001027983 */ /* 0x000ee80000300800 */
[----:B------:R-:W3:Y:S04]  /*3b9e0*/  LDL.LU R10, [R1+0x7130] ;  /* 0x00713000010a7983 */ /* 0x000ee80000300800 */
[----:B------:R0:W-:Y:S04]  /*3b9f0*/  STS.U16 [R12+UR4+0xfa80], R11 ;  /* 0x00fa800b0c007988 */ /* 0x0001e80008000404 */
[----:B------:R1:W-:Y:S04]  /*3ba00*/  STS.U16 [R12+UR4+0xfe80], R13 ;  /* 0x00fe800d0c007988 */ /* 0x0003e80008000404 */
[----:B0-----:R-:W3:Y:S04]  /*3ba10*/  LDL.LU R11, [R1+0x712c] ;  /* 0x00712c00010b7983 */ /* 0x001ee80000300800 */
[----:B-1----:R-:W3:Y:S04]  /*3ba20*/  LDL.LU R12, [R1+0x7128] ;  /* 0x00712800010c7983 */ /* 0x002ee80000300800 */
[----:B------:R-:W3:Y:S01]  /*3ba30*/  LDL.LU R13, [R1+0x7124] ;  /* 0x00712400010d7983 */ /* 0x000ee20000300800 */
[----:B----4-:R-:W-:-:S05]  /*3ba40*/  IMAD.SHL.U32 R29, R29, 0x2, RZ ;  /* 0x000000021d1d7824 */ /* 0x010fca00078e00ff */
[----:B------:R-:W-:-:S05]  /*3ba50*/  LOP3.LUT R29, R29, 0x60, RZ, 0x3c, !PT ;  /* 0x000000601d1d7812 */ /* 0x000fca00078e3cff */
        /* <DEDUP_REMOVED lines=8> */
[----:B----4-:R-:W4:Y:S04]  /*3bae0*/  LDL.LU R18, [R1+0x7118] ;  /* 0x0071180001127983 */ /* 0x010f280000300800 */
[----:B--2---:R-:W2:Y:S04]  /*3baf0*/  LDL.LU R19, [R1+0x7114] ;  /* 0x0071140001137983 */ /* 0x004ea80000300800 */
        /* <DEDUP_REMOVED lines=10> */
[----:B------:R-:W4:Y:S04]  /*3bba0*/  LDL.LU R24, [R1+0x7100] ;  /* 0x0071000001187983 */ /* 0x000f280000300800 */
[----:B------:R-:W2:Y:S04]  /*3bbb0*/  LDL.LU R25, [R1+0x70fc] ;  /* 0x0070fc0001197983 */ /* 0x000ea80000300800 */
[----:B------:R-:W4:Y:S04]  /*3bbc0*/  LDL.LU R26, [R1+0x70f8] ;  /* 0x0070f800011a7983 */ /* 0x000f280000300800 */
[----:B------:R-:W2:Y:S04]  /*3bbd0*/  LDL.LU R27, [R1+0x70f4] ;  /* 0x0070f400011b7983 */ /* 0x000ea80000300800 */
[----:B---3--:R0:W-:Y:S04]  /*3bbe0*/  STS.U16 [R29+UR4+0xb300], R0 ;  /* 0x00b300001d007988 */ /* 0x0081e80008000404 */
[----:B0-----:R-:W3:Y:S04]  /*3bbf0*/  LDL.LU R0, [R1+0x70f0] ;  /* 0x0070f00001007983 */ /* 0x001ee80000300800 */
[----:B------:R-:W-:Y:S04]  /*3bc00*/  STS.U16 [R29+UR4+0xb700], R4 ;  /* 0x00b700041d007988 */ /* 0x000fe80008000404 */
[----:B------:R-:W-:Y:S04]  /*3bc10*/  STS.U16 [R29+UR4+0xbb00], R5 ;  /* 0x00bb00051d007988 */ /* 0x000fe80008000404 */
[----:B------:R-:W-:Y:S04]  /*3bc20*/  STS.U16 [R29+UR4+0xbf00], R28 ;  /* 0x00bf001c1d007988 */ /* 0x000fe80008000404 */
[----:B------:R0:W-:Y:S04]  /*3bc30*/  STS.U16 [R29+UR4+0xc300], R15 ;  /* 0x00c3000f1d007988 */ /* 0x0001e80008000404 */
[----:B------:R1:W-:Y:S04]  /*3bc40*/  STS.U16 [R29+UR4+0xc700], R16 ;  /* 0x00c700101d007988 */ /* 0x0003e80008000404 */
[----:B------:R1:W-:Y:S04]  /*3bc50*/  STS.U16 [R29+UR4+0xcb00], R3 ;  /* 0x00cb00031d007988 */ /* 0x0003e80008000404 */
[----:B0-----:R-:W4:Y:S04]  /*3bc60*/  LDL.LU R15, [R1+0x16c] ;  /* 0x00016c00010f7983 */ /* 0x001f280000300800 */
[----:B-1----:R-:W4:Y:S04]  /*3bc70*/  LDL.LU R16, [R1+0x160] ;  /* 0x0001600001107983 */ /* 0x002f280000300800 */
[----:B------:R-:W4:Y:S04]  /*3bc80*/  LDL.LU R3, [R1+0x154] ;  /* 0x0001540001037983 */ /* 0x000f280000300800 */
[----:B---3--:R0:W-:Y:S04]  /*3bc90*/  STS.U16 [R29+UR4+0xcf00], R0 ;  /* 0x00cf00001d007988 */ /* 0x0081e80008000404 */
[----:B------:R1:W-:Y:S04]  /*3bca0*/  STS.U16 [R29+UR4+0xd300], R2 ;  /* 0x00d300021d007988 */ /* 0x0003e80008000404 */
[----:B--2---:R2:W-:Y:S04]  /*3bcb0*/  STS.U16 [R29+UR4+0xd700], R27 ;  /* 0x00d7001b1d007988 */ /* 0x0045e80008000404 */
[----:B----4-:R3:W-:Y:S04]  /*3bcc0*/  STS.U16 [R29+UR4+0xdb00], R26 ;  /* 0x00db001a1d007988 */ /* 0x0107e80008000404 */
[----:B------:R4:W-:Y:S04]  /*3bcd0*/  STS.U16 [R29+UR4+0xdf00], R25 ;  /* 0x00df00191d007988 */ /* 0x0009e80008000404 */
[----:B0-----:R-:W4:Y:S04]  /*3bce0*/  LDL.LU R0, [R1+0x148] ;  /* 0x0001480001007983 */ /* 0x001f280000300800 */
[----:B------:R-:W4:Y:S04]  /*3bcf0*/  LDL.LU R4, [R1+0xb8] ;  /* 0x0000b80001047983 */ /* 0x000f280000300800 */
[----:B------:R-:W4:Y:S04]  /*3bd00*/  LDL.LU R5, [R1+0xa8] ;  /* 0x0000a80001057983 */ /* 0x000f280000300800 */
[----:B------:R-:W4:Y:S04]  /*3bd10*/  LDL.LU R28, [R1+0x98] ;  /* 0x00009800011c7983 */ /* 0x000f280000300800 */
[----:B-1----:R-:W4:Y:S04]  /*3bd20*/  LDL.LU R2, [R1+0x78] ;  /* 0x0000780001027983 */ /* 0x002f280000300800 */
[----:B--2---:R-:W2:Y:S04]  /*3bd30*/  LDL.LU R27, [R1+0xc4] ;  /* 0x0000c400011b7983 */ /* 0x004ea80000300800 */
[----:B---3--:R-:W3:Y:S04]  /*3bd40*/  LDL.LU R26, [R1+0xd0] ;  /* 0x0000d000011a7983 */ /* 0x008ee80000300800 */
[----:B----4-:R-:W4:Y:S04]  /*3bd50*/  LDL.LU R25, [R1+0xdc] ;  /* 0x0000dc0001197983 */ /* 0x010f280000300800 */
        /* <DEDUP_REMOVED lines=13> */
[----:B------:R1:W-:Y:S04]  /*3be30*/  STS.U16 [R29+UR4+0xff00], R17 ;  /* 0x00ff00111d007988 */ /* 0x0003e80008000404 */
[----:B0-----:R-:W2:Y:S04]  /*3be40*/  LDL.LU R18, [R1+0x130] ;  /* 0x0001300001127983 */ /* 0x001ea80000300800 */
[----:B-1----:R-:W3:Y:S04]  /*3be50*/  LDL.LU R29, [R1+0x70ec] ;  /* 0x0070ec00011d7983 */ /* 0x002ee80000300800 */
[----:B------:R-:W4:Y:S04]  /*3be60*/  LDL.LU R17, [R1+0x13c] ;  /* 0x00013c0001117983 */ /* 0x000f280000300800 */
[----:B---3--:R0:W-:Y:S04]  /*3be70*/  STS.U16 [R29+UR4+0x8380], R15 ;  /* 0x0083800f1d007988 */ /* 0x0081e80008000404 */
[----:B------:R1:W-:Y:S04]  /*3be80*/  STS.U16 [R29+UR4+0x8780], R16 ;  /* 0x008780101d007988 */ /* 0x0003e80008000404 */
[----:B------:R3:W-:Y:S04]  /*3be90*/  STS.U16 [R29+UR4+0x8b80], R3 ;  /* 0x008b80031d007988 */ /* 0x0007e80008000404 */
[----:B------:R2:W-:Y:S04]  /*3bea0*/  STS.U16 [R29+UR4+0x8f80], R0 ;  /* 0x008f80001d007988 */ /* 0x0005e80008000404 */
[----:B0-----:R-:W4:Y:S04]  /*3beb0*/  LDL.LU R15, [R1+0x70e8] ;  /* 0x0070e800010f7983 */ /* 0x001f280000300800 */
[----:B-1----:R-:W4:Y:S04]  /*3bec0*/  LDL.LU R16, [R1+0x70e4] ;  /* 0x0070e40001107983 */ /* 0x002f280000300800 */
[----:B---3--:R-:W3:Y:S04]  /*3bed0*/  LDL.LU R3, [R1+0x70e0] ;  /* 0x0070e00001037983 */ /* 0x008ee80000300800 */
[----:B--2---:R-:W2:Y:S04]  /*3bee0*/  LDL.LU R0, [R1+0x70dc] ;  /* 0x0070dc0001007983 */ /* 0x004ea80000300800 */
        /* <DEDUP_REMOVED lines=14> */
[----:B--2---:R0:W-:Y:S04]  /*3bfd0*/  STS.U16 [R29+UR4+0xcb80], R0 ;  /* 0x00cb80001d007988 */ /* 0x0041e80008000404 */
[----:B0-----:R-:W2:Y:S04]  /*3bfe0*/  LDL R0, [R1+0x1a00] ;  /* 0x001a000001007983 */ /* 0x001ea80000100800 */
[----:B------:R-:W-:Y:S04]  /*3bff0*/  STS.U16 [R29+UR4+0xcf80], R2 ;  /* 0x00cf80021d007988 */ /* 0x000fe80008000404 */
[----:B---3--:R0:W-:Y:S04]  /*3c000*/  STS.U16 [R29+UR4+0xd380], R3 ;  /* 0x00d380031d007988 */ /* 0x0081e80008000404 */
        /* <DEDUP_REMOVED lines=10> */
[----:B------:R-:W-:Y:S01]  /*3c0b0*/  STS.U16 [R29+UR4+0xff80], R6 ;  /* 0x00ff80061d007988 */ /* 0x000fe20008000404 */
[----:B------:R-:W-:Y:S06]  /*3c0c0*/  BAR.SYNC.DEFER_BLOCKING 0x0 ;  /* 0x0000000000007b1d */ /* 0x000fec0000010000 */
[----:B0-----:R-:W3:Y:S04]  /*3c0d0*/  LDL.LU R3, [R1+0x70d8] ;  /* 0x0070d80001037983 */ /* 0x001ee80000300800 */
[----:B--2---:R-:W0:Y:S04]  /*3c0e0*/  LDSM.16.M88.4 R12, [R0+UR4+0x8000] ;  /* 0x00800004000c783b */ /* 0x004e280008000200 */
[----:B------:R-:W1:Y:S04]  /*3c0f0*/  LDSM.16.M88.4 R8, [R0+UR4+0x8800] ;  /* 0x008800040008783b */ /* 0x000e680008000200 */
[----:B------:R-:W2:Y:S04]  /*3c100*/  LDSM.16.M88.4 R4, [R0+UR4+0x9000] ;  /* 0x009000040004783b */ /* 0x000ea80008000200 */
[----:B------:R-:W4:Y:S04]  /*3c110*/  LDSM.16.M88.4 R16, [R0+UR4+0x9800] ;  /* 0x009800040010783b */ /* 0x000f280008000200 */
[----:B------:R-:W4:Y:S04]  /*3c120*/  LDSM.16.M88.4 R24, [R0+UR4+0xa000] ;  /* 0x00a000040018783b */ /* 0x000f280008000200 */
[----:B---3--:R-:W-:Y:S04]  /*3c130*/  LDSM.16.MT88.4 R20, [R3+UR4] ;  /* 0x000000040314783b */ /* 0x008fe80008004200 */
[----:B0-----:R-:W-:Y:S04]  /*3c140*/  STL [R1+0x6150], R14 ;  /* 0x0061500e01007387 */ /* 0x001fe80000100800 */
[----:B------:R-:W-:Y:S04]  /*3c150*/  STL [R1+0x614c], R15 ;  /* 0x00614c0f01007387 */ /* 0x000fe80000100800 */
[----:B-1----:R-:W-:Y:S04]  /*3c160*/  STL [R1+0x6148], R10 ;  /* 0x0061480a01007387 */ /* 0x002fe80000100800 */
[----:B------:R-:W-:Y:S04]  /*3c170*/  STL [R1+0x6144], R11 ;  /* 0x0061440b01007387 */ /* 0x000fe80000100800 */
[----:B--2---:R0:W-:Y:S04]  /*3c180*/  STL [R1+0x6134], R6 ;  /* 0x0061340601007387 */ /* 0x0041e80000100800 */
[----:B------:R1:W-:Y:S04]  /*3c190*/  STL [R1+0x6130], R7 ;  /* 0x0061300701007387 */ /* 0x0003e80000100800 */
[----:B----4-:R-:W-:Y:S04]  /*3c1a0*/  STL.64 [R1+0x1a0], R16 ;  /* 0x0001a01001007387 */ /* 0x010fe80000100a00 */
[----:B------:R-:W-:Y:S04]  /*3c1b0*/  STL.64 [R1+0x1a8], R18 ;  /* 0x0001a81201007387 */ /* 0x000fe80000100a00 */
[----:B------:R-:W-:Y:S04]  /*3c1c0*/  STL.64 [R1+0x190], R24 ;  /* 0x0001901801007387 */ /* 0x000fe80000100a00 */
[----:B------:R-:W-:Y:S04]  /*3c1d0*/  STL.64 [R1+0x198], R26 ;  /* 0x0001981a01007387 */ /* 0x000fe80000100a00 */
[----:B------:R-:W-:Y:S01]  /*3c1e0*/  LDSM.16.M88.4 R24, [R0+UR4+0xb000] ;  /* 0x00b000040018783b */ /* 0x000fe20008000200 */
[----:B0-----:R-:W-:-:S02]  /*3c1f0*/  IMAD.MOV.U32 R6, RZ, RZ, R17 ;  /* 0x000000ffff067224 */ /* 0x001fc400078e0011 */
[----:B-1----:R-:W-:Y:S02]  /*3c200*/  IMAD.MOV.U32 R7, RZ, RZ, R16 ;  /* 0x000000ffff077224 */ /* 0x002fe400078e0010 */
[----:B------:R-:W0:Y:S04]  /*3c210*/  LDSM.16.M88.4 R16, [R0+UR4+0xa800] ;  /* 0x00a800040010783b */ /* 0x000e280008000200 */
[----:B0-----:R0:W-:Y:S01]  /*3c220*/  STL.64 [R1+0x180], R16 ;  /* 0x0001801001007387 */ /* 0x0011e20000100a00 */
[----:B------:R-:W-:-:S03]  /*3c230*/  IMAD.MOV.U32 R29, RZ, RZ, R16 ;  /* 0x000000ffff1d7224 */ /* 0x000fc600078e0010 */
[----:B------:R1:W-:Y:S01]  /*3c240*/  STL.64 [R1+0x188], R18 ;  /* 0x0001881201007387 */ /* 0x0003e20000100a00 */
[----:B------:R-:W-:-:S03]  /*3c250*/  IMAD.MOV.U32 R28, RZ, RZ, R17 ;  /* 0x000000ffff1c7224 */ /* 0x000fc600078e0011 */
[----:B0-----:R-:W2:Y:S04]  /*3c260*/  LDL.LU.64 R16, [R1+0x18d0] ;  /* 0x0018d00001107983 */ /* 0x001ea80000300a00 */
[----:B-1----:R-:W2:Y:S04]  /*3c270*/  LDL.LU.64 R18, [R1+0x18d8] ;  /* 0x0018d80001127983 */ /* 0x002ea80000300a00 */
[----:B------:R-:W-:Y:S04]  /*3c280*/  STL.64 [R1+0x170], R24 ;  /* 0x0001701801007387 */ /* 0x000fe80000100a00 */
[----:B------:R-:W-:Y:S04]  /*3c290*/  STL.64 [R1+0x178], R26 ;  /* 0x0001781a01007387 */ /* 0x000fe80000100a00 */
[----:B------:R-:W0:Y:S04]  /*3c2a0*/  LDSM.16.M88.4 R24, [R0+UR4+0xb800] ;  /* 0x00b800040018783b */ /* 0x000e280008000200 */
[----:B0-----:R-:W-:Y:S04]  /*3c2b0*/  STL.64 [R1+0x160], R24 ;  /* 0x0001601801007387 */ /* 0x001fe80000100a00 */
        /* <DEDUP_REMOVED lines=23> */
[----:B0-----:R-:W-:Y:S01]  /*3c430*/  STL.64 [R1+0xe0], R24 ;  /* 0x0000e01801007387 */ /* 0x001fe20000100a00 */
[----:B------:R-:W-:-:S03]  /*3c440*/  IMAD.MOV.U32 R2, RZ, RZ, R24 ;  /* 0x000000ffff027224 */ /* 0x000fc600078e0018 */
[----:B------:R-:W-:Y:S01]  /*3c450*/  STL.64 [R1+0xe8], R26 ;  /* 0x0000e81a01007387 */ /* 0x000fe20000100a00 */
[----:B------:R-:W-:-:S03]  /*3c460*/  IMAD.MOV.U32 R0, RZ, RZ, R25 ;  /* 0x000000ffff007224 */ /* 0x000fc600078e0019 */
[----:B------:R-:W0:Y:S04]  /*3c470*/  LDSM.16.MT88.4 R24, [R3+UR4+0x80] ;  /* 0x000080040318783b */ /* 0x000e280008004200 */
[----:B0-----:R-:W-:Y:S04]  /*3c480*/  STL.64 [R1+0x7008], R26 ;  /* 0x0070081a01007387 */ /* 0x001fe80000100a00 */
[----:B------:R0:W-:Y:S04]  /*3c490*/  STL.64 [R1+0x7000], R24 ;  /* 0x0070001801007387 */ /* 0x0001e80000100a00 */
[----:B0-----:R-:W3:Y:S04]  /*3c4a0*/  LDL.LU.64 R24, [R1+0x19d0] ;  /* 0x0019d00001187983 */ /* 0x001ee80000300a00 */
[----:B------:R-:W3:Y:S01]  /*3c4b0*/  LDL.LU.64 R26, [R1+0x19d8] ;  /* 0x0019d800011a7983 */ /* 0x000ee20000300a00 */
[C---:B--2---:R-:W-:Y:S06]  /*3c4c0*/  HMMA.16816.F32.BF16 R16, R20.reuse, R8, R16 ;  /* 0x000000081410723c */ /* 0x044fec0000041810 */
[----:B---3--:R-:W-:-:S15]  /*3c4d0*/  HMMA.16816.F32.BF16 R24, R20, R12, R24 ;  /* 0x0000000c1418723c */ /* 0x008fde0000041818 */
[----:B------:R-:W-:-:S08]  /*3c4e0*/  NOP ;  /* 0x0000000000007918 */ /* 0x000fd00000000000 */
[----:B------:R0:W-:Y:S04]  /*3c4f0*/  STL [R1+0x4e4], R25 ;  /* 0x0004e41901007387 */ /* 0x0001e80000100800 */
[----:B------:R1:W-:Y:S01]  /*3c500*/  STL.64 [R1+0x4e8], R26 ;  /* 0x0004e81a01007387 */ /* 0x0003e20000100a00 */
[----:B------:R-:W-:-:S03]  /*3c510*/  IMAD.MOV.U32 R11, RZ, RZ, R24 ;  /* 0x000000ffff0b7224 */ /* 0x000fc600078e0018 */
[----:B------:R-:W-:Y:S04]  /*3c520*/  STL [R1+0x4d0], R16 ;  /* 0x0004d01001007387 */ /* 0x000fe80000100800 */
[----:B0-----:R-:W2:Y:S04]  /*3c530*/  LDL.LU.64 R24, [R1+0x14e0] ;  /* 0x0014e00001187983 */ /* 0x001ea80000300a00 */
[----:B-1----:R-:W3:Y:S04]  /*3c540*/  LDL.LU.64 R26, [R1+0x14e8] ;  /* 0x0014e800011a7983 */ /* 0x002ee80000300a00 */
[----:B---3--:R-:W-:Y:S04]  /*3c550*/  STL.64 [R1+0x70c0], R26 ;  /* 0x0070c01a01007387 */ /* 0x008fe80000100a00 */
[----:B--2---:R0:W-:Y:S04]  /*3c560*/  STL.64 [R1+0x70b8], R24 ;  /* 0x0070b81801007387 */ /* 0x0041e80000100a00 */
[----:B0-----:R-:W2:Y:S04]  /*3c570*/  LDL.LU.64 R24, [R1+0x16e0] ;  /* 0x0016e00001187983 */ /* 0x001ea80000300a00 */
[----:B------:R-:W3:Y:S01]  /*3c580*/  LDL.LU.64 R26, [R1+0x16e8] ;  /* 0x0016e800011a7983 */ /* 0x000ee20000300a00 */
[----:B------:R-:W-:-:S02]  /*3c590*/  IMAD.MOV.U32 R14, RZ, RZ, R17 ;  /* 0x000000ffff0e7224 */ /* 0x000fc400078e0011 */
[----:B------:R-:W-:Y:S02]  /*3c5a0*/  IMAD.MOV.U32 R15, RZ, RZ, R18 ;  /* 0x000000ffff0f7224 */ /* 0x000fe400078e0012 */
[----:B------:R-:W-:Y:S02]  /*3c5b0*/  IMAD.MOV.U32 R10, RZ, RZ, R19 ;  /* 0x000000ffff0a7224 */ /* 0x000fe400078e0013 */
[----:B------:R-:W0:Y:S04]  /*3c5c0*/  LDSM.16.MT88.4 R16, [R3+UR4+0x100] ;  /* 0x000100040310783b */ /* 0x000e280008004200 */
[----:B---3--:R-:W-:Y:S04]  /*3c5d0*/  STL.64 [R1+0x70d0], R26 ;  /* 0x0070d01a01007387 */ /* 0x008fe80000100a00 */
[----:B--2---:R1:W-:Y:S04]  /*3c5e0*/  STL.64 [R1+0x70c8], R24 ;  /* 0x0070c81801007387 */ /* 0x0043e80000100a00 */
[----:B-1----:R-:W2:Y:S04]  /*3c5f0*/  LDL.LU.64 R24, [R1+0x17d0] ;  /* 0x0017d00001187983 */ /* 0x002ea80000300a00 */
[----:B------:R-:W2:Y:S04]  /*3c600*/  LDL.LU.64 R26, [R1+0x17d8] ;  /* 0x0017d800011a7983 */ /* 0x000ea80000300a00 */
[----:B------:R-:W-:Y:S04]  /*3c610*/  STL.64 [R1+0x6ff8], R10 ;  /* 0x006ff80a01007387 */ /* 0x000fe80000100a00 */
[----:B------:R1:W-:Y:S04]  /*3c620*/  STL.64 [R1+0x6ff0], R8 ;  /* 0x006ff00801007387 */ /* 0x0003e80000100a00 */
[----:B-1----:R-:W3:Y:S04]  /*3c630*/  LDL.64 R8, [R1+0x190] ;  /* 0x0001900001087983 */ /* 0x002ee80000100a00 */
[----:B------:R-:W-:Y:S04]  /*3c640*/  STL [R1+0x626c], R15 ;  /* 0x00626c0f01007387 */ /* 0x000fe80000100800 */
[----:B------:R-:W-:Y:S04]  /*3c650*/  STL [R1+0x6268], R14 ;  /* 0x0062680e01007387 */ /* 0x000fe80000100800 */
[----:B------:R1:W-:Y:S04]  /*3c660*/  STL.64 [R1+0x70a0], R12 ;  /* 0x0070a00c01007387 */ /* 0x0003e80000100a00 */
[----:B-1----:R-:W4:Y:S04]  /*3c670*/  LDL.64 R12, [R1+0x170] ;  /* 0x00017000010c7983 */ /* 0x002f280000100a00 */
[----:B------:R-:W-:Y:S04]  /*3c680*/  STL [R1+0x6fe8], R3 ;  /* 0x006fe80301007387 */ /* 0x000fe80000100800 */
[----:B0-----:R-:W-:Y:S04]  /*3c690*/  STL.64 [R1+0x6ef8], R18 ;  /* 0x006ef81201007387 */ /* 0x001fe80000100a00 */
[----:B------:R-:W-:Y:S01]  /*3c6a0*/  STL.64 [R1+0x6ef0], R16 ;  /* 0x006ef01001007387 */ /* 0x000fe20000100a00 */
[----:B--2---:R-:W-:-:S15]  /*3c6b0*/  HMMA.16816.F32.BF16 R24, R20, R4, R24 ;  /* 0x000000041418723c */ /* 0x004fde0000041818 */
[----:B------:R-:W-:-:S08]  /*3c6c0*/  NOP ;  /* 0x0000000000007918 */ /* 0x000fd00000000000 */
[----:B------:R-:W-:Y:S04]  /*3c6d0*/  STL.64 [R1+0x1000], R24 ;  /* 0x0010001801007387 */ /* 0x000fe80000100a00 */
[----:B------:R0:W-:Y:S04]  /*3c6e0*/  STL.64 [R1+0x1008], R26 ;  /* 0x0010081a01007387 */ /* 0x0001e80000100a00 */
[----:B0-----:R-:W2:Y:S04]  /*3c6f0*/  LDL.LU.64 R26, [R1+0x70d0] ;  /* 0x0070d000011a7983 */ /* 0x001ea80000300a00 */
[----:B------:R-:W2:Y:S04]  /*3c700*/  LDL.LU.64 R24, [R1+0x70c8] ;  /* 0x0070c80001187983 */ /* 0x000ea80000300a00 */
[----:B------:R0:W-:Y:S04]  /*3c710*/  STL [R1+0x6fe4], R4 ;  /* 0x006fe40401007387 */ /* 0x0001e80000100800 */
[----:B------:R1:W-:Y:S01]  /*3c720*/  STL [R1+0x6fe0], R5 ;  /* 0x006fe00501007387 */ /* 0x0003e20000100800 */
[----:B0-----:R-:W-:-:S02]  /*3c730*/  IMAD.MOV.U32 R4, RZ, RZ, R7 ;  /* 0x000000ffff047224 */ /* 0x001fc400078e0007 */
[----:B-1----:R-:W-:-:S07]  /*3c740*/  IMAD.MOV.U32 R5, RZ, RZ, R6 ;  /* 0x000000ffff057224 */ /* 0x002fce00078e0006 */
[----:B--2---:R-:W-:Y:S01]  /*3c750*/  HMMA.16816.F32.BF16 R4, R20, R4, R24 ;  /* 0x000000041404723c */ /* 0x004fe20000041818 */
[----:B------:R-:W2:Y:S04]  /*3c760*/  LDL.LU.64 R26, [R1+0x70c0] ;  /* 0x0070c000011a7983 */ /* 0x000ea80000300a00 */
[----:B------:R-:W2:-:S15]  /*3c770*/  LDL.LU.64 R24, [R1+0x70b8] ;  /* 0x0070b80001187983 */ /* 0x000e9e0000300a00 */
[----:B------:R-:W-:-:S03]  /*3c780*/  NOP ;  /* 0x0000000000007918 */ /* 0x000fc60000000000 */
[----:B------:R-:W-:Y:S04]  /*3c790*/  STL.64 [R1+0xff0], R4 ;  /* 0x000ff00401007387 */ /* 0x000fe80000100a00 */
[----:B------:R0:W-:Y:S02]  /*3c7a0*/  STL [R1+0xff8], R6 ;  /* 0x000ff80601007387 */ /* 0x0001e40000100800 */
[----:B0-----:R-:W-:-:S05]  /*3c7b0*/  IMAD.MOV.U32 R6, RZ, RZ, R7 ;  /* 0x000000ffff067224 */ /* 0x001fca00078e0007 */
[----:B------:R0:W-:Y:S04]  /*3c7c0*/  STL [R1+0x6138], R6 ;  /* 0x0061380601007387 */ /* 0x0001e80000100800 */
[----:B------:R-:W4:Y:S04]  /*3c7d0*/  LDL.LU.64 R4, [R1+0x15e0] ;  /* 0x0015e00001047983 */ /* 0x000f280000300a00 */
[----:B0-----:R-:W4:Y:S01]  /*3c7e0*/  LDL.LU.64 R6, [R1+0x15e8] ;  /* 0x0015e80001067983 */ /* 0x001f220000300a00 */
[----:B------:R-:W-:Y:S02]  /*3c7f0*/  IMAD.MOV.U32 R16, RZ, RZ, R29 ;  /* 0x000000ffff107224 */ /* 0x000fe400078e001d */
[----:B------:R-:W-:-:S02]  /*3c800*/  IMAD.MOV.U32 R17, RZ, RZ, R28 ;  /* 0x000000ffff117224 */ /* 0x000fc400078e001c */
[----:B---3--:R-:W-:Y:S02]  /*3c810*/  IMAD.MOV.U32 R29, RZ, RZ, R8 ;  /* 0x000000ffff1d7224 */ /* 0x008fe400078e0008 */
[----:B------:R-:W-:Y:S01]  /*3c820*/  IMAD.MOV.U32 R28, RZ, RZ, R9 ;  /* 0x000000ffff1c7224 */ /* 0x000fe200078e0009 */
[----:B----4-:R-:W-:-:S15]  /*3c830*/  HMMA.16816.F32.BF16 R4, R20, R8, R4 ;  /* 0x000000081404723c */ /* 0x010fde0000041804 */
[----:B------:R-:W-:-:S08]  /*3c840*/  NOP ;  /* 0x0000000000007918 */ /* 0x000fd00000000000 */
[----:B------:R-:W-:Y:S04]  /*3c850*/  STL.64 [R1+0xfe0], R4 ;  /* 0x000fe00401007387 */ /* 0x000fe80000100a00 */
[----:B------:R2:W-:Y:S02]  /*3c860*/  STL.64 [R1+0xfe8], R6 ;  /* 0x000fe80601007387 */ /* 0x0005e40000100a00 */
[----:B--2---:R-:W-:Y:S02]  /*3c870*/  HMMA.16816.F32.BF16 R4, R20, R16, R24 ;  /* 0x000000101404723c */ /* 0x004fe40000041818 */
[----:B------:R-:W-:-:S15]  /*3c880*/  STL [R1+0x6fec], R29 ;  /* 0x006fec1d01007387 */ /* 0x000fde0000100800 */
[----:B------:R-:W-:-:S06]  /*3c890*/  NOP ;  /* 0x0000000000007918 */ /* 0x000fcc0000000000 */
[----:B------:R-:W-:Y:S04]  /*3c8a0*/  STL [R1+0xfd4], R5 ;  /* 0x000fd40501007387 */ /* 0x000fe80000100800 */
[----:B------:R-:W-:Y:S04]  /*3c8b0*/  STL.64 [R1+0xfd8], R6 ;  /* 0x000fd80601007387 */ /* 0x000fe80000100a00 */
[----:B------:R-:W2:Y:S01]  /*3c8c0*/  LDL.64 R8, [R1+0x140] ;  /* 0x0001400001087983 */ /* 0x000ea20000100a00 */
[----:B------:R-:W-:Y:S02]  /*3c8d0*/  IMAD.MOV.U32 R24, RZ, RZ, R2 ;  /* 0x000000ffff187224 */ /* 0x000fe400078e0002 */
[----:B------:R-:W-:Y:S01]  /*3c8e0*/  IMAD.MOV.U32 R25, RZ, RZ, R0 ;  /* 0x000000ffff197224 */ /* 0x000fe200078e0000 */
[----:B--2---:R0:W-:Y:S04]  /*3c8f0*/  STL.64 [R1+0x7088], R8 ;  /* 0x0070880801007387 */ /* 0x0041e80000100a00 */
[----:B0-----:R-:W2:Y:S04]  /*3c900*/  LDL.LU.64 R8, [R1+0x14c0] ;  /* 0x0014c00001087983 */ /* 0x001ea80000300a00 */
[----:B------:R-:W2:Y:S04]  /*3c910*/  LDL.LU.64 R10, [R1+0x14c8] ;  /* 0x0014c800010a7983 */ /* 0x000ea80000300a00 */
[----:B------:R0:W-:Y:S04]  /*3c920*/  STL.64 [R1+0x7020], R24 ;  /* 0x0070201801007387 */ /* 0x0001e80000100a00 */
[----:B0-----:R-:W3:Y:S01]  /*3c930*/  LDL.64 R24, [R1+0xf0] ;  /* 0x0000f00001187983 */ /* 0x001ee20000100a00 */
[----:B------:R-:W-:-:S03]  /*3c940*/  IMAD.MOV.U32 R7, RZ, RZ, R4 ;  /* 0x000000ffff077224 */ /* 0x000fc600078e0004 */
[----:B---3--:R0:W-:Y:S04]  /*3c950*/  STL.64 [R1+0x7038], R24 ;  /* 0x0070381801007387 */ /* 0x0081e80000100a00 */
[----:B0-----:R-:W3:Y:S01]  /*3c960*/  LDL.64 R24, [R1+0x100] ;  /* 0x0001000001187983 */ /* 0x001ee20000100a00 */
[----:B--2---:R-:W-:Y:S06]  /*3c970*/  HMMA.16816.F32.BF16 R8, R20, R12, R8 ;  /* 0x0000000c1408723c */ /* 0x004fec0000041808 */
[----:B------:R-:W-:-:S02]  /*3c980*/  IMAD.MOV.U32 R2, RZ, RZ, R12 ;  /* 0x000000ffff027224 */ /* 0x000fc400078e000c */
[----:B------:R-:W-:-:S15]  /*3c990*/  IMAD.MOV.U32 R0, RZ, RZ, R13 ;  /* 0x000000ffff007224 */ /* 0x000fde00078e000d */
[----:B------:R-:W-:-:S01]  /*3c9a0*/  NOP ;  /* 0x0000000000007918 */ /* 0x000fc20000000000 */
[----:B------:R-:W-:Y:S01]  /*3c9b0*/  IMAD.MOV.U32 R6, RZ, RZ, R10 ;  /* 0x000000ffff067224 */ /* 0x000fe200078e000a */
[----:B---3--:R0:W-:Y:S04]  /*3c9c0*/  STL.64 [R1+0x7050], R24 ;  /* 0x0070501801007387 */ /* 0x0081e80000100a00 */
[----:B------:R-:W-:Y:S04]  /*3c9d0*/  STL.64 [R1+0x6fc8], R16 ;  /* 0x006fc81001007387 */ /* 0x000fe80000100a00 */
[----:B------:R-:W-:Y:S04]  /*3c9e0*/  STL [R1+0x613c], R7 ;  /* 0x00613c0701007387 */ /* 0x000fe80000100800 */
[----:B------:R1:W-:Y:S04]  /*3c9f0*/  STL.64 [R1+0xfc0], R8 ;  /* 0x000fc00801007387 */ /* 0x0003e80000100a00 */
[----:B------:R2:W-:Y:S04]  /*3ca00*/  STL [R1+0xfcc], R11 ;  /* 0x000fcc0b01007387 */ /* 0x0005e80000100800 */
[----:B------:R-:W3:Y:S04]  /*3ca10*/  LDL.LU.64 R12, [R1+0x14b0] ;  /* 0x0014b000010c7983 */ /* 0x000ee80000300a00 */
[----:B------:R-:W3:Y:S04]  /*3ca20*/  LDL.LU.64 R14, [R1+0x14b8] ;  /* 0x0014b800010e7983 */ /* 0x000ee80000300a00 */
[----:B0-----:R-:W4:Y:S04]  /*3ca30*/  LDL R24, [R1+0x110] ;  /* 0x0001100001187983 */ /* 0x001f280000100800 */
[----:B------:R-:W4:Y:S04]  /*3ca40*/  LDL R25, [R1+0x114] ;  /* 0x0001140001197983 */ /* 0x000f280000100800 */
[----:B-1----:R-:W3:Y:S04]  /*3ca50*/  LDL.LU.64 R8, [R1+0x14a0] ;  /* 0x0014a00001087983 */ /* 0x002ee80000300a00 */
[----:B--2---:R-:W2:Y:S04]  /*3ca60*/  LDL.LU.64 R10, [R1+0x14a8] ;  /* 0x0014a800010a7983 */ /* 0x004ea80000300a00 */
[----:B--2---:R-:W-:Y:S04]  /*3ca70*/  STL.64 [R1+0x70b0], R10 ;  /* 0x0070b00a01007387 */ /* 0x004fe80000100a00 */
[----:B---3--:R0:W-:Y:S04]  /*3ca80*/  STL.64 [R1+0x70a8], R8 ;  /* 0x0070a80801007387 */ /* 0x0081e80000100a00 */
[----:B0-----:R-:W2:Y:S04]  /*3ca90*/  LDL.64 R8, [R1+0x160] ;  /* 0x0001600001087983 */ /* 0x001ea80000100a00 */
[----:B------:R-:W3:Y:S04]  /*3caa0*/  LDL.LU.64 R16, [R1+0x1490] ;  /* 0x0014900001107983 */ /* 0x000ee80000300a00 */
[----:B------:R-:W4:Y:S04]  /*3cab0*/  LDL.LU.64 R18, [R1+0x1498] ;  /* 0x0014980001127983 */ /* 0x000f280000300a00 */
[----:B----4-:R-:W-:Y:S04]  /*3cac0*/  STL.64 [R1+0x7098], R18 ;  /* 0x0070981201007387 */ /* 0x010fe80000100a00 */
[----:B---3--:R0:W-:Y:S04]  /*3cad0*/  STL.64 [R1+0x7090], R16 ;  /* 0x0070901001007387 */ /* 0x0081e80000100a00 */
[----:B0-----:R-:W3:Y:S04]  /*3cae0*/  LDL.64 R16, [R1+0x150] ;  /* 0x0001500001107983 */ /* 0x001ee80000100a00 */
[----:B------:R0:W-:Y:S04]  /*3caf0*/  STL.64 [R1+0x7068], R24 ;  /* 0x0070681801007387 */ /* 0x0001e80000100a00 */
[----:B0-----:R-:W4:Y:S01]  /*3cb00*/  LDL.64 R24, [R1+0x120] ;  /* 0x0001200001187983 */ /* 0x001f220000100a00 */
[----:B--2---:R-:W-:Y:S06]  /*3cb10*/  HMMA.16816.F32.BF16 R12, R20, R8, R12 ;  /* 0x00000008140c723c */ /* 0x004fec000004180c */
[----:B------:R-:W-:-:S02]  /*3cb20*/  IMAD.MOV.U32 R4, RZ, RZ, R8 ;  /* 0x000000ffff047224 */ /* 0x000fc400078e0008 */
[----:B------:R-:W-:Y:S01]  /*3cb30*/  IMAD.MOV.U32 R5, RZ, RZ, R9 ;  /* 0x000000ffff057224 */ /* 0x000fe200078e0009 */
[----:B----4-:R0:W-:Y:S04]  /*3cb40*/  STL.64 [R1+0x7070], R24 ;  /* 0x0070701801007387 */ /* 0x0101e80000100a00 */
[----:B0-----:R-:W2:Y:S04]  /*3cb50*/  LDL R24, [R1+0x130] ;  /* 0x0001300001187983 */ /* 0x001ea80000100800 */
[----:B------:R-:W2:Y:S04]  /*3cb60*/  LDL R25, [R1+0x134] ;  /* 0x0001340001197983 */ /* 0x000ea80000100800 */
[----:B------:R-:W-:Y:S04]  /*3cb70*/  STL [R1+0x6140], R6 ;  /* 0x0061400601007387 */ /* 0x000fe80000100800 */
[----:B------:R-:W4:Y:S04]  /*3cb80*/  LDL.LU.64 R10, [R1+0x70b0] ;  /* 0x0070b000010a7983 */ /* 0x000f280000300a00 */
[----:B------:R-:W4:Y:S01]  /*3cb90*/  LDL.LU.64 R8, [R1+0x70a8] ;  /* 0x0070a80001087983 */ /* 0x000f220000300a00 */
[----:B------:R-:W-:-:S03]  /*3cba0*/  IMAD.MOV.U32 R7, RZ, RZ, R15 ;  /* 0x000000ffff077224 */ /* 0x000fc600078e000f */
[----:B------:R0:W-:Y:S04]  /*3cbb0*/  STL.64 [R1+0xfb0], R12 ;  /* 0x000fb00c01007387 */ /* 0x0001e80000100a00 */
[----:B------:R3:W-:Y:S04]  /*3cbc0*/  STL [R1+0xfb8], R14 ;  /* 0x000fb80e01007387 */ /* 0x0007e80000100800 */
[----:B0-----:R-:W2:Y:S04]  /*3cbd0*/  LDL.LU.64 R12, [R1+0x70a0] ;  /* 0x0070a000010c7983 */ /* 0x001ea80000300a00 */
[----:B------:R0:W-:Y:S01]  /*3cbe0*/  STL [R1+0x6458], R7 ;  /* 0x0064580701007387 */ /* 0x0001e20000100800 */
[----:B---3--:R-:W-:-:S03]  /*3cbf0*/  IMAD.MOV.U32 R14, RZ, RZ, R16 ;  /* 0x000000ffff0e7224 */ /* 0x008fc600078e0010 */
[----:B------:R-:W3:Y:S01]  /*3cc00*/  LDL.LU.64 R18, [R1+0x7098] ;  /* 0x0070980001127983 */ /* 0x000ee20000300a00 */
[----:B0-----:R-:W-:Y:S01]  /*3cc10*/  IMAD.MOV.U32 R7, RZ, RZ, R17 ;  /* 0x000000ffff077224 */ /* 0x001fe200078e0011 */
[----:B----4-:R-:W-:Y:S02]  /*3cc20*/  HMMA.16816.F32.BF16 R8, R20, R16, R8 ;  /* 0x000000101408723c */ /* 0x010fe40000041808 */
[----:B------:R-:W3:-:S15]  /*3cc30*/  LDL.LU.64 R16, [R1+0x7090] ;  /* 0x0070900001107983 */ /* 0x000ede0000300a00 */
[----:B------:R-:W-:-:S06]  /*3cc40*/  NOP ;  /* 0x0000000000007918 */ /* 0x000fcc0000000000 */
[----:B------:R0:W-:Y:S04]  /*3cc50*/  STL.64 [R1+0xfa0], R8 ;  /* 0x000fa00801007387 */ /* 0x0001e80000100a00 */
[----:B------:R-:W-:Y:S04]  /*3cc60*/  STL [R1+0xfa8], R10 ;  /* 0x000fa80a01007387 */ /* 0x000fe80000100800 */
[----:B0-----:R-:W3:Y:S01]  /*3cc70*/  LDL.LU.64 R8, [R1+0x7088] ;  /* 0x0070880001087983 */ /* 0x001ee20000300a00 */
[----:B------:R-:W-:-:S05]  /*3cc80*/  IMAD.MOV.U32 R6, RZ, RZ, R11 ;  /* 0x000000ffff067224 */ /* 0x000fca00078e000b */
[----:B------:R-:W-:Y:S01]  /*3cc90*/  STL [R1+0x645c], R6 ;  /* 0x00645c0601007387 */ /* 0x000fe20000100800 */
[----:B---3--:R-:W-:-:S15]  /*3cca0*/  HMMA.16816.F32.BF16 R16, R20, R8, R16 ;  /* 0x000000081410723c */ /* 0x008fde0000041810 */
[----:B------:R-:W-:-:S08]  /*3ccb0*/  NOP ;  /* 0x0000000000007918 */ /* 0x000fd00000000000 */
[----:B------:R0:W-:Y:S04]  /*3ccc0*/  STL.64 [R1+0xf90], R16 ;  /* 0x000f901001007387 */ /* 0x0001e80000100a00 */
[----:B------:R1:W-:Y:S04]  /*3ccd0*/  STL.64 [R1+0xf98], R18 ;  /* 0x000f981201007387 */ /* 0x0003e80000100a00 */
[----:B0-----:R-:W3:Y:S04]  /*3cce0*/  LDL.LU.64 R16, [R1+0x1470] ;  /* 0x0014700001107983 */ /* 0x001ee80000300a00 */
[----:B-1----:R-:W4:Y:S01]  /*3ccf0*/  LDL.LU.64 R18, [R1+0x1478] ;  /* 0x0014780001127983 */ /* 0x002f220000300a00 */
[----:B------:R-:W-:-:S03]  /*3cd00*/  IMAD.MOV.U32 R6, RZ, RZ, R9 ;  /* 0x000000ffff067224 */ /* 0x000fc600078e0009 */
[----:B----4-:R-:W-:Y:S04]  /*3cd10*/  STL.64 [R1+0x7080], R18 ;  /* 0x0070801201007387 */ /* 0x010fe80000100a00 */
[----:B---3--:R0:W-:Y:S04]  /*3cd20*/  STL.64 [R1+0x7078], R16 ;  /* 0x0070781001007387 */ /* 0x0081e80000100a00 */
[----:B0-----:R-:W2:Y:S04]  /*3cd30*/  LDL.LU.64 R16, [R1+0x1480] ;  /* 0x0014800001107983 */ /* 0x001ea80000300a00 */
[----:B------:R-:W2:Y:S04]  /*3cd40*/  LDL.LU.64 R18, [R1+0x1488] ;  /* 0x0014880001127983 */ /* 0x000ea80000300a00 */
[----:B------:R-:W-:Y:S04]  /*3cd50*/  STL.64 [R1+0x7030], R6 ;  /* 0x0070300601007387 */ /* 0x000fe80000100a00 */
[----:B------:R0:W-:Y:S04]  /*3cd60*/  STL.64 [R1+0x7028], R4 ;  /* 0x0070280401007387 */ /* 0x0001e80000100a00 */
[----:B0-----:R-:W3:Y:S04]  /*3cd70*/  LDL.LU.64 R4, [R1+0x1440] ;  /* 0x0014400001047983 */ /* 0x001ee80000300a00 */
[----:B------:R-:W4:Y:S04]  /*3cd80*/  LDL.LU.64 R6, [R1+0x1448] ;  /* 0x0014480001067983 */ /* 0x000f280000300a00 */
[----:B----4-:R-:W-:Y:S04]  /*3cd90*/  STL.64 [R1+0x7048], R6 ;  /* 0x0070480601007387 */ /* 0x010fe80000100a00 */
[----:B---3--:R0:W-:Y:S04]  /*3cda0*/  STL.64 [R1+0x7040], R4 ;  /* 0x0070400401007387 */ /* 0x0081e80000100a00 */
[----:B0-----:R-:W3:Y:S04]  /*3cdb0*/  LDL.LU.64 R4, [R1+0x1450] ;  /* 0x0014500001047983 */ /* 0x001ee80000300a00 */
[----:B------:R-:W4:Y:S01]  /*3cdc0*/  LDL.LU.64 R6, [R1+0x1458] ;  /* 0x0014580001067983 */ /* 0x000f220000300a00 */
[----:B--2---:R-:W-:Y:S01]  /*3cdd0*/  HMMA.16816.F32.BF16 R24, R20, R24, R16 ;  /* 0x000000181418723c */ /* 0x004fe20000041810 */
[----:B------:R-:W-:-:S02]  /*3cde0*/  IMAD.MOV.U32 R15, RZ, RZ, R8 ;  /* 0x000000ffff0f7224 */ /* 0x000fc400078e0008 */
[----:B----4-:R-:W-:Y:S04]  /*3cdf0*/  STL.64 [R1+0x7060], R6 ;  /* 0x0070600601007387 */ /* 0x010fe80000100a00 */
[----:B---3--:R0:W-:Y:S04]  /*3ce00*/  STL.64 [R1+0x7058], R4 ;  /* 0x0070580401007387 */ /* 0x0081e80000100a00 */
[----:B0-----:R-:W2:Y:S04]  /*3ce10*/  LDL.LU.64 R4, [R1+0x1460] ;  /* 0x0014600001047983 */ /* 0x001ea80000300a00 */
[----:B------:R-:W2:Y:S04]  /*3ce20*/  LDL.LU.64 R6, [R1+0x1468] ;  /* 0x0014680001067983 */ /* 0x000ea80000300a00 */
[----:B------:R-:W-:Y:S04]  /*3ce30*/  STL.64 [R1+0x7018], R14 ;  /* 0x0070180e01007387 */ /* 0x000fe80000100a00 */
[----:B------:R0:W-:Y:S04]  /*3ce40*/  STL.64 [R1+0x7010], R12 ;  /* 0x0070100c01007387 */ /* 0x0001e80000100a00 */
[----:B0-----:R-:W3:Y:S04]  /*3ce50*/  LDL.LU.64 R12, [R1+0x560] ;  /* 0x00056000010c7983 */ /* 0x001ee80000300a00 */
[----:B------:R-:W3:Y:S04]  /*3ce60*/  LDL.LU.64 R14, [R1+0x568] ;  /* 0x00056800010e7983 */ /* 0x000ee80000300a00 */
[----:B------:R-:W4:Y:S04]  /*3ce70*/  LDL.LU.64 R8, [R1+0x19c0] ;  /* 0x0019c00001087983 */ /* 0x000f280000300a00 */
[----:B------:R-:W4:Y:S04]  /*3ce80*/  LDL.LU.64 R10, [R1+0x19c8] ;  /* 0x0019c800010a7983 */ /* 0x000f280000300a00 */
[----:B------:R-:W2:Y:S04]  /*3ce90*/  LDL.LU.64 R18, [R1+0x7080] ;  /* 0x0070800001127983 */ /* 0x000ea80000300a00 */
[----:B------:R-:W2:Y:S04]  /*3cea0*/  LDL.LU.64 R16, [R1+0x7078] ;  /* 0x0070780001107983 */ /* 0x000ea80000300a00 */
[----:B------:R0:W-:Y:S04]  /*3ceb0*/  STL.64 [R1+0xf80], R24 ;  /* 0x000f801801007387 */ /* 0x0001e80000100a00 */
[----:B------:R-:W-:Y:S04]  /*3cec0*/  STL.64 [R1+0xf88], R26 ;  /* 0x000f881a01007387 */ /* 0x000fe80000100a00 */
[----:B0-----:R-:W2:Y:S02]  /*3ced0*/  LDL.LU.64 R24, [R1+0x7070] ;  /* 0x0070700001187983 */ /* 0x001ea40000300a00 */
[----:B--2---:R-:W-:-:S15]  /*3cee0*/  HMMA.16816.F32.BF16 R16, R20, R24, R16 ;  /* 0x000000181410723c */ /* 0x004fde0000041810 */
[----:B------:R-:W-:-:S08]  /*3cef0*/  NOP ;  /* 0x0000000000007918 */ /* 0x000fd00000000000 */
[----:B------:R0:W-:Y:S04]  /*3cf00*/  STL.64 [R1+0xf70], R16 ;  /* 0x000f701001007387 */ /* 0x0001e80000100a00 */
[----:B------:R-:W-:Y:S01]  /*3cf10*/  STL.64 [R1+0xf78], R18 ;  /* 0x000f781201007387 */ /* 0x000fe20000100a00 */
[----:B0-----:R-:W-:Y:S02]  /*3cf20*/  IMAD.MOV.U32 R17, RZ, RZ, R24 ;  /* 0x000000ffff117224 */ /* 0x001fe400078e0018 */
[----:B------:R-:W-:Y:S02]  /*3cf30*/  IMAD.MOV.U32 R16, RZ, RZ, R25 ;  /* 0x000000ffff107224 */ /* 0x000fe400078e0019 */
[----:B------:R-:W2:Y:S02]  /*3cf40*/  LDL.LU.64 R24, [R1+0x7068] ;  /* 0x0070680001187983 */ /* 0x000ea40000300a00 */
[----:B--2---:R-:W-:Y:S02]  /*3cf50*/  HMMA.16816.F32.BF16 R24, R20, R24, R4 ;  /* 0x000000181418723c */ /* 0x004fe40000041804 */
[----:B------:R-:W2:Y:S04]  /*3cf60*/  LDL.LU.64 R6, [R1+0x7060] ;  /* 0x0070600001067983 */ /* 0x000ea80000300a00 */
[----:B------:R-:W2:-:S15]  /*3cf70*/  LDL.LU.64 R4, [R1+0x7058] ;  /* 0x0070580001047983 */ /* 0x000e9e0000300a00 */
[----:B------:R-:W-:-:S02]  /*3cf80*/  NOP ;  /* 0x0000000000007918 */ /* 0x000fc40000000000 */
[----:B------:R0:W-:Y:S04]  /*3cf90*/  STL.64 [R1+0xf60], R24 ;  /* 0x000f601801007387 */ /* 0x0001e80000100a00 */
[----:B------:R-:W-:Y:S04]  /*3cfa0*/  STL.64 [R1+0xf68], R26 ;  /* 0x000f681a01007387 */ /* 0x000fe80000100a00 */
[----:B0-----:R-:W2:Y:S02]  /*3cfb0*/  LDL.LU.64 R24, [R1+0x7050] ;  /* 0x0070500001187983 */ /* 0x001ea40000300a00 */
[----:B--2---:R-:W-:Y:S06]  /*3cfc0*/  HMMA.16816.F32.BF16 R4, R20, R24, R4 ;  /* 0x000000181404723c */ /* 0x004fec0000041804 */
[----:B------:R-:W-:-:S02]  /*3cfd0*/  IMAD.MOV.U32 R19, RZ, RZ, R24 ;  /* 0x000000ffff137224 */ /* 0x000fc400078e0018 */
[----:B------:R-:W-:-:S15]  /*3cfe0*/  IMAD.MOV.U32 R18, RZ, RZ, R25 ;  /* 0x000000ffff127224 */ /* 0x000fde00078e0019 */
[----:B------:R-:W-:Y:S04]  /*3cff0*/  STL.64 [R1+0xf50], R4 ;  /* 0x000f500401007387 */ /* 0x000fe80000100a00 */
[----:B------:R0:W-:Y:S04]  /*3d000*/  STL.64 [R1+0xf58], R6 ;  /* 0x000f580601007387 */ /* 0x0001e80000100a00 */
[----:B0-----:R-:W2:Y:S04]  /*3d010*/  LDL.LU.64 R6, [R1+0x7048] ;  /* 0x0070480001067983 */ /* 0x001ea80000300a00 */
[----:B------:R-:W2:Y:S04]  /*3d020*/  LDL.LU.64 R4, [R1+0x7040] ;  /* 0x0070400001047983 */ /* 0x000ea80000300a00 */
[----:B------:R-:W2:Y:S02]  /*3d030*/  LDL.LU.64 R24, [R1+0x7038] ;  /* 0x0070380001187983 */ /* 0x000ea40000300a00 */
[----:B--2---:R-:W-:Y:S06]  /*3d040*/  HMMA.16816.F32.BF16 R4, R20, R24, R4 ;  /* 0x000000181404723c */ /* 0x004fec0000041804 */
[----:B------:R-:W-:-:S02]  /*3d050*/  IMAD.MOV.U32 R29, RZ, RZ, R24 ;  /* 0x000000ffff1d7224 */ /* 0x000fc400078e0018 */
[----:B------:R-:W-:-:S15]  /*3d060*/  IMAD.MOV.U32 R3, RZ, RZ, R25 ;  /* 0x000000ffff037224 */ /* 0x000fde00078e0019 */
[----:B------:R-:W-:Y:S04]  /*3d070*/  STL.64 [R1+0xf40], R4 ;  /* 0x000f400401007387 */ /* 0x000fe80000100a00 */
[----:B------:R0:W-:Y:S04]  /*3d080*/  STL.64 [R1+0xf48], R6 ;  /* 0x000f480601007387 */ /* 0x0001e80000100a00 */
[----:B0-----:R-:W2:Y:S04]  /*3d090*/  LDL.LU.64 R6, [R1+0x7030] ;  /* 0x0070300001067983 */ /* 0x001ea80000300a00 */
[----:B------:R-:W2:Y:S04]  /*3d0a0*/  LDL.LU.64 R4, [R1+0x7028] ;  /* 0x0070280001047983 */ /* 0x000ea80000300a00 */
[----:B------:R-:W3:Y:S02]  /*3d0b0*/  LDL.LU.64 R24, [R1+0x7020] ;  /* 0x0070200001187983 */ /* 0x000ee40000300a00 */
[----:B---3--:R-:W-:Y:S02]  /*3d0c0*/  HMMA.16816.F32.BF16 R20, R20, R24, R12 ;  /* 0x000000181414723c */ /* 0x008fe4000004180c */
[----:B------:R-:W3:Y:S04]  /*3d0d0*/  LDL.LU.64 R14, [R1+0x7018] ;  /* 0x00701800010e7983 */ /* 0x000ee80000300a00 */
[----:B------:R-:W4:Y:S04]  /*3d0e0*/  LDL.LU.64 R12, [R1+0x7010] ;  /* 0x00701000010c7983 */ /* 0x000f280000300a00 */
[----:B------:R-:W4:Y:S04]  /*3d0f0*/  LDL.LU.64 R26, [R1+0x7008] ;  /* 0x00700800011a7983 */ /* 0x000f280000300a00 */
[----:B------:R-:W4:Y:S09]  /*3d100*/  LDL.LU.64 R24, [R1+0x7000] ;  /* 0x0070000001187983 */ /* 0x000f320000300a00 */
[----:B------:R0:W-:Y:S04]  /*3d110*/  STL.64 [R1+0x4c0], R20 ;  /* 0x0004c01401007387 */ /* 0x0001e80000100a00 */
[----:B------:R1:W-:Y:S04]  /*3d120*/  STL.64 [R1+0x4c8], R22 ;  /* 0x0004c81601007387 */ /* 0x0003e80000100a00 */
[----:B0-----:R-:W2:Y:S04]  /*3d130*/  LDL.LU.64 R20, [R1+0x18c0] ;  /* 0x0018c00001147983 */ /* 0x001ea80000300a00 */
[----:B-1----:R-:W2:Y:S01]  /*3d140*/  LDL.LU.64 R22, [R1+0x18c8] ;  /* 0x0018c80001167983 */ /* 0x002ea20000300a00 */
[----:B----4-:R-:W-:-:S15]  /*3d150*/  HMMA.16816.F32.BF16 R8, R24, R12, R8 ;  /* 0x0000000c1808723c */ /* 0x010fde0000041808 */
[----:B------:R-:W-:-:S08]  /*3d160*/  NOP ;  /* 0x0000000000007918 */ /* 0x000fd00000000000 */
[----:B------:R-:W-:Y:S04]  /*3d170*/  STL.64 [R1+0x420], R8 ;  /* 0x0004200801007387 */ /* 0x000fe80000100a00 */
[----:B------:R0:W-:Y:S04]  /*3d180*/  STL.64 [R1+0x428], R10 ;  /* 0x0004280a01007387 */ /* 0x0001e80000100a00 */
[----:B0-----:R-:W4:Y:S04]  /*3d190*/  LDL.LU.64 R10, [R1+0x6ff8] ;  /* 0x006ff800010a7983 */ /* 0x001f280000300a00 */
[----:B------:R-:W2:Y:S04]  /*3d1a0*/  LDL.LU.64 R8, [R1+0x6ff0] ;  /* 0x006ff00001087983 */ /* 0x000ea80000300a00 */
[----:B------:R-:W-:Y:S01]  /*3d1b0*/  STL.64 [R1+0x6f38], R12 ;  /* 0x006f380c01007387 */ /* 0x000fe20000100a00 */
[----:B--2---:R-:W-:Y:S03]  /*3d1c0*/  HMMA.16816.F32.BF16 R20, R24, R8, R20 ;  /* 0x000000081814723c */ /* 0x004fe60000041814 */
[----:B----4-:R-:W-:Y:S04]  /*3d1d0*/  STL.64 [R1+0x6f08], R10 ;  /* 0x006f080a01007387 */ /* 0x010fe80000100a00 */
[----:B------:R0:W-:Y:S02]  /*3d1e0*/  STL.64 [R1+0x6f00], R8 ;  /* 0x006f000801007387 */ /* 0x0001e40000100a00 */
[----:B0-----:R-:W-:-:S02]  /*3d1f0*/  IMAD.MOV.U32 R8, RZ, RZ, R29 ;  /* 0x000000ffff087224 */ /* 0x001fc400078e001d */
[----:B------:R-:W-:-:S12]  /*3d200*/  IMAD.MOV.U32 R9, RZ, RZ, R3 ;  /* 0x000000ffff097224 */ /* 0x000fd800078e0003 */
[----:B------:R-:W-:Y:S04]  /*3d210*/  STL.64 [R1+0x410], R20 ;  /* 0x0004101401007387 */ /* 0x000fe80000100a00 */
[----:B------:R-:W-:Y:S04]  /*3d220*/  STL.64 [R1+0x418], R22 ;  /* 0x0004181601007387 */ /* 0x000fe80000100a00 */
[----:B------:R-:W2:Y:S04]  /*3d230*/  LDL.LU R29, [R1+0x6fec] ;  /* 0x006fec00011d7983 */ /* 0x000ea80000300800 */
[----:B------:R-:W4:Y:S04]  /*3d240*/  LDL.LU R3, [R1+0x6fe8] ;  /* 0x006fe80001037983 */ /* 0x000f280000300800 */
[----:B------:R0:W-:Y:S02]  /*3d250*/  STL.64 [R1+0x6f18], R8 ;  /* 0x006f180801007387 */ /* 0x0001e40000100a00 */
[----:B0-----:R-:W-:-:S02]  /*3d260*/  IMAD.MOV.U32 R8, RZ, RZ, R19 ;  /* 0x000000ffff087224 */ /* 0x001fc400078e0013 */
[----:B------:R-:W-:-:S05]  /*3d270*/  IMAD.MOV.U32 R9, RZ, RZ, R18 ;  /* 0x000000ffff097224 */ /* 0x000fca00078e0012 */
[----:B------:R0:W-:Y:S04]  /*3d280*/  STL.64 [R1+0x6f30], R8 ;  /* 0x006f300801007387 */ /* 0x0001e80000100a00 */
[----:B0-----:R-:W3:Y:S04]  /*3d290*/  LDL.64 R8, [R1+0x110] ;  /* 0x0001100001087983 */ /* 0x001ee80000100a00 */
[----:B----4-:R-:W0:Y:S04]  /*3d2a0*/  LDSM.16.MT88.4 R20, [R3+UR4+0x180] ;  /* 0x000180040314783b */ /* 0x010e280008004200 */
[----:B---3--:R1:W-:Y:S02]  /*3d2b0*/  STL.64 [R1+0x6f40], R8 ;  /* 0x006f400801007387 */ /* 0x0083e40000100a00 */
[----:B-1----:R-:W-:-:S02]  /*3d2c0*/  IMAD.MOV.U32 R8, RZ, RZ, R17 ;  /* 0x000000ffff087224 */ /* 0x002fc400078e0011 */
[----:B------:R-:W-:-:S05]  /*3d2d0*/  IMAD.MOV.U32 R9, RZ, RZ, R16 ;  /* 0x000000ffff097224 */ /* 0x000fca00078e0010 */
[----:B------:R1:W-:Y:S04]  /*3d2e0*/  STL.64 [R1+0x6f58], R8 ;  /* 0x006f580801007387 */ /* 0x0003e80000100a00 */
[----:B-1----:R-:W3:Y:S04]  /*3d2f0*/  LDL.64 R8, [R1+0x130] ;  /* 0x0001300001087983 */ /* 0x002ee80000100a00 */
[----:B---3--:R1:W-:Y:S02]  /*3d300*/  STL.64 [R1+0x6f68], R8 ;  /* 0x006f680801007387 */ /* 0x0083e40000100a00 */
[----:B-1----:R-:W-:-:S02]  /*3d310*/  IMAD.MOV.U32 R8, RZ, RZ, R15 ;  /* 0x000000ffff087224 */ /* 0x002fc400078e000f */
[----:B------:R-:W-:-:S05]  /*3d320*/  IMAD.MOV.U32 R9, RZ, RZ, R6 ;  /* 0x000000ffff097224 */ /* 0x000fca00078e0006 */
[----:B------:R1:W-:Y:S04]  /*3d330*/  STL.64 [R1+0x6f80], R8 ;  /* 0x006f800801007387 */ /* 0x0003e80000100a00 */
[----:B------:R-:W3:Y:S04]  /*3d340*/  LDL.LU.64 R16, [R1+0x16d0] ;  /* 0x0016d00001107983 */ /* 0x000ee80000300a00 */
[----:B------:R-:W4:Y:S01]  /*3d350*/  LDL.LU.64 R18, [R1+0x16d8] ;  /* 0x0016d80001127983 */ /* 0x000f220000300a00 */
[----:B-1----:R-:W-:Y:S02]  /*3d360*/  IMAD.MOV.U32 R8, RZ, RZ, R14 ;  /* 0x000000ffff087224 */ /* 0x002fe400078e000e */
[----:B------:R-:W-:Y:S01]  /*3d370*/  IMAD.MOV.U32 R9, RZ, RZ, R7 ;  /* 0x000000ffff097224 */ /* 0x000fe200078e0007 */
[----:B----4-:R-:W-:Y:S04]  /*3d380*/  STL.64 [R1+0x6fd8], R18 ;  /* 0x006fd81201007387 */ /* 0x010fe80000100a00 */
[----:B---3--:R1:W-:Y:S04]  /*3d390*/  STL.64 [R1+0x6fd0], R16 ;  /* 0x006fd01001007387 */ /* 0x0083e80000100a00 */
[----:B-1----:R-:W3:Y:S04]  /*3d3a0*/  LDL.LU.64 R16, [R1+0x17c0] ;  /* 0x0017c00001107983 */ /* 0x002ee80000300a00 */
[----:B------:R-:W3:Y:S04]  /*3d3b0*/  LDL.LU.64 R18, [R1+0x17c8] ;  /* 0x0017c80001127983 */ /* 0x000ee80000300a00 */
[----:B------:R-:W4:Y:S04]  /*3d3c0*/  LDL.LU.64 R12, [R1+0x14d0] ;  /* 0x0014d000010c7983 */ /* 0x000f280000300a00 */
[----:B------:R-:W4:Y:S04]  /*3d3d0*/  LDL.LU.64 R14, [R1+0x14d8] ;  /* 0x0014d800010e7983 */ /* 0x000f280000300a00 */
[----:B------:R1:W-:Y:S02]  /*3d3e0*/  STL.64 [R1+0x6f98], R8 ;  /* 0x006f980801007387 */ /* 0x0003e40000100a00 */
[----:B-1----:R-:W-:-:S02]  /*3d3f0*/  IMAD.MOV.U32 R8, RZ, RZ, R4 ;  /* 0x000000ffff087224 */ /* 0x002fc400078e0004 */
[----:B------:R-:W-:Y:S01]  /*3d400*/  IMAD.MOV.U32 R9, RZ, RZ, R5 ;  /* 0x000000ffff097224 */ /* 0x000fe200078e0005 */
[----:B------:R-:W3:Y:S04]  /*3d410*/  LDL.LU R4, [R1+0x6fe4] ;  /* 0x006fe40001047983 */ /* 0x000ee80000300800 */
[----:B------:R-:W3:Y:S04]  /*3d420*/  LDL.LU R5, [R1+0x6fe0] ;  /* 0x006fe00001057983 */ /* 0x000ee80000300800 */
[----:B------:R1:W-:Y:S04]  /*3d430*/  STL.64 [R1+0x6fb0], R8 ;  /* 0x006fb00801007387 */ /* 0x0003e80000100a00 */
[----:B-1----:R-:W4:Y:S04]  /*3d440*/  LDL R8, [R1+0x1a0] ;  /* 0x0001a00001087983 */ /* 0x002f280000100800 */
[----:B------:R-:W4:Y:S04]  /*3d450*/  LDL R9, [R1+0x1a4] ;  /* 0x0001a40001097983 */ /* 0x000f280000100800 */
[----:B0-----:R-:W-:Y:S04]  /*3d460*/  STL.64 [R1+0x6e40], R22 ;  /* 0x006e401601007387 */ /* 0x001fe80000100a00 */
[----:B------:R0:W-:Y:S04]  /*3d470*/  STL.64 [R1+0x6e38], R20 ;  /* 0x006e381401007387 */ /* 0x0001e80000100a00 */
[----:B0-----:R-:W2:Y:S01]  /*3d480*/  LDL.64 R20, [R1+0xe0] ;  /* 0x0000e00001147983 */ /* 0x001ea20000100a00 */
[----:B---3--:R-:W-:Y:S03]  /*3d490*/  HMMA.16816.F32.BF16 R16, R24, R4, R16 ;  /* 0x000000041810723c */ /* 0x008fe60000041810 */
[----:B--2---:R-:W-:Y:S04]  /*3d4a0*/  STL.64 [R1+0x6f60], R20 ;  /* 0x006f601401007387 */ /* 0x004fe80000100a00 */
[----:B------:R-:W-:-:S15]  /*3d4b0*/  STL [R1+0x6450], R3 ;  /* 0x0064500301007387 */ /* 0x000fde0000100800 */
[----:B------:R-:W-:-:S01]  /*3d4c0*/  NOP ;  /* 0x0000000000007918 */ /* 0x000fc20000000000 */
[----:B------:R-:W-:Y:S04]  /*3d4d0*/  STL.64 [R1+0xcd0], R16 ;  /* 0x000cd01001007387 */ /* 0x000fe80000100a00 */
[----:B------:R0:W-:Y:S04]  /*3d4e0*/  STL.64 [R1+0xcd8], R18 ;  /* 0x000cd81201007387 */ /* 0x0001e80000100a00 */
[----:B0-----:R-:W4:Y:S04]  /*3d4f0*/  LDL.LU.64 R18, [R1+0x6fd8] ;  /* 0x006fd80001127983 */ /* 0x001f280000300a00 */
[----:B------:R-:W4:Y:S04]  /*3d500*/  LDL.LU.64 R16, [R1+0x6fd0] ;  /* 0x006fd00001107983 */ /* 0x000f280000300a00 */
[----:B------:R0:W-:Y:S04]  /*3d510*/  STL.64 [R1+0x6f10], R4 ;  /* 0x006f100401007387 */ /* 0x0001e80000100a00 */
[----:B0-----:R-:W2:Y:S04]  /*3d520*/  LDL.LU.64 R4, [R1+0x15d0] ;  /* 0x0015d00001047983 */ /* 0x001ea80000300a00 */
[----:B------:R-:W2:Y:S01]  /*3d530*/  LDL.LU.64 R6, [R1+0x15d8] ;  /* 0x0015d80001067983 */ /* 0x000ea20000300a00 */
[----:B------:R-:W-:-:S02]  /*3d540*/  IMAD.MOV.U32 R20, RZ, RZ, R29 ;  /* 0x000000ffff147224 */ /* 0x000fc400078e001d */
[----:B------:R-:W-:Y:S01]  /*3d550*/  IMAD.MOV.U32 R21, RZ, RZ, R28 ;  /* 0x000000ffff157224 */ /* 0x000fe200078e001c */
[C---:B----4-:R-:W-:Y:S01]  /*3d560*/  HMMA.16816.F32.BF16 R8, R24.reuse, R8, R16 ;  /* 0x000000081808723c */ /* 0x050fe20000041810 */
[----:B------:R-:W3:Y:S05]  /*3d570*/  LDL.LU.64 R16, [R1+0x6fc8] ;  /* 0x006fc80001107983 */ /* 0x000eea0000300a00 */
[----:B--2---:R-:W-:-:S15]  /*3d580*/  HMMA.16816.F32.BF16 R20, R24, R20, R4 ;  /* 0x000000141814723c */ /* 0x004fde0000041804 */
[----:B------:R-:W-:-:S02]  /*3d590*/  NOP ;  /* 0x0000000000007918 */ /* 0x000fc40000000000 */
[----:B------:R-:W-:Y:S04]  /*3d5a0*/  STL.64 [R1+0xcc0], R8 ;  /* 0x000cc00801007387 */ /* 0x000fe80000100a00 */
[----:B------:R-:W-:Y:S04]  /*3d5b0*/  STL.64 [R1+0xcc8], R10 ;  /* 0x000cc80a01007387 */ /* 0x000fe80000100a00 */
[----:B------:R0:W-:Y:S04]  /*3d5c0*/  STL.64 [R1+0xcb0], R20 ;  /* 0x000cb01401007387 */ /* 0x0001e80000100a00 */
[----:B------:R1:W-:Y:S04]  /*3d5d0*/  STL.64 [R1+0xcb8], R22 ;  /* 0x000cb81601007387 */ /* 0x0003e80000100a00 */
[----:B0-----:R-:W2:Y:S04]  /*3d5e0*/  LDL.LU.64 R20, [R1+0x1230] ;  /* 0x0012300001147983 */ /* 0x001ea80000300a00 */
[----:B-1----:R-:W4:Y:S01]  /*3d5f0*/  LDL.LU.64 R22, [R1+0x1238] ;  /* 0x0012380001167983 */ /* 0x002f220000300a00 */
[----:B---3--:R-:W-:-:S15]  /*3d600*/  HMMA.16816.F32.BF16 R4, R24, R16, R12 ;  /* 0x000000101804723c */ /* 0x008fde000004180c */
[----:B------:R-:W-:-:S08]  /*3d610*/  NOP ;  /* 0x0000000000007918 */ /* 0x000fd00000000000 */
[----:B------:R-:W-:Y:S04]  /*3d620*/  STL.64 [R1+0xca0], R4 ;  /* 0x000ca00401007387 */ /* 0x000fe80000100a00 */
[----:B------:R-:W-:Y:S04]  /*3d630*/  STL.64 [R1+0xca8], R6 ;  /* 0x000ca80601007387 */ /* 0x000fe80000100a00 */
[----:B----4-:R-:W-:Y:S04]  /*3d640*/  STL.64 [R1+0x6f78], R22 ;  /* 0x006f781601007387 */ /* 0x010fe80000100a00 */
[----:B--2---:R0:W-:Y:S04]  /*3d650*/  STL.64 [R1+0x6f70], R20 ;  /* 0x006f701401007387 */ /* 0x0041e80000100a00 */
[----:B0-----:R-:W2:Y:S04]  /*3d660*/  LDL.LU.64 R20, [R1+0x1240] ;  /* 0x0012400001147983 */ /* 0x001ea80000300a00 */
[----:B------:R-:W3:Y:S04]  /*3d670*/  LDL.LU.64 R22, [R1+0x1248] ;  /* 0x0012480001167983 */ /* 0x000ee80000300a00 */
[----:B---3--:R-:W-:Y:S04]  /*3d680*/  STL.64 [R1+0x6f90], R22 ;  /* 0x006f901601007387 */ /* 0x008fe80000100a00 */
        /* <DEDUP_REMOVED lines=10> */
[----:B------:R-:W2:Y:S04]  /*3d730*/  LDL.LU.64 R22, [R1+0x1278] ;  /* 0x0012780001167983 */ /* 0x000ea80000300a00 */
[----:B------:R-:W3:Y:S04]  /*3d740*/  LDL.LU.64 R12, [R1+0x1210] ;  /* 0x00121000010c7983 */ /* 0x000ee80000300a00 */
[----:B------:R-:W4:Y:S01]  /*3d750*/  LDL.LU.64 R14, [R1+0x1218] ;  /* 0x00121800010e7983 */ /* 0x000f220000300a00 */
[----:B------:R-:W-:-:S02]  /*3d760*/  IMAD.MOV.U32 R8, RZ, RZ, R2 ;  /* 0x000000ffff087224 */ /* 0x000fc400078e0002 */
[----:B------:R-:W-:Y:S01]  /*3d770*/  IMAD.MOV.U32 R9, RZ, RZ, R0 ;  /* 0x000000ffff097224 */ /* 0x000fe200078e0000 */
[----:B----4-:R-:W-:Y:S04]  /*3d780*/  STL.64 [R1+0x6f50], R14 ;  /* 0x006f500e01007387 */ /* 0x010fe80000100a00 */
[----:B---3--:R0:W-:Y:S04]  /*3d790*/  STL.64 [R1+0x6f48], R12 ;  /* 0x006f480c01007387 */ /* 0x0081e80000100a00 */
[----:B0-----:R-:W3:Y:S04]  /*3d7a0*/  LDL.LU.64 R12, [R1+0x1220] ;  /* 0x00122000010c7983 */ /* 0x001ee80000300a00 */
[----:B------:R-:W3:Y:S04]  /*3d7b0*/  LDL.LU.64 R14, [R1+0x1228] ;  /* 0x00122800010e7983 */ /* 0x000ee80000300a00 */
[----:B------:R-:W4:Y:S04]  /*3d7c0*/  LDL.LU.64 R4, [R1+0xe20] ;  /* 0x000e200001047983 */ /* 0x000f280000300a00 */
[----:B------:R-:W3:Y:S01]  /*3d7d0*/  LDL.LU.64 R6, [R1+0xe28] ;  /* 0x000e280001067983 */ /* 0x000ee20000300a00 */
[C---:B--2---:R-:W-:Y:S03]  /*3d7e0*/  HMMA.16816.F32.BF16 R8, R24.reuse, R8, R20 ;  /* 0x000000081808723c */ /* 0x044fe60000041814 */
[----:B---3--:R-:W-:Y:S04]  /*3d7f0*/  STL.64 [R1+0x6f28], R6 ;  /* 0x006f280601007387 */ /* 0x008fe80000100a00 */
[----:B----4-:R0:W-:Y:S04]  /*3d800*/  STL.64 [R1+0x6f20], R4 ;  /* 0x006f200401007387 */ /* 0x0101e80000100a00 */
[----:B0-----:R-:W2:Y:S04]  /*3d810*/  LDL.LU.64 R4, [R1+0x1200] ;  /* 0x0012000001047983 */ /* 0x001ea80000300a00 */
[----:B------:R-:W2:Y:S04]  /*3d820*/  LDL.LU.64 R6, [R1+0x1208] ;  /* 0x0012080001067983 */ /* 0x000ea80000300a00 */
[----:B------:R-:W3:Y:S04]  /*3d830*/  LDL.LU.64 R16, [R1+0x4b0] ;  /* 0x0004b00001107983 */ /* 0x000ee80000300a00 */
[----:B------:R-:W3:Y:S04]  /*3d840*/  LDL.LU.64 R18, [R1+0x4b8] ;  /* 0x0004b80001127983 */ /* 0x000ee80000300a00 */
[----:B------:R-:W4:Y:S04]  /*3d850*/  LDL.LU.64 R22, [R1+0x6fc0] ;  /* 0x006fc00001167983 */ /* 0x000f280000300a00 */
[----:B------:R-:W4:Y:S04]  /*3d860*/  LDL.LU.64 R20, [R1+0x6fb8] ;  /* 0x006fb80001147983 */ /* 0x000f280000300a00 */
[----:B------:R0:W-:Y:S04]  /*3d870*/  STL.64 [R1+0xc90], R8 ;  /* 0x000c900801007387 */ /* 0x0001e80000100a00 */
[----:B------:R4:W-:Y:S04]  /*3d880*/  STL.64 [R1+0xc98], R10 ;  /* 0x000c980a01007387 */ /* 0x0009e80000100a00 */
[----:B0-----:R-:W4:Y:S02]  /*3d890*/  LDL.LU.64 R8, [R1+0x6fb0] ;  /* 0x006fb00001087983 */ /* 0x001f240000300a00 */
[----:B----4-:R-:W-:Y:S02]  /*3d8a0*/  HMMA.16816.F32.BF16 R8, R24, R8, R20 ;  /* 0x000000081808723c */ /* 0x010fe40000041814 */
[----:B------:R-:W4:Y:S04]  /*3d8b0*/  LDL.LU.64 R22, [R1+0x6fa8] ;  /* 0x006fa80001167983 */ /* 0x000f280000300a00 */
[----:B------:R-:W4:-:S15]  /*3d8c0*/  LDL.LU.64 R20, [R1+0x6fa0] ;  /* 0x006fa00001147983 */ /* 0x000f1e0000300a00 */
[----:B------:R-:W-:-:S02]  /*3d8d0*/  NOP ;  /* 0x0000000000007918 */ /* 0x000fc40000000000 */
        /* <DEDUP_REMOVED lines=15> */
[----:B------:R-:W-:Y:S04]  /*3d9d0*/  STL.64 [R1+0xc68], R10 ;  /* 0x000c680a01007387 */ /* 0x000fe80000100a00 */
[----:B0-----:R-:W4:Y:S02]  /*3d9e0*/  LDL.LU.64 R8, [R1+0x6f68] ;  /* 0x006f680001087983 */ /* 0x001f240000300a00 */
[----:B----4-:R-:W-:Y:S06]  /*3d9f0*/  HMMA.16816.F32.BF16 R20, R24, R8, R20 ;  /* 0x000000081814723c */ /* 0x010fec0000041814 */
[----:B------:R-:W-:-:S15]  /*3da00*/  IMAD.MOV.U32 R3, RZ, RZ, R9 ;  /* 0x000000ffff037224 */ /* 0x000fde00078e0009 */
[----:B------:R-:W-:-:S02]  /*3da10*/  NOP ;  /* 0x0000000000007918 */ /* 0x000fc40000000000 */
[----:B------:R0:W-:Y:S04]  /*3da20*/  STL.64 [R1+0xc50], R20 ;  /* 0x000c501401007387 */ /* 0x0001e80000100a00 */
[----:B------:R1:W-:Y:S04]  /*3da30*/  STL.64 [R1+0xc58], R22 ;  /* 0x000c581601007387 */ /* 0x0003e80000100a00 */
[----:B0-----:R-:W3:Y:S01]  /*3da40*/  LDL.LU.64 R20, [R1+0x6f60] ;  /* 0x006f600001147983 */ /* 0x001ee20000300a00 */
[----:B-1----:R-:W-:-:S03]  /*3da50*/  IMAD.MOV.U32 R22, RZ, RZ, R8 ;  /* 0x000000ffff167224 */ /* 0x002fc600078e0008 */
[----:B------:R-:W4:Y:S02]  /*3da60*/  LDL.LU.64 R8, [R1+0x6f58] ;  /* 0x006f580001087983 */ /* 0x000f240000300a00 */
[----:B----4-:R-:W-:Y:S02]  /*3da70*/  HMMA.16816.F32.BF16 R8, R24, R8, R12 ;  /* 0x000000081808723c */ /* 0x010fe4000004180c */
[----:B------:R-:W4:Y:S04]  /*3da80*/  LDL.LU.64 R14, [R1+0x6f50] ;  /* 0x006f5000010e7983 */ /* 0x000f280000300a00 */
[----:B------:R-:W4:-:S15]  /*3da90*/  LDL.LU.64 R12, [R1+0x6f48] ;  /* 0x006f4800010c7983 */ /* 0x000f1e0000300a00 */
[----:B------:R-:W-:-:S02]  /*3daa0*/  NOP ;  /* 0x0000000000007918 */ /* 0x000fc40000000000 */
[----:B------:R0:W-:Y:S04]  /*3dab0*/  STL.64 [R1+0xc40], R8 ;  /* 0x000c400801007387 */ /* 0x0001e80000100a00 */
[----:B------:R-:W-:Y:S04]  /*3dac0*/  STL.64 [R1+0xc48], R10 ;  /* 0x000c480a01007387 */ /* 0x000fe80000100a00 */
[----:B0-----:R-:W4:Y:S02]  /*3dad0*/  LDL.LU.64 R8, [R1+0x6f40] ;  /* 0x006f400001087983 */ /* 0x001f240000300a00 */
[----:B----4-:R-:W-:-:S15]  /*3dae0*/  HMMA.16816.F32.BF16 R12, R24, R8, R12 ;  /* 0x00000008180c723c */ /* 0x010fde000004180c */
[----:B------:R-:W-:-:S08]  /*3daf0*/  NOP ;  /* 0x0000000000007918 */ /* 0x000fd00000000000 */
[----:B------:R0:W-:Y:S04]  /*3db00*/  STL.64 [R1+0xc30], R12 ;  /* 0x000c300c01007387 */ /* 0x0001e80000100a00 */
[----:B------:R1:W-:Y:S04]  /*3db10*/  STL.64 [R1+0xc38], R14 ;  /* 0x000c380e01007387 */ /* 0x0003e80000100a00 */
[----:B0-----:R-:W4:Y:S01]  /*3db20*/  LDL.LU.64 R12, [R1+0x6f38] ;  /* 0x006f3800010c7983 */ /* 0x001f220000300a00 */
[----:B-1----:R-:W-:Y:S02]  /*3db30*/  IMAD.MOV.U32 R15, RZ, RZ, R8 ;  /* 0x000000ffff0f7224 */ /* 0x002fe400078e0008 */
[----:B------:R-:W-:-:S02]  /*3db40*/  IMAD.MOV.U32 R14, RZ, RZ, R9 ;  /* 0x000000ffff0e7224 */ /* 0x000fc400078e0009 */
[----:B------:R-:W2:Y:S02]  /*3db50*/  LDL.LU.64 R8, [R1+0x6f30] ;  /* 0x006f300001087983 */ /* 0x000ea40000300a00 */
[----:B--2---:R-:W-:Y:S02]  /*3db60*/  HMMA.16816.F32.BF16 R8, R24, R8, R4 ;  /* 0x000000081808723c */ /* 0x004fe40000041804 */
[----:B------:R-:W2:Y:S04]  /*3db70*/  LDL.LU.64 R6, [R1+0x6f28] ;  /* 0x006f280001067983 */ /* 0x000ea80000300a00 */
[----:B------:R-:W2:-:S15]  /*3db80*/  LDL.LU.64 R4, [R1+0x6f20] ;  /* 0x006f200001047983 */ /* 0x000e9e0000300a00 */
[----:B------:R-:W-:-:S02]  /*3db90*/  NOP ;  /* 0x0000000000007918 */ /* 0x000fc40000000000 */
[----:B------:R0:W-:Y:S04]  /*3dba0*/  STL.64 [R1+0xc20], R8 ;  /* 0x000c200801007387 */ /* 0x0001e80000100a00 */
[----:B------:R2:W-:Y:S04]  /*3dbb0*/  STL.64 [R1+0xc28], R10 ;  /* 0x000c280a01007387 */ /* 0x0005e80000100a00 */
[----:B0-----:R-:W2:Y:S02]  /*3dbc0*/  LDL.LU.64 R8, [R1+0x6f18] ;  /* 0x006f180001087983 */ /* 0x001ea40000300a00 */
[C---:B--2---:R-:W-:Y:S06]  /*3dbd0*/  HMMA.16816.F32.BF16 R8, R24.reuse, R8, R4 ;  /* 0x000000081808723c */ /* 0x044fec0000041804 */
[----:B---3--:R-:W-:Y:S01]  /*3dbe0*/  HMMA.16816.F32.BF16 R24, R24, R20, R16 ;  /* 0x000000141818723c */ /* 0x008fe20000041810 */
[----:B------:R-:W2:-:S15]  /*3dbf0*/  LDL.LU.64 R4, [R1+0x6f10] ;  /* 0x006f100001047983 */ /* 0x000e9e0000300a00 */
[----:B------:R-:W-:-:S01]  /*3dc00*/  NOP ;  /* 0x0000000000007918 */ /* 0x000fc20000000000 */
[----:B------:R-:W-:Y:S04]  /*3dc10*/  STL.64 [R1+0xc10], R8 ;  /* 0x000c100801007387 */ /* 0x000fe80000100a00 */
[----:B------:R0:W-:Y:S04]  /*3dc20*/  STL.64 [R1+0xc18], R10 ;  /* 0x000c180a01007387 */ /* 0x0001e80000100a00 */
[----:B0-----:R-:W3:Y:S04]  /*3dc30*/  LDL.LU.64 R10, [R1+0x6f08] ;  /* 0x006f0800010a7983 */ /* 0x001ee80000300a00 */
[----:B------:R-:W2:Y:S04]  /*3dc40*/  LDL.LU.64 R8, [R1+0x6f00] ;  /* 0x006f000001087983 */ /* 0x000ea80000300a00 */
[----:B------:R-:W3:Y:S04]  /*3dc50*/  LDL.LU.64 R18, [R1+0x6ef8] ;  /* 0x006ef80001127983 */ /* 0x000ee80000300a00 */
[----:B------:R-:W3:Y:S04]  /*3dc60*/  LDL.LU.64 R16, [R1+0x6ef0] ;  /* 0x006ef00001107983 */ /* 0x000ee80000300a00 */
[----:B------:R0:W-:Y:S04]  /*3dc70*/  STL.64 [R1+0x400], R24 ;  /* 0x0004001801007387 */ /* 0x0001e80000100a00 */
[----:B------:R1:W-:Y:S04]  /*3dc80*/  STL.64 [R1+0x408], R26 ;  /* 0x0004081a01007387 */ /* 0x0003e80000100a00 */
[----:B0-----:R-:W2:Y:S04]  /*3dc90*/  LDL.LU.64 R24, [R1+0x1850] ;  /* 0x0018500001187983 */ /* 0x001ea80000300a00 */
[----:B-1----:R-:W2:Y:S04]  /*3dca0*/  LDL.LU.64 R26, [R1+0x1858] ;  /* 0x00185800011a7983 */ /* 0x002ea80000300a00 */
[----:B------:R0:W-:Y:S04]  /*3dcb0*/  STL.64 [R1+0x6e58], R20 ;  /* 0x006e581401007387 */ /* 0x0001e80000100a00 */
[----:B------:R1:W-:Y:S04]  /*3dcc0*/  STL [R1+0x6ec8], R22 ;  /* 0x006ec81601007387 */ /* 0x0003e80000100800 */
[----:B0-----:R-:W3:Y:S04]  /*3dcd0*/  LDL.LU.64 R20, [R1+0x1950] ;  /* 0x0019500001147983 */ /* 0x001ee80000300a00 */
[----:B-1----:R-:W3:Y:S04]  /*3dce0*/  LDL.LU.64 R22, [R1+0x1958] ;  /* 0x0019580001167983 */ /* 0x002ee80000300a00 */
[----:B----4-:R0:W-:Y:S04]  /*3dcf0*/  STL.64 [R1+0x6eb8], R12 ;  /* 0x006eb80c01007387 */ /* 0x0101e80000100a00 */
[----:B------:R-:W-:Y:S01]  /*3dd00*/  STL.64 [R1+0x6ed0], R14 ;  /* 0x006ed00e01007387 */ /* 0x000fe20000100a00 */
[----:B---3--:R-:W-:-:S15]  /*3dd10*/  HMMA.16816.F32.BF16 R20, R16, R12, R20 ;  /* 0x0000000c1014723c */ /* 0x008fde0000041814 */
[----:B------:R-:W-:-:S08]  /*3dd20*/  NOP ;  /* 0x0000000000007918 */ /* 0x000fd00000000000 */
[----:B------:R-:W-:Y:S04]  /*3dd30*/  STL.64 [R1+0x380], R20 ;  /* 0x0003801401007387 */ /* 0x000fe80000100a00 */
[----:B------:R-:W-:Y:S04]  /*3dd40*/  STL.64 [R1+0x388], R22 ;  /* 0x0003881601007387 */ /* 0x000fe80000100a00 */
[----:B0-----:R-:W3:Y:S01]  /*3dd50*/  LDL.64 R12, [R1+0x1a0] ;  /* 0x0001a000010c7983 */ /* 0x001ee20000100a00 */
[----:B------:R-:W0:Y:S01]  /*3dd60*/  S2R R29, SR_TID.X ;  /* 0x00000000001d7919 */ /* 0x000e220000002100 */
[----:B--2---:R-:W-:Y:S01]  /*3dd70*/  HMMA.16816.F32.BF16 R24, R16, R8, R24 ;  /* 0x000000081018723c */ /* 0x004fe20000041818 */
[C---:B0-----:R-:W-:Y:S01]  /*3dd80*/  LOP3.LUT R0, R29.reuse, 0x7, RZ, 0xc0, !PT ;  /* 0x000000071d007812 */ /* 0x041fe200078ec0ff */
[----:B------:R-:W-:Y:S01]  /*3dd90*/  IMAD.SHL.U32 R2, R29, 0x2, RZ ;  /* 0x000000021d027824 */ /* 0x000fe200078e00ff */
[----:B---3--:R0:W-:Y:S04]  /*3dda0*/  STL.64 [R1+0x6ee8], R12 ;  /* 0x006ee80c01007387 */ /* 0x0081e80000100a00 */
[----:B0-----:R-:W2:Y:S04]  /*3ddb0*/  LDL.LU.64 R12, [R1+0x1750] ;  /* 0x00175000010c7983 */ /* 0x001ea80000300a00 */
[----:B------:R-:W2:Y:S04]  /*3ddc0*/  LDL.LU.64 R14, [R1+0x1758] ;  /* 0x00175800010e7983 */ /* 0x000ea80000300a00 */
[----:B------:R-:W3:Y:S04]  /*3ddd0*/  LDL.LU.64 R20, [R1+0x1550] ;  /* 0x0015500001147983 */ /* 0x000ee80000300a00 */
[----:B------:R-:W4:Y:S01]  /*3dde0*/  LDL.LU.64 R22, [R1+0x1558] ;  /* 0x0015580001167983 */ /* 0x000f220000300a00 */
[----:B------:R-:W-:-:S02]  /*3ddf0*/  IMAD R0, R0, 0x210, RZ ;  /* 0x0000021000007824 */ /* 0x000fc400078e02ff */
[----:B------:R-:W-:-:S03]  /*3de00*/  IMAD.SHL.U32 R29, R29, 0x100, RZ ;  /* 0x000001001d1d7824 */ /* 0x000fc600078e00ff */
[----:B------:R-:W-:-:S04]  /*3de10*/  LOP3.LUT R7, R0, 0x10, R2, 0x78, !PT ;  /* 0x0000001000077812 */ /* 0x000fc800078e7802 */
[----:B------:R-:W-:Y:S01]  /*3de20*/  LOP3.LUT R7, R7, 0x1000, R29, 0xf8, !PT ;  /* 0x0000100007077812 */ /* 0x000fe200078ef81d */
[----:B------:R-:W-:Y:S03]  /*3de30*/  STL.64 [R1+0x370], R24 ;  /* 0x0003701801007387 */ /* 0x000fe60000100a00 */
[----:B------:R-:W-:Y:S01]  /*3de40*/  LOP3.LUT R7, R7, 0x20, RZ, 0x3c, !PT ;  /* 0x0000002007077812 */ /* 0x000fe200078e3cff */
[----:B------:R-:W-:Y:S04]  /*3de50*/  STL.64 [R1+0x378], R26 ;  /* 0x0003781a01007387 */ /* 0x000fe80000100a00 */
[----:B------:R-:W0:Y:S01]  /*3de60*/  LDSM.16.MT88.4 R24, [R7+UR4] ;  /* 0x000000040718783b */ /* 0x000e220008004200 */
[C---:B--2---:R-:W-:Y:S03]  /*3de70*/  HMMA.16816.F32.BF16 R12, R16.reuse, R4, R12 ;  /* 0x00000004100c723c */ /* 0x044fe6000004180c */
[----:B----4-:R-:W-:Y:S04]  /*3de80*/  STL.64 [R1+0x6ee0], R22 ;  /* 0x006ee01601007387 */ /* 0x010fe80000100a00 */
[----:B---3--:R1:W-:Y:S04]  /*3de90*/  STL.64 [R1+0x6ed8], R20 ;  /* 0x006ed81401007387 */ /* 0x0083e80000100a00 */
[----:B-1----:R-:W2:Y:S04]  /*3dea0*/  LDL.LU.64 R20, [R1+0x1650] ;  /* 0x0016500001147983 */ /* 0x002ea80000300a00 */
[----:B------:R-:W2:Y:S04]  /*3deb0*/  LDL.LU.64 R22, [R1+0x1658] ;  /* 0x0016580001167983 */ /* 0x000ea80000300a00 */
[----:B------:R-:W-:Y:S04]  /*3dec0*/  STL.64 [R1+0x6e30], R10 ;  /* 0x006e300a01007387 */ /* 0x000fe80000100a00 */
[----:B------:R1:W-:Y:S04]  /*3ded0*/  STL.64 [R1+0x6e28], R8 ;  /* 0x006e280801007387 */ /* 0x0003e80000100a00 */
[----:B-1----:R-:W3:Y:S04]  /*3dee0*/  LDL.64 R8, [R1+0x180] ;  /* 0x0001800001087983 */ /* 0x002ee80000100a00 */
[----:B------:R-:W-:Y:S04]  /*3def0*/  STL [R1+0x6e20], R7 ;  /* 0x006e200701007387 */ /* 0x000fe80000100800 */
[----:B0-----:R-:W-:Y:S04]  /*3df00*/  STL.64 [R1+0x6d08], R26 ;  /* 0x006d081a01007387 */ /* 0x001fe80000100a00 */
[----:B------:R0:W-:Y:S04]  /*3df10*/  STL.64 [R1+0x6d00], R24 ;  /* 0x006d001801007387 */ /* 0x0001e80000100a00 */
[----:B0-----:R-:W4:Y:S04]  /*3df20*/  LDL.64 R24, [R1+0x190] ;  /* 0x0001900001187983 */ /* 0x001f280000100a00 */
[----:B------:R0:W-:Y:S04]  /*3df30*/  STL.64 [R1+0x970], R12 ;  /* 0x0009700c01007387 */ /* 0x0001e80000100a00 */
[----:B------:R-:W-:Y:S04]  /*3df40*/  STL.64 [R1+0x978], R14 ;  /* 0x0009780e01007387 */ /* 0x000fe80000100a00 */
[----:B0-----:R-:W2:Y:S04]  /*3df50*/  LDL.LU.64 R12, [R1+0x6ee8] ;  /* 0x006ee800010c7983 */ /* 0x001ea80000300a00 */
[----:B------:R-:W-:Y:S04]  /*3df60*/  STL [R1+0x6e1c], R4 ;  /* 0x006e1c0401007387 */ /* 0x000fe80000100800 */
[----:B------:R0:W-:Y:S04]  /*3df70*/  STL [R1+0x6e18], R5 ;  /* 0x006e180501007387 */ /* 0x0001e80000100800 */
[----:B0-----:R-:W3:Y:S04]  /*3df80*/  LDL.LU.64 R4, [R1+0xac0] ;  /* 0x000ac00001047983 */ /* 0x001ee80000300a00 */
[----:B------:R-:W3:Y:S01]  /*3df90*/  LDL.LU.64 R6, [R1+0xac8] ;  /* 0x000ac80001067983 */ /* 0x000ee20000300a00 */
[----:B--2---:R-:W-:-:S15]  /*3dfa0*/  HMMA.16816.F32.BF16 R20, R16, R12, R20 ;  /* 0x0000000c1014723c */ /* 0x004fde0000041814 */
[----:B------:R-:W-:-:S08]  /*3dfb0*/  NOP ;  /* 0x0000000000007918 */ /* 0x000fd00000000000 */
[----:B------:R-:W-:Y:S04]  /*3dfc0*/  STL.64 [R1+0x960], R20 ;  /* 0x0009601401007387 */ /* 0x000fe80000100a00 */
[----:B------:R0:W-:Y:S04]  /*3dfd0*/  STL.64 [R1+0x968], R22 ;  /* 0x0009681601007387 */ /* 0x0001e80000100a00 */
[----:B0-----:R-:W4:Y:S04]  /*3dfe0*/  LDL.LU.64 R22, [R1+0x6ee0] ;  /* 0x006ee00001167983 */ /* 0x001f280000300a00 */
[----:B------:R-:W4:Y:S01]  /*3dff0*/  LDL.LU.64 R20, [R1+0x6ed8] ;  /* 0x006ed80001147983 */ /* 0x000f220000300a00 */
[----:B------:R-:W-:-:S02]  /*3e000*/  IMAD.MOV.U32 R28, RZ, RZ, R13 ;  /* 0x000000ffff1c7224 */ /* 0x000fc400078e000d */
[----:B------:R-:W-:Y:S01]  /*3e010*/  IMAD.MOV.U32 R29, RZ, RZ, R12 ;  /* 0x000000ffff1d7224 */ /* 0x000fe200078e000c */
[----:B------:R-:W2:Y:S04]  /*3e020*/  LDL.LU.64 R14, [R1+0x6ed0] ;  /* 0x006ed000010e7983 */ /* 0x000ea80000300a00 */
[----:B------:R-:W-:Y:S04]  /*3e030*/  STL [R1+0x6e14], R28 ;  /* 0x006e141c01007387 */ /* 0x000fe80000100800 */
[----:B------:R-:W-:Y:S01]  /*3e040*/  STL [R1+0x6e10], R29 ;  /* 0x006e101d01007387 */ /* 0x000fe20000100800 */
[----:B----4-:R-:W-:-:S15]  /*3e050*/  HMMA.16816.F32.BF16 R20, R16, R24, R20 ;  /* 0x000000181014723c */ /* 0x010fde0000041814 */
[----:B------:R-:W-:-:S08]  /*3e060*/  NOP ;  /* 0x0000000000007918 */ /* 0x000fd00000000000 */
[----:B------:R-:W-:Y:S04]  /*3e070*/  STL.64 [R1+0x950], R20 ;  /* 0x0009501401007387 */ /* 0x000fe80000100a00 */
[----:B------:R0:W-:Y:S04]  /*3e080*/  STL.64 [R1+0x958], R22 ;  /* 0x0009581601007387 */ /* 0x0001e80000100a00 */
[----:B0-----:R-:W4:Y:S04]  /*3e090*/  LDL.LU R22, [R1+0x6ec8] ;  /* 0x006ec80001167983 */ /* 0x001f280000300800 */
[----:B------:R-:W3:Y:S04]  /*3e0a0*/  LDL.64 R20, [R1+0xf0] ;  /* 0x0000f00001147983 */ /* 0x000ee80000100a00 */
[----:B---3--:R0:W-:Y:S04]  /*3e0b0*/  STL.64 [R1+0x6e60], R20 ;  /* 0x006e601401007387 */ /* 0x0081e80000100a00 */
[----:B0-----:R-:W3:Y:S01]  /*3e0c0*/  LDL.64 R20, [R1+0x100] ;  /* 0x0001000001147983 */ /* 0x001ee20000100a00 */
[----:B------:R-:W-:Y:S03]  /*3e0d0*/  HMMA.16816.F32.BF16 R4, R16, R8, R4 ;  /* 0x000000081004723c */ /* 0x000fe60000041804 */
[----:B---3--:R-:W-:Y:S04]  /*3e0e0*/  STL.64 [R1+0x6e78], R20 ;  /* 0x006e781401007387 */ /* 0x008fe80000100a00 */
[----:B------:R0:W-:Y:S04]  /*3e0f0*/  STL.64 [R1+0x6e00], R24 ;  /* 0x006e001801007387 */ /* 0x0001e80000100a00 */
[----:B0-----:R-:W3:Y:S01]  /*3e100*/  LDL.64 R24, [R1+0x150] ;  /* 0x0001500001187983 */ /* 0x001ee20000100a00 */
[----:B--2---:R-:W-:-:S02]  /*3e110*/  IMAD.MOV.U32 R20, RZ, RZ, R15 ;  /* 0x000000ffff147224 */ /* 0x004fc400078e000f */
[----:B------:R-:W-:Y:S01]  /*3e120*/  IMAD.MOV.U32 R21, RZ, RZ, R14 ;  /* 0x000000ffff157224 */ /* 0x000fe200078e000e */
[----:B---3--:R0:W-:Y:S04]  /*3e130*/  STL.64 [R1+0x6ec0], R24 ;  /* 0x006ec01801007387 */ /* 0x0081e80000100a00 */
[----:B0-----:R-:W2:Y:S04]  /*3e140*/  LDL.64 R24, [R1+0x170] ;  /* 0x0001700001187983 */ /* 0x001ea80000100a00 */
[----:B------:R0:W-:Y:S04]  /*3e150*/  STL.64 [R1+0x940], R4 ;  /* 0x0009400401007387 */ /* 0x0001e80000100a00 */
[----:B------:R1:W-:Y:S04]  /*3e160*/  STL.64 [R1+0x948], R6 ;  /* 0x0009480601007387 */ /* 0x0003e80000100a00 */
[----:B0-----:R-:W2:Y:S04]  /*3e170*/  LDL.LU.64 R4, [R1+0xab0] ;  /* 0x000ab00001047983 */ /* 0x001ea80000300a00 */
[----:B-1----:R-:W2:Y:S04]  /*3e180*/  LDL.LU.64 R6, [R1+0xab8] ;  /* 0x000ab80001067983 */ /* 0x002ea80000300a00 */
[----:B------:R-:W3:Y:S04]  /*3e190*/  LDL.LU.64 R12, [R1+0xaa0] ;  /* 0x000aa000010c7983 */ /* 0x000ee80000300a00 */
[----:B------:R-:W3:Y:S04]  /*3e1a0*/  LDL.LU.64 R14, [R1+0xaa8] ;  /* 0x000aa800010e7983 */ /* 0x000ee80000300a00 */
[----:B------:R0:W-:Y:S04]  /*3e1b0*/  STL.64 [R1+0x6e90], R20 ;  /* 0x006e901401007387 */ /* 0x0001e80000100a00 */
[----:B0-----:R-:W4:Y:S01]  /*3e1c0*/  LDL.64 R20, [R1+0x120] ;  /* 0x0001200001147983 */ /* 0x001f220000100a00 */
[----:B------:R-:W-:-:S02]  /*3e1d0*/  IMAD.MOV.U32 R0, RZ, RZ, R9 ;  /* 0x000000ffff007224 */ /* 0x000fc400078e0009 */
[----:B------:R-:W-:Y:S01]  /*3e1e0*/  IMAD.MOV.U32 R2, RZ, RZ, R8 ;  /* 0x000000ffff027224 */ /* 0x000fe200078e0008 */
[----:B--2---:R-:W-:Y:S01]  /*3e1f0*/  HMMA.16816.F32.BF16 R4, R16, R24, R4 ;  /* 0x000000181004723c */ /* 0x004fe20000041804 */
[----:B----4-:R0:W-:Y:S02]  /*3e200*/  STL.64 [R1+0x6e98], R20 ;  /* 0x006e981401007387 */ /* 0x0101e40000100a00 */
[----:B0-----:R-:W-:Y:S02]  /*3e210*/  IMAD.MOV.U32 R20, RZ, RZ, R22 ;  /* 0x000000ffff147224 */ /* 0x001fe400078e0016 */
[----:B------:R-:W-:-:S05]  /*3e220*/  IMAD.MOV.U32 R21, RZ, RZ, R3 ;  /* 0x000000ffff157224 */ /* 0x000fca00078e0003 */
[----:B------:R0:W-:Y:S01]  /*3e230*/  STL.64 [R1+0x6eb0], R20 ;  /* 0x006eb01401007387 */ /* 0x0001e20000100a00 */
[----:B------:R-:W-:-:S03]  /*3e240*/  IMAD.MOV.U32 R3, RZ, RZ, R25 ;  /* 0x000000ffff037224 */ /* 0x000fc600078e0019 */
[----:B0-----:R-:W2:Y:S04]  /*3e250*/  LDL.LU.64 R20, [R1+0xa90] ;  /* 0x000a900001147983 */ /* 0x001ea80000300a00 */
[----:B------:R-:W2:Y:S04]  /*3e260*/  LDL.LU.64 R22, [R1+0xa98] ;  /* 0x000a980001167983 */ /* 0x000ea80000300a00 */
[----:B------:R-:W4:Y:S04]  /*3e270*/  LDL.64 R8, [R1+0x140] ;  /* 0x0001400001087983 */ /* 0x000f280000100a00 */
[----:B------:R-:W-:Y:S04]  /*3e280*/  STL [R1+0x6e0c], R0 ;  /* 0x006e0c0001007387 */ /* 0x000fe80000100800 */
[----:B------:R-:W-:Y:S04]  /*3e290*/  STL [R1+0x6e08], R2 ;  /* 0x006e080201007387 */ /* 0x000fe80000100800 */
[----:B------:R-:W-:Y:S04]  /*3e2a0*/  STL.64 [R1+0x930], R4 ;  /* 0x0009300401007387 */ /* 0x000fe80000100a00 */
[----:B------:R0:W-:Y:S02]  /*3e2b0*/  STL.64 [R1+0x938], R6 ;  /* 0x0009380601007387 */ /* 0x0001e40000100a00 */
[----:B0-----:R-:W-:-:S02]  /*3e2c0*/  IMAD.MOV.U32 R6, RZ, RZ, R24 ;  /* 0x000000ffff067224 */ /* 0x001fc400078e0018 */
[----:B------:R-:W2:Y:S04]  /*3e2d0*/  LDL.LU.64 R24, [R1+0x6ec0] ;  /* 0x006ec00001187983 */ /* 0x000ea80000300a00 */
[----:B------:R-:W-:Y:S04]  /*3e2e0*/  STL [R1+0x6e24], R6 ;  /* 0x006e240601007387 */ /* 0x000fe80000100800 */
[----:B------:R-:W3:Y:S02]  /*3e2f0*/  LDL.64 R4, [R1+0x160] ;  /* 0x0001600001047983 */ /* 0x000ee40000100a00 */
[----:B---3--:R-:W-:-:S15]  /*3e300*/  HMMA.16816.F32.BF16 R12, R16, R4, R12 ;  /* 0x00000004100c723c */ /* 0x008fde000004180c */
[----:B------:R-:W-:-:S08]  /*3e310*/  NOP ;  /* 0x0000000000007918 */ /* 0x000fd00000000000 */
[----:B------:R0:W-:Y:S04]  /*3e320*/  STL.64 [R1+0x920], R12 ;  /* 0x0009200c01007387 */ /* 0x0001e80000100a00 */
[----:B------:R1:W-:Y:S04]  /*3e330*/  STL.64 [R1+0x928], R14 ;  /* 0x0009280e01007387 */ /* 0x0003e80000100a00 */
[----:B0-----:R-:W3:Y:S01]  /*3e340*/  LDL.LU.64 R12, [R1+0x6eb8] ;  /* 0x006eb800010c7983 */ /* 0x001ee20000300a00 */
[----:B-1----:R-:W-:Y:S02]  /*3e350*/  IMAD.MOV.U32 R15, RZ, RZ, R4 ;  /* 0x000000ffff0f7224 */ /* 0x002fe400078e0004 */
[----:B------:R-:W-:-:S02]  /*3e360*/  IMAD.MOV.U32 R14, RZ, RZ, R5 ;  /* 0x000000ffff0e7224 */ /* 0x000fc400078e0005 */
[----:B--2---:R-:W-:Y:S03]  /*3e370*/  HMMA.16816.F32.BF16 R4, R16, R24, R20 ;  /* 0x000000181004723c */ /* 0x004fe60000041814 */
[----:B------:R-:W-:Y:S03]  /*3e380*/  STL.64 [R1+0x6e50], R14 ;  /* 0x006e500e01007387 */ /* 0x000fe60000100a00 */
[----:B------:R-:W-:Y:S02]  /*3e390*/  IMAD.MOV.U32 R0, RZ, RZ, R24 ;  /* 0x000000ffff007224 */ /* 0x000fe400078e0018 */
[----:B------:R-:W-:Y:S01]  /*3e3a0*/  IMAD.MOV.U32 R2, RZ, RZ, R25 ;  /* 0x000000ffff027224 */ /* 0x000fe200078e0019 */
[----:B---3--:R-:W-:-:S14]  /*3e3b0*/  STL.64 [R1+0x6e48], R12 ;  /* 0x006e480c01007387 */ /* 0x008fdc0000100a00 */
[----:B------:R-:W-:Y:S04]  /*3e3c0*/  STL.64 [R1+0x910], R4 ;  /* 0x0009100401007387 */ /* 0x000fe80000100a00 */
[----:B------:R-:W-:Y:S04]  /*3e3d0*/  STL.64 [R1+0x918], R6 ;  /* 0x0009180601007387 */ /* 0x000fe80000100a00 */
[----:B------:R-:W4:Y:S04]  /*3e3e0*/  LDL.LU.64 R20, [R1+0xa80] ;  /* 0x000a800001147983 */ /* 0x000f280000300a00 */
[----:B------:R-:W4:Y:S04]  /*3e3f0*/  LDL.LU.64 R22, [R1+0xa88] ;  /* 0x000a880001167983 */ /* 0x000f280000300a00 */
[----:B------:R-:W2:Y:S04]  /*3e400*/  LDL.LU.64 R24, [R1+0xa60] ;  /* 0x000a600001187983 */ /* 0x000ea80000300a00 */
[----:B------:R-:W3:Y:S04]  /*3e410*/  LDL.LU.64 R26, [R1+0xa68] ;  /* 0x000a6800011a7983 */ /* 0x000ee80000300a00 */
[----:B---3--:R-:W-:Y:S04]  /*3e420*/  STL.64 [R1+0x6ea8], R26 ;  /* 0x006ea81a01007387 */ /* 0x008fe80000100a00 */
[----:B--2---:R0:W-:Y:S04]  /*3e430*/  STL.64 [R1+0x6ea0], R24 ;  /* 0x006ea01801007387 */ /* 0x0041e80000100a00 */
[----:B0-----:R-:W2:Y:S04]  /*3e440*/  LDL.LU.64 R24, [R1+0xa70] ;  /* 0x000a700001187983 */ /* 0x001ea80000300a00 */
[----:B------:R-:W2:Y:S04]  /*3e450*/  LDL.LU.64 R26, [R1+0xa78] ;  /* 0x000a7800011a7983 */ /* 0x000ea80000300a00 */
[----:B------:R-:W3:Y:S04]  /*3e460*/  LDL.LU.64 R4, [R1+0xa30] ;  /* 0x000a300001047983 */ /* 0x000ee80000300a00 */
[----:B------:R-:W2:Y:S01]  /*3e470*/  LDL.LU.64 R6, [R1+0xa38] ;  /* 0x000a380001067983 */ /* 0x000ea20000300a00 */
[----:B----4-:R-:W-:Y:S03]  /*3e480*/  HMMA.16816.F32.BF16 R20, R16, R8, R20 ;  /* 0x000000081014723c */ /* 0x010fe60000041814 */
[----:B--2---:R-:W-:Y:S04]  /*3e490*/  STL.64 [R1+0x6e70], R6 ;  /* 0x006e700601007387 */ /* 0x004fe80000100a00 */
[----:B---3--:R0:W-:Y:S04]  /*3e4a0*/  STL.64 [R1+0x6e68], R4 ;  /* 0x006e680401007387 */ /* 0x0081e80000100a00 */
[----:B0-----:R-:W2:Y:S04]  /*3e4b0*/  LDL.LU.64 R4, [R1+0xa40] ;  /* 0x000a400001047983 */ /* 0x001ea80000300a00 */
[----:B------:R-:W3:Y:S04]  /*3e4c0*/  LDL.LU.64 R6, [R1+0xa48] ;  /* 0x000a480001067983 */ /* 0x000ee80000300a00 */
[----:B---3--:R-:W-:Y:S04]  /*3e4d0*/  STL.64 [R1+0x6e88], R6 ;  /* 0x006e880601007387 */ /* 0x008fe80000100a00 */
[----:B--2---:R0:W-:Y:S04]  /*3e4e0*/  STL.64 [R1+0x6e80], R4 ;  /* 0x006e800401007387 */ /* 0x0041e80000100a00 */
[----:B0-----:R-:W2:Y:S04]  /*3e4f0*/  LDL.LU.64 R4, [R1+0xa50] ;  /* 0x000a500001047983 */ /* 0x001ea80000300a00 */
[----:B------:R-:W2:Y:S04]  /*3e500*/  LDL.LU.64 R6, [R1+0xa58] ;  /* 0x000a580001067983 */ /* 0x000ea80000300a00 */
[----:B------:R-:W3:Y:S04]  /*3e510*/  LDL.LU.64 R12, [R1+0x430] ;  /* 0x00043000010c7983 */ /* 0x000ee80000300a00 */
[----:B------:R-:W3:Y:S04]  /*3e520*/  LDL.LU.64 R14, [R1+0x438] ;  /* 0x00043800010e7983 */ /* 0x000ee80000300a00 */
[----:B------:R0:W-:Y:S04]  /*3e530*/  STL.64 [R1+0x900], R20 ;  /* 0x0009001401007387 */ /* 0x0001e80000100a00 */
[----:B------:R1:W-:Y:S04]  /*3e540*/  STL.64 [R1+0x908], R22 ;  /* 0x0009081601007387 */ /* 0x0003e80000100a00 */
[----:B0-----:R-:W1:Y:S01]  /*3e550*/  LDL.LU.64 R20, [R1+0x6eb0] ;  /* 0x006eb00001147983 */ /* 0x001e620000300a00 */
[----:B------:R-:W-:-:S02]  /*3e560*/  IMAD.MOV.U32 R28, RZ, RZ, R8 ;  /* 0x000000ffff1c7224 */ /* 0x000fc400078e0008 */
[----:B------:R-:W-:Y:S02]  /*3e570*/  IMAD.MOV.U32 R29, RZ, RZ, R9 ;  /* 0x000000ffff1d7224 */ /* 0x000fe400078e0009 */
[----:B------:R-:W4:Y:S04]  /*3e580*/  LDL.LU.64 R8, [R1+0x1940] ;  /* 0x0019400001087983 */ /* 0x000f280000300a00 */
[----:B------:R-:W4:Y:S01]  /*3e590*/  LDL.LU.64 R10, [R1+0x1948] ;  /* 0x00194800010a7983 */ /* 0x000f220000300a00 */
[----:B-1----:R-:W-:Y:S03]  /*3e5a0*/  HMMA.16816.F32.BF16 R20, R16, R20, R24 ;  /* 0x000000141014723c */ /* 0x002fe60000041818 */
[----:B------:R-:W2:Y:S04]  /*3e5b0*/  LDL.LU.64 R26, [R1+0x6ea8] ;  /* 0x006ea800011a7983 */ /* 0x000ea80000300a00 */
[----:B------:R-:W2:-:S15]  /*3e5c0*/  LDL.LU.64 R24, [R1+0x6ea0] ;  /* 0x006ea00001187983 */ /* 0x000e9e0000300a00 */
[----:B------:R-:W-:-:S01]  /*3e5d0*/  NOP ;  /* 0x0000000000007918 */ /* 0x000fc20000000000 */
        /* <DEDUP_REMOVED lines=25> */
[----:B--2---:R-:W-:-:S15]  /*3e770*/  HMMA.16816.F32.BF16 R4, R16, R20, R4 ;  /* 0x000000141004723c */ /* 0x004fde0000041804 */
[----:B------:R-:W-:-:S08]  /*3e780*/  NOP ;  /* 0x0000000000007918 */ /* 0x000fd00000000000 */
[----:B------:R-:W-:Y:S04]  /*3e790*/  STL.64 [R1+0x8b0], R4 ;  /* 0x0008b00401007387 */ /* 0x000fe80000100a00 */
[----:B------:R0:W-:Y:S02]  /*3e7a0*/  STL.64 [R1+0x8b8], R6 ;  /* 0x0008b80601007387 */ /* 0x0001e40000100a00 */
[----:B0-----:R-:W-:Y:S02]  /*3e7b0*/  IMAD.MOV.U32 R6, RZ, RZ, R20 ;  /* 0x000000ffff067224 */ /* 0x001fe400078e0014 */
[----:B------:R-:W-:Y:S02]  /*3e7c0*/  IMAD.MOV.U32 R7, RZ, RZ, R21 ;  /* 0x000000ffff077224 */ /* 0x000fe400078e0015 */
[----:B------:R-:W3:Y:S02]  /*3e7d0*/  LDL.LU.64 R20, [R1+0x6e58] ;  /* 0x006e580001147983 */ /* 0x000ee40000300a00 */
[----:B---3--:R-:W-:Y:S02]  /*3e7e0*/  HMMA.16816.F32.BF16 R16, R16, R20, R12 ;  /* 0x000000141010723c */ /* 0x008fe4000004180c */
[----:B------:R-:W2:Y:S04]  /*3e7f0*/  LDL.LU.64 R14, [R1+0x6e50] ;  /* 0x006e5000010e7983 */ /* 0x000ea80000300a00 */
[----:B------:R-:W4:Y:S01]  /*3e800*/  LDL.LU.64 R12, [R1+0x6e48] ;  /* 0x006e4800010c7983 */ /* 0x000f220000300a00 */
[----:B------:R-:W-:-:S02]  /*3e810*/  IMAD.MOV.U32 R4, RZ, RZ, R20 ;  /* 0x000000ffff047224 */ /* 0x000fc400078e0014 */
[----:B------:R-:W-:-:S14]  /*3e820*/  IMAD.MOV.U32 R5, RZ, RZ, R21 ;  /* 0x000000ffff057224 */ /* 0x000fdc00078e0015 */
[----:B------:R0:W-:Y:S04]  /*3e830*/  STL.64 [R1+0x360], R16 ;  /* 0x0003601001007387 */ /* 0x0001e80000100a00 */
[----:B------:R1:W-:Y:S04]  /*3e840*/  STL.64 [R1+0x368], R18 ;  /* 0x0003681201007387 */ /* 0x0003e80000100a00 */
[----:B------:R-:W4:Y:S04]  /*3e850*/  LDL.LU.64 R22, [R1+0x6e40] ;  /* 0x006e400001167983 */ /* 0x000f280000300a00 */
[----:B------:R-:W4:Y:S04]  /*3e860*/  LDL.LU.64 R20, [R1+0x6e38] ;  /* 0x006e380001147983 */ /* 0x000f280000300a00 */
[----:B0-----:R-:W3:Y:S04]  /*3e870*/  LDL.LU.64 R16, [R1+0x1840] ;  /* 0x0018400001107983 */ /* 0x001ee80000300a00 */
[----:B-1----:R-:W3:Y:S01]  /*3e880*/  LDL.LU.64 R18, [R1+0x1848] ;  /* 0x0018480001127983 */ /* 0x002ee20000300a00 */
[----:B----4-:R-:W-:-:S15]  /*3e890*/  HMMA.16816.F32.BF16 R8, R20, R12, R8 ;  /* 0x0000000c1408723c */ /* 0x010fde0000041808 */
[----:B------:R-:W-:-:S08]  /*3e8a0*/  NOP ;  /* 0x0000000000007918 */ /* 0x000fd00000000000 */
[----:B------:R-:W-:Y:S04]  /*3e8b0*/  STL.64 [R1+0x1e0], R8 ;  /* 0x0001e00801007387 */ /* 0x000fe80000100a00 */
[----:B------:R0:W-:Y:S04]  /*3e8c0*/  STL.64 [R1+0x1e8], R10 ;  /* 0x0001e80a01007387 */ /* 0x0001e80000100a00 */
[----:B0-----:R-:W4:Y:S04]  /*3e8d0*/  LDL.LU.64 R10, [R1+0x6e30] ;  /* 0x006e3000010a7983 */ /* 0x001f280000300a00 */
[----:B------:R-:W3:Y:S02]  /*3e8e0*/  LDL.LU.64 R8, [R1+0x6e28] ;  /* 0x006e280001087983 */ /* 0x000ee40000300a00 */
[----:B---3--:R-:W-:Y:S02]  /*3e8f0*/  HMMA.16816.F32.BF16 R16, R20, R8, R16 ;  /* 0x000000081410723c */ /* 0x008fe40000041810 */
[----:B----4-:R-:W-:Y:S04]  /*3e900*/  STL.64 [R1+0x6d18], R10 ;  /* 0x006d180a01007387 */ /* 0x010fe80000100a00 */
[----:B------:R0:W-:Y:S02]  /*3e910*/  STL.64 [R1+0x6d10], R8 ;  /* 0x006d100801007387 */ /* 0x0001e40000100a00 */
[----:B0-----:R-:W-:-:S02]  /*3e920*/  IMAD.MOV.U32 R8, RZ, RZ, R6 ;  /* 0x000000ffff087224 */ /* 0x001fc400078e0006 */
[----:B------:R-:W-:-:S13]  /*3e930*/  IMAD.MOV.U32 R9, RZ, RZ, R7 ;  /* 0x000000ffff097224 */ /* 0x000fda00078e0007 */
[----:B------:R-:W-:Y:S04]  /*3e940*/  STL.64 [R1+0x1d0], R16 ;  /* 0x0001d01001007387 */ /* 0x000fe80000100a00 */
[----:B------:R-:W-:Y:S04]  /*3e950*/  STL.64 [R1+0x1d8], R18 ;  /* 0x0001d81201007387 */ /* 0x000fe80000100a00 */
[----:B------:R-:W3:Y:S04]  /*3e960*/  LDL.LU R6, [R1+0x6e24] ;  /* 0x006e240001067983 */ /* 0x000ee80000300800 */
[----:B------:R-:W4:Y:S04]  /*3e970*/  LDL.LU R7, [R1+0x6e20] ;  /* 0x006e200001077983 */ /* 0x000f280000300800 */
[----:B------:R0:W-:Y:S02]  /*3e980*/  STL.64 [R1+0x6d28], R8 ;  /* 0x006d280801007387 */ /* 0x0001e40000100a00 */
[----:B0-----:R-:W-:-:S02]  /*3e990*/  IMAD.MOV.U32 R8, RZ, RZ, R27 ;  /* 0x000000ffff087224 */ /* 0x001fc400078e001b */
[----:B------:R-:W-:-:S05]  /*3e9a0*/  IMAD.MOV.U32 R9, RZ, RZ, R26 ;  /* 0x000000ffff097224 */ /* 0x000fca00078e001a */
[----:B------:R0:W-:Y:S04]  /*3e9b0*/  STL.64 [R1+0x6d40], R8 ;  /* 0x006d400801007387 */ /* 0x0001e80000100a00 */
[----:B0-----:R-:W2:Y:S04]  /*3e9c0*/  LDL.64 R8, [R1+0x110] ;  /* 0x0001100001087983 */ /* 0x001ea80000100a00 */
[----:B----4-:R-:W0:Y:S04]  /*3e9d0*/  LDSM.16.MT88.4 R16, [R7+UR4+0x80] ;  /* 0x000080040710783b */ /* 0x010e280008004200 */
[----:B--2---:R1:W-:Y:S02]  /*3e9e0*/  STL.64 [R1+0x6d58], R8 ;  /* 0x006d580801007387 */ /* 0x0043e40000100a00 */
[----:B-1----:R-:W-:-:S02]  /*3e9f0*/  IMAD.MOV.U32 R8, RZ, RZ, R25 ;  /* 0x000000ffff087224 */ /* 0x002fc400078e0019 */
[----:B------:R-:W-:Y:S02]  /*3ea00*/  IMAD.MOV.U32 R9, RZ, RZ, R24 ;  /* 0x000000ffff097224 */ /* 0x000fe400078e0018 */
[----:B------:R-:W2:Y:S04]  /*3ea10*/  LDL.LU.64 R24, [R1+0x1640] ;  /* 0x0016400001187983 */ /* 0x000ea80000300a00 */
[----:B------:R-:W2:Y:S04]  /*3ea20*/  LDL.LU.64 R26, [R1+0x1648] ;  /* 0x00164800011a7983 */ /* 0x000ea80000300a00 */
[----:B------:R1:W-:Y:S04]  /*3ea30*/  STL.64 [R1+0x6d70], R8 ;  /* 0x006d700801007387 */ /* 0x0003e80000100a00 */
[----:B-1----:R-:W4:Y:S04]  /*3ea40*/  LDL.64 R8, [R1+0x130] ;  /* 0x0001300001087983 */ /* 0x002f280000100a00 */
[----:B----4-:R1:W-:Y:S04]  /*3ea50*/  STL.64 [R1+0x6d88], R8 ;  /* 0x006d880801007387 */ /* 0x0103e80000100a00 */
[----:B0-----:R-:W-:Y:S04]  /*3ea60*/  STL.64 [R1+0x6c48], R18 ;  /* 0x006c481201007387 */ /* 0x001fe80000100a00 */
[----:B------:R0:W-:Y:S01]  /*3ea70*/  STL.64 [R1+0x6c40], R16 ;  /* 0x006c401001007387 */ /* 0x0001e20000100a00 */
[----:B-1----:R-:W-:-:S02]  /*3ea80*/  IMAD.MOV.U32 R8, RZ, RZ, R28 ;  /* 0x000000ffff087224 */ /* 0x002fc400078e001c */
[----:B------:R-:W-:Y:S02]  /*3ea90*/  IMAD.MOV.U32 R9, RZ, RZ, R29 ;  /* 0x000000ffff097224 */ /* 0x000fe400078e001d */
[----:B0-----:R-:W-:Y:S02]  /*3eaa0*/  IMAD.MOV.U32 R16, RZ, RZ, R4 ;  /* 0x000000ffff107224 */ /* 0x001fe400078e0004 */
[----:B------:R-:W-:Y:S01]  /*3eab0*/  IMAD.MOV.U32 R17, RZ, RZ, R5 ;  /* 0x000000ffff117224 */ /* 0x000fe200078e0005 */
[----:B------:R-:W4:Y:S04]  /*3eac0*/  LDL.LU R4, [R1+0x6e1c] ;  /* 0x006e1c0001047983 */ /* 0x000f280000300800 */
[----:B------:R-:W4:Y:S04]  /*3ead0*/  LDL.LU R5, [R1+0x6e18] ;  /* 0x006e180001057983 */ /* 0x000f280000300800 */
[----:B------:R-:W3:Y:S04]  /*3eae0*/  LDL.LU R28, [R1+0x6e14] ;  /* 0x006e1400011c7983 */ /* 0x000ee80000300800 */
[----:B------:R-:W2:Y:S04]  /*3eaf0*/  LDL.LU R29, [R1+0x6e10] ;  /* 0x006e1000011d7983 */ /* 0x000ea80000300800 */
[----:B------:R0:W-:Y:S04]  /*3eb00*/  STL.64 [R1+0x6da0], R8 ;  /* 0x006da00801007387 */ /* 0x0001e80000100a00 */
[----:B0-----:R-:W4:Y:S04]  /*3eb10*/  LDL.LU.64 R8, [R1+0x1740] ;  /* 0x0017400001087983 */ /* 0x001f280000300a00 */
[----:B------:R-:W4:Y:S04]  /*3eb20*/  LDL.LU.64 R10, [R1+0x1748] ;  /* 0x00174800010a7983 */ /* 0x000f280000300a00 */
[----:B------:R0:W-:Y:S04]  /*3eb30*/  STL.64 [R1+0x6d20], R16 ;  /* 0x006d201001007387 */ /* 0x0001e80000100a00 */
[----:B0-----:R-:W3:Y:S04]  /*3eb40*/  LDL.LU.64 R16, [R1+0x1540] ;  /* 0x0015400001107983 */ /* 0x001ee80000300a00 */
[----:B------:R-:W3:Y:S01]  /*3eb50*/  LDL.LU.64 R18, [R1+0x1548] ;  /* 0x0015480001127983 */ /* 0x000ee20000300a00 */
[----:B----4-:R-:W-:-:S15]  /*3eb60*/  HMMA.16816.F32.BF16 R8, R20, R4, R8 ;  /* 0x000000041408723c */ /* 0x010fde0000041808 */
[----:B------:R-:W-:-:S08]  /*3eb70*/  NOP ;  /* 0x0000000000007918 */ /* 0x000fd00000000000 */
[----:B------:R0:W-:Y:S04]  /*3eb80*/  STL.64 [R1+0x700], R8 ;  /* 0x0007000801007387 */ /* 0x0001e80000100a00 */
[----:B------:R-:W-:Y:S01]  /*3eb90*/  STL.64 [R1+0x708], R10 ;  /* 0x0007080a01007387 */ /* 0x000fe20000100a00 */
[----:B0-----:R-:W-:Y:S02]  /*3eba0*/  IMAD.MOV.U32 R8, RZ, RZ, R0 ;  /* 0x000000ffff087224 */ /* 0x001fe400078e0000 */
[----:B------:R-:W-:Y:S01]  /*3ebb0*/  IMAD.MOV.U32 R9, RZ, RZ, R2 ;  /* 0x000000ffff097224 */ /* 0x000fe200078e0002 */
[----:B------:R-:W4:Y:S04]  /*3ebc0*/  LDL.LU R0, [R1+0x6e0c] ;  /* 0x006e0c0001007983 */ /* 0x000f280000300800 */
[----:B------:R-:W4:Y:S04]  /*3ebd0*/  LDL.LU R2, [R1+0x6e08] ;  /* 0x006e080001027983 */ /* 0x000f280000300800 */
[----:B------:R2:W-:Y:S04]  /*3ebe0*/  STL.64 [R1+0x6db8], R8 ;  /* 0x006db80801007387 */ /* 0x0005e80000100a00 */
[----:B------:R-:W-:Y:S04]  /*3ebf0*/  STL [R1+0x6d80], R7 ;  /* 0x006d800701007387 */ /* 0x000fe80000100800 */
[----:B------:R-:W-:Y:S01]  /*3ec00*/  STL.64 [R1+0x6d78], R4 ;  /* 0x006d780401007387 */ /* 0x000fe20000100a00 */
[----:B--2---:R-:W-:-:S02]  /*3ec10*/  IMAD.MOV.U32 R8, RZ, RZ, R29 ;  /* 0x000000ffff087224 */ /* 0x004fc400078e001d */
[----:B---3--:R-:W-:-:S07]  /*3ec20*/  IMAD.MOV.U32 R9, RZ, RZ, R28 ;  /* 0x000000ffff097224 */ /* 0x008fce00078e001c */
[----:B------:R-:W-:Y:S01]  /*3ec30*/  HMMA.16816.F32.BF16 R8, R20, R8, R24 ;  /* 0x000000081408723c */ /* 0x000fe20000041818 */
[----:B------:R-:W2:-:S15]  /*3ec40*/  LDL.LU.64 R24, [R1+0x6e00] ;  /* 0x006e000001187983 */ /* 0x000e9e0000300a00 */
[----:B------:R-:W-:-:S07]  /*3ec50*/  NOP ;  /* 0x0000000000007918 */ /* 0x000fce0000000000 */
[----:B------:R0:W-:Y:S04]  /*3ec60*/  STL.64 [R1+0x6f0], R8 ;  /* 0x0006f00801007387 */ /* 0x0001e80000100a00 */
[----:B------:R-:W-:Y:S01]  /*3ec70*/  STL.64 [R1+0x6f8], R10 ;  /* 0x0006f80a01007387 */ /* 0x000fe20000100a00 */
[----:B0-----:R-:W-:Y:S02]  /*3ec80*/  IMAD.MOV.U32 R8, RZ, RZ, R15 ;  /* 0x000000ffff087224 */ /* 0x001fe400078e000f */
[----:B------:R-:W-:-:S05]  /*3ec90*/  IMAD.MOV.U32 R9, RZ, RZ, R14 ;  /* 0x000000ffff097224 */ /* 0x000fca00078e000e */
[----:B------:R2:W-:Y:S02]  /*3eca0*/  STL.64 [R1+0x6dd0], R8 ;  /* 0x006dd00801007387 */ /* 0x0005e40000100a00 */
[----:B--2---:R-:W-:-:S15]  /*3ecb0*/  HMMA.16816.F32.BF16 R8, R20, R24, R16 ;  /* 0x000000181408723c */ /* 0x004fde0000041810 */
[----:B------:R-:W-:-:S08]  /*3ecc0*/  NOP ;  /* 0x0000000000007918 */ /* 0x000fd00000000000 */
[----:B------:R0:W-:Y:S04]  /*3ecd0*/  STL.64 [R1+0x6e0], R8 ;  /* 0x0006e00801007387 */ /* 0x0001e80000100a00 */
[----:B------:R-:W-:Y:S01]  /*3ece0*/  STL.64 [R1+0x6e8], R10 ;  /* 0x0006e80a01007387 */ /* 0x000fe20000100a00 */
[----:B0-----:R-:W-:Y:S02]  /*3ecf0*/  IMAD.MOV.U32 R8, RZ, RZ, R6 ;  /* 0x000000ffff087224 */ /* 0x001fe400078e0006 */
[----:B------:R-:W-:-:S05]  /*3ed00*/  IMAD.MOV.U32 R9, RZ, RZ, R3 ;  /* 0x000000ffff097224 */ /* 0x000fca00078e0003 */
[----:B------:R-:W-:Y:S04]  /*3ed10*/  STL.64 [R1+0x6de8], R8 ;  /* 0x006de80801007387 */ /* 0x000fe80000100a00 */
[----:B------:R-:W2:Y:S04]  /*3ed20*/  LDL.LU.64 R4, [R1+0x7d0] ;  /* 0x0007d00001047983 */ /* 0x000ea80000300a00 */
        /* <DEDUP_REMOVED lines=16> */
[----:B------:R-:W3:Y:S01]  /*3ee30*/  LDL.LU.64 R6, [R1+0x818] ;  /* 0x0008180001067983 */ /* 0x000ee20000300a00 */
[----:B------:R-:W-:-:S02]  /*3ee40*/  IMAD.MOV.U32 R15, RZ, RZ, R24 ;  /* 0x000000ffff0f7224 */ /* 0x000fc400078e0018 */
[----:B------:R-:W-:Y:S01]  /*3ee50*/  IMAD.MOV.U32 R14, RZ, RZ, R25 ;  /* 0x000000ffff0e7224 */ /* 0x000fe200078e0019 */
[----:B---3--:R-:W-:Y:S04]  /*3ee60*/  STL.64 [R1+0x6df8], R6 ;  /* 0x006df80601007387 */ /* 0x008fe80000100a00 */
[----:B--2---:R0:W-:Y:S04]  /*3ee70*/  STL.64 [R1+0x6df0], R4 ;  /* 0x006df00401007387 */ /* 0x0041e80000100a00 */
[----:B0-----:R-:W2:Y:S04]  /*3ee80*/  LDL.LU.64 R4, [R1+0x820] ;  /* 0x0008200001047983 */ /* 0x001ea80000300a00 */
[----:B------:R-:W2:Y:S04]  /*3ee90*/  LDL.LU.64 R6, [R1+0x828] ;  /* 0x0008280001067983 */ /* 0x000ea80000300a00 */
[----:B------:R-:W-:Y:S04]  /*3eea0*/  STL.64 [R1+0x6d38], R14 ;  /* 0x006d380e01007387 */ /* 0x000fe80000100a00 */
[----:B------:R0:W-:Y:S04]  /*3eeb0*/  STL.64 [R1+0x6d30], R12 ;  /* 0x006d300c01007387 */ /* 0x0001e80000100a00 */
[----:B0-----:R-:W3:Y:S04]  /*3eec0*/  LDL.LU.64 R12, [R1+0x620] ;  /* 0x00062000010c7983 */ /* 0x001ee80000300a00 */
[----:B------:R-:W2:Y:S01]  /*3eed0*/  LDL.LU.64 R14, [R1+0x628] ;  /* 0x00062800010e7983 */ /* 0x000ea20000300a00 */
[----:B----4-:R-:W-:-:S02]  /*3eee0*/  IMAD.MOV.U32 R8, RZ, RZ, R2 ;  /* 0x000000ffff087224 */ /* 0x010fc400078e0002 */
[----:B------:R-:W-:Y:S01]  /*3eef0*/  IMAD.MOV.U32 R9, RZ, RZ, R0 ;  /* 0x000000ffff097224 */ /* 0x000fe200078e0000 */
[----:B--2---:R-:W-:Y:S04]  /*3ef00*/  STL.64 [R1+0x6d50], R14 ;  /* 0x006d500e01007387 */ /* 0x004fe80000100a00 */
[----:B---3--:R0:W-:Y:S04]  /*3ef10*/  STL.64 [R1+0x6d48], R12 ;  /* 0x006d480c01007387 */ /* 0x0081e80000100a00 */
[----:B0-----:R-:W2:Y:S04]  /*3ef20*/  LDL.LU.64 R12, [R1+0x630] ;  /* 0x00063000010c7983 */ /* 0x001ea80000300a00 */
[----:B------:R-:W3:Y:S01]  /*3ef30*/  LDL.LU.64 R14, [R1+0x638] ;  /* 0x00063800010e7983 */ /* 0x000ee20000300a00 */
[C---:B------:R-:W-:Y:S03]  /*3ef40*/  HMMA.16816.F32.BF16 R8, R20.reuse, R8, R4 ;  /* 0x000000081408723c */ /* 0x040fe60000041804 */
[----:B---3--:R-:W-:Y:S04]  /*3ef50*/  STL.64 [R1+0x6d68], R14 ;  /* 0x006d680e01007387 */ /* 0x008fe80000100a00 */
[----:B--2---:R0:W-:Y:S04]  /*3ef60*/  STL.64 [R1+0x6d60], R12 ;  /* 0x006d600c01007387 */ /* 0x0041e80000100a00 */
[----:B0-----:R-:W2:Y:S04]  /*3ef70*/  LDL.LU.64 R12, [R1+0x7c0] ;  /* 0x0007c000010c7983 */ /* 0x001ea80000300a00 */
[----:B------:R-:W2:Y:S04]  /*3ef80*/  LDL.LU.64 R14, [R1+0x7c8] ;  /* 0x0007c800010e7983 */ /* 0x000ea80000300a00 */
[----:B------:R-:W3:Y:S04]  /*3ef90*/  LDL.LU.64 R16, [R1+0x610] ;  /* 0x0006100001107983 */ /* 0x000ee80000300a00 */
[----:B------:R-:W3:Y:S04]  /*3efa0*/  LDL.LU.64 R18, [R1+0x618] ;  /* 0x0006180001127983 */ /* 0x000ee80000300a00 */
[----:B------:R-:W4:Y:S04]  /*3efb0*/  LDL.LU.64 R24, [R1+0x290] ;  /* 0x0002900001187983 */ /* 0x000f280000300a00 */
[----:B------:R-:W4:Y:S04]  /*3efc0*/  LDL.LU.64 R26, [R1+0x298] ;  /* 0x00029800011a7983 */ /* 0x000f280000300a00 */
[----:B------:R-:W2:Y:S04]  /*3efd0*/  LDL.LU.64 R6, [R1+0x6df8] ;  /* 0x006df80001067983 */ /* 0x000ea80000300a00 */
[----:B------:R-:W2:Y:S04]  /*3efe0*/  LDL.LU.64 R4, [R1+0x6df0] ;  /* 0x006df00001047983 */ /* 0x000ea80000300a00 */
[----:B------:R0:W-:Y:S04]  /*3eff0*/  STL.64 [R1+0x6d0], R8 ;  /* 0x0006d00801007387 */ /* 0x0001e80000100a00 */
[----:B------:R2:W-:Y:S04]  /*3f000*/  STL.64 [R1+0x6d8], R10 ;  /* 0x0006d80a01007387 */ /* 0x0005e80000100a00 */
[----:B0-----:R-:W2:Y:S02]  /*3f010*/  LDL.LU.64 R8, [R1+0x6de8] ;  /* 0x006de80001087983 */ /* 0x001ea40000300a00 */
[----:B--2---:R-:W-:Y:S02]  /*3f020*/  HMMA.16816.F32.BF16 R8, R20, R8, R4 ;  /* 0x000000081408723c */ /* 0x004fe40000041804 */
[----:B------:R-:W2:Y:S04]  /*3f030*/  LDL.LU.64 R6, [R1+0x6de0] ;  /* 0x006de00001067983 */ /* 0x000ea80000300a00 */
[----:B------:R-:W2:-:S15]  /*3f040*/  LDL.LU.64 R4, [R1+0x6dd8] ;  /* 0x006dd80001047983 */ /* 0x000e9e0000300a00 */
[----:B------:R-:W-:-:S02]  /*3f050*/  NOP ;  /* 0x0000000000007918 */ /* 0x000fc40000000000 */
        /* <DEDUP_REMOVED lines=25> */
[----:B------:R-:W-:-:S15]  /*3f1f0*/  IMAD.MOV.U32 R3, RZ, RZ, R9 ;  /* 0x000000ffff037224 */ /* 0x000fde00078e0009 */
[----:B------:R-:W-:-:S02]  /*3f200*/  NOP ;  /* 0x0000000000007918 */ /* 0x000fc40000000000 */
[----:B------:R-:W-:Y:S04]  /*3f210*/  STL.64 [R1+0x680], R4 ;  /* 0x0006800401007387 */ /* 0x000fe80000100a00 */
[----:B------:R0:W-:Y:S04]  /*3f220*/  STL.64 [R1+0x688], R6 ;  /* 0x0006880601007387 */ /* 0x0001e80000100a00 */
[----:B0-----:R-:W2:Y:S04]  /*3f230*/  LDL.LU R7, [R1+0x6d80] ;  /* 0x006d800001077983 */ /* 0x001ea80000300800 */
[----:B------:R-:W2:Y:S01]  /*3f240*/  LDL.LU.64 R4, [R1+0x6d78] ;  /* 0x006d780001047983 */ /* 0x000ea20000300a00 */
[----:B------:R-:W-:-:S03]  /*3f250*/  IMAD.MOV.U32 R6, RZ, RZ, R8 ;  /* 0x000000ffff067224 */ /* 0x000fc600078e0008 */
[----:B------:R-:W3:Y:S02]  /*3f260*/  LDL.LU.64 R8, [R1+0x6d70] ;  /* 0x006d700001087983 */ /* 0x000ee40000300a00 */
[----:B---3--:R-:W-:Y:S02]  /*3f270*/  HMMA.16816.F32.BF16 R8, R20, R8, R12 ;  /* 0x000000081408723c */ /* 0x008fe4000004180c */
[----:B------:R-:W3:Y:S04]  /*3f280*/  LDL.LU.64 R14, [R1+0x6d68] ;  /* 0x006d6800010e7983 */ /* 0x000ee80000300a00 */
[----:B------:R-:W3:-:S15]  /*3f290*/  LDL.LU.64 R12, [R1+0x6d60] ;  /* 0x006d6000010c7983 */ /* 0x000ede0000300a00 */
[----:B------:R-:W-:-:S02]  /*3f2a0*/  NOP ;  /* 0x0000000000007918 */ /* 0x000fc40000000000 */
[----:B------:R0:W-:Y:S04]  /*3f2b0*/  STL.64 [R1+0x670], R8 ;  /* 0x0006700801007387 */ /* 0x0001e80000100a00 */
[----:B------:R-:W-:Y:S04]  /*3f2c0*/  STL.64 [R1+0x678], R10 ;  /* 0x0006780a01007387 */ /* 0x000fe80000100a00 */
[----:B0-----:R-:W3:Y:S02]  /*3f2d0*/  LDL.LU.64 R8, [R1+0x6d58] ;  /* 0x006d580001087983 */ /* 0x001ee40000300a00 */
[----:B---3--:R-:W-:Y:S06]  /*3f2e0*/  HMMA.16816.F32.BF16 R12, R20, R8, R12 ;  /* 0x00000008140c723c */ /* 0x008fec000004180c */
[----:B------:R-:W-:-:S02]  /*3f2f0*/  IMAD.MOV.U32 R2, RZ, RZ, R8 ;  /* 0x000000ffff027224 */ /* 0x000fc400078e0008 */
[----:B------:R-:W-:-:S15]  /*3f300*/  IMAD.MOV.U32 R0, RZ, RZ, R9 ;  /* 0x000000ffff007224 */ /* 0x000fde00078e0009 */
[----:B------:R-:W-:Y:S04]  /*3f310*/  STL.64 [R1+0x660], R12 ;  /* 0x0006600c01007387 */ /* 0x000fe80000100a00 */
[----:B------:R0:W-:Y:S04]  /*3f320*/  STL.64 [R1+0x668], R14 ;  /* 0x0006680e01007387 */ /* 0x0001e80000100a00 */
[----:B0-----:R-:W3:Y:S04]  /*3f330*/  LDL.LU.64 R14, [R1+0x6d50] ;  /* 0x006d5000010e7983 */ /* 0x001ee80000300a00 */
[----:B------:R-:W3:Y:S04]  /*3f340*/  LDL.LU.64 R12, [R1+0x6d48] ;  /* 0x006d4800010c7983 */ /* 0x000ee80000300a00 */
[----:B------:R-:W3:Y:S02]  /*3f350*/  LDL.LU.64 R8, [R1+0x6d40] ;  /* 0x006d400001087983 */ /* 0x000ee40000300a00 */
[----:B---3--:R-:W-:Y:S02]  /*3f360*/  HMMA.16816.F32.BF16 R8, R20, R8, R12 ;  /* 0x000000081408723c */ /* 0x008fe4000004180c */
[----:B------:R-:W3:Y:S04]  /*3f370*/  LDL.LU.64 R14, [R1+0x6d38] ;  /* 0x006d3800010e7983 */ /* 0x000ee80000300a00 */
[----:B------:R-:W2:-:S15]  /*3f380*/  LDL.LU.64 R12, [R1+0x6d30] ;  /* 0x006d3000010c7983 */ /* 0x000e9e0000300a00 */
[----:B------:R-:W-:-:S02]  /*3f390*/  NOP ;  /* 0x0000000000007918 */ /* 0x000fc40000000000 */
[----:B------:R0:W-:Y:S04]  /*3f3a0*/  STL.64 [R1+0x650], R8 ;  /* 0x0006500801007387 */ /* 0x0001e80000100a00 */
[----:B------:R1:W-:Y:S04]  /*3f3b0*/  STL.64 [R1+0x658], R10 ;  /* 0x0006580a01007387 */ /* 0x0003e80000100a00 */
[----:B0-----:R-:W1:Y:S02]  /*3f3c0*/  LDL.LU.64 R8, [R1+0x6d28] ;  /* 0x006d280001087983 */ /* 0x001e640000300a00 */
[----:B-1----:R-:W-:Y:S02]  /*3f3d0*/  HMMA.16816.F32.BF16 R8, R20, R8, R16 ;  /* 0x000000081408723c */ /* 0x002fe40000041810 */
[----:B------:R-:W4:-:S15]  /*3f3e0*/  LDL.LU.64 R16, [R1+0x6d20] ;  /* 0x006d200001107983 */ /* 0x000f1e0000300a00 */
[----:B------:R-:W-:-:S06]  /*3f3f0*/  NOP ;  /* 0x0000000000007918 */ /* 0x000fcc0000000000 */
[----:B------:R-:W-:Y:S04]  /*3f400*/  STL.64 [R1+0x640], R8 ;  /* 0x0006400801007387 */ /* 0x000fe80000100a00 */
[----:B------:R0:W-:Y:S04]  /*3f410*/  STL.64 [R1+0x648], R10 ;  /* 0x0006480a01007387 */ /* 0x0001e80000100a00 */
[----:B0-----:R-:W2:Y:S04]  /*3f420*/  LDL.LU.64 R10, [R1+0x6d18] ;  /* 0x006d1800010a7983 */ /* 0x001ea80000300a00 */
[----:B------:R-:W2:Y:S01]  /*3f430*/  LDL.LU.64 R8, [R1+0x6d10] ;  /* 0x006d100001087983 */ /* 0x000ea20000300a00 */
[----:B----4-:R-:W-:Y:S03]  /*3f440*/  HMMA.16816.F32.BF16 R20, R20, R16, R24 ;  /* 0x000000101414723c */ /* 0x010fe60000041818 */
[----:B------:R-:W4:Y:S04]  /*3f450*/  LDL.LU.64 R26, [R1+0x6d08] ;  /* 0x006d0800011a7983 */ /* 0x000f280000300a00 */
[----:B------:R-:W4:-:S15]  /*3f460*/  LDL.LU.64 R24, [R1+0x6d00] ;  /* 0x006d000001187983 */ /* 0x000f1e0000300a00 */
[----:B------:R-:W-:-:S01]  /*3f470*/  NOP ;  /* 0x0000000000007918 */ /* 0x000fc20000000000 */
[----:B------:R0:W-:Y:S04]  /*3f480*/  STL.64 [R1+0x1c0], R20 ;  /* 0x0001c01401007387 */ /* 0x0001e80000100a00 */
[----:B------:R1:W-:Y:S04]  /*3f490*/  STL.64 [R1+0x1c8], R22 ;  /* 0x0001c81601007387 */ /* 0x0003e80000100a00 */
[----:B0-----:R-:W4:Y:S04]  /*3f4a0*/  LDL.LU.64 R20, [R1+0x18b0] ;  /* 0x0018b00001147983 */ /* 0x001f280000300a00 */
[----:B-1----:R-:W4:Y:S04]  /*3f4b0*/  LDL.LU.64 R22, [R1+0x18b8] ;  /* 0x0018b80001167983 */ /* 0x002f280000300a00 */
[----:B------:R0:W-:Y:S04]  /*3f4c0*/  STL.64 [R1+0x6c60], R16 ;  /* 0x006c601001007387 */ /* 0x0001e80000100a00 */
[----:B0-----:R-:W3:Y:S04]  /*3f4d0*/  LDL.64 R16, [R1+0x180] ;  /* 0x0001800001107983 */ /* 0x001ee80000100a00 */
[----:B---3--:R0:W-:Y:S02]  /*3f4e0*/  STL.64 [R1+0x6cd0], R16 ;  /* 0x006cd01001007387 */ /* 0x0081e40000100a00 */
[----:B0-----:R-:W-:-:S02]  /*3f4f0*/  IMAD.MOV.U32 R16, RZ, RZ, R15 ;  /* 0x000000ffff107224 */ /* 0x001fc400078e000f */
[----:B------:R-:W-:-:S05]  /*3f500*/  IMAD.MOV.U32 R17, RZ, RZ, R14 ;  /* 0x000000ffff117224 */ /* 0x000fca00078e000e */
[----:B------:R0:W-:Y:S04]  /*3f510*/  STL.64 [R1+0x6ce0], R16 ;  /* 0x006ce01001007387 */ /* 0x0001e80000100a00 */
[----:B0-----:R-:W3:Y:S04]  /*3f520*/  LDL.64 R16, [R1+0x1a0] ;  /* 0x0001a00001107983 */ /* 0x001ee80000100a00 */
[----:B---3--:R0:W-:Y:S04]  /*3f530*/  STL.64 [R1+0x6cf8], R16 ;  /* 0x006cf81001007387 */ /* 0x0081e80000100a00 */
[----:B0-----:R-:W4:Y:S04]  /*3f540*/  LDL.LU.64 R16, [R1+0x19b0] ;  /* 0x0019b00001107983 */ /* 0x001f280000300a00 */
[----:B------:R-:W4:Y:S04]  /*3f550*/  LDL.LU.64 R18, [R1+0x19b8] ;  /* 0x0019b80001127983 */ /* 0x000f280000300a00 */
[----:B--2---:R0:W-:Y:S01]  /*3f560*/  STL.64 [R1+0x6cd8], R12 ;  /* 0x006cd80c01007387 */ /* 0x0041e20000100a00 */
[C---:B----4-:R-:W-:Y:S06]  /*3f570*/  HMMA.16816.F32.BF16 R16, R24.reuse, R12, R16 ;  /* 0x0000000c1810723c */ /* 0x050fec0000041810 */
[----:B0-----:R-:W-:Y:S01]  /*3f580*/  HMMA.16816.F32.BF16 R12, R24, R8, R20 ;  /* 0x00000008180c723c */ /* 0x001fe20000041814 */
[----:B------:R-:W0:-:S15]  /*3f590*/  LDSM.16.MT88.4 R20, [R7+UR4+0x100] ;  /* 0x000100040714783b */ /* 0x000e1e0008004200 */
[----:B------:R-:W-:-:S01]  /*3f5a0*/  NOP ;  /* 0x0000000000007918 */ /* 0x000fc20000000000 */
[----:B------:R1:W-:Y:S04]  /*3f5b0*/  STL.64 [R1+0x4b0], R16 ;  /* 0x0004b01001007387 */ /* 0x0003e80000100a00 */
[----:B------:R2:W-:Y:S04]  /*3f5c0*/  STL.64 [R1+0x4b8], R18 ;  /* 0x0004b81201007387 */ /* 0x0005e80000100a00 */
[----:B-1----:R-:W3:Y:S04]  /*3f5d0*/  LDL.LU.64 R16, [R1+0x17b0] ;  /* 0x0017b00001107983 */ /* 0x002ee80000300a00 */
[----:B--2---:R-:W3:Y:S04]  /*3f5e0*/  LDL.LU.64 R18, [R1+0x17b8] ;  /* 0x0017b80001127983 */ /* 0x004ee80000300a00 */
[----:B------:R1:W-:Y:S04]  /*3f5f0*/  STL.64 [R1+0x4a0], R12 ;  /* 0x0004a00c01007387 */ /* 0x0003e80000100a00 */
[----:B------:R2:W-:Y:S04]  /*3f600*/  STL.64 [R1+0x4a8], R14 ;  /* 0x0004a80e01007387 */ /* 0x0005e80000100a00 */
[----:B-1----:R-:W4:Y:S04]  /*3f610*/  LDL.LU.64 R12, [R1+0x15b0] ;  /* 0x0015b000010c7983 */ /* 0x002f280000300a00 */
[----:B--2---:R-:W2:Y:S04]  /*3f620*/  LDL.LU.64 R14, [R1+0x15b8] ;  /* 0x0015b800010e7983 */ /* 0x004ea80000300a00 */
[----:B--2---:R-:W-:Y:S04]  /*3f630*/  STL.64 [R1+0x6cf0], R14 ;  /* 0x006cf00e01007387 */ /* 0x004fe80000100a00 */
[----:B----4-:R1:W-:Y:S04]  /*3f640*/  STL.64 [R1+0x6ce8], R12 ;  /* 0x006ce80c01007387 */ /* 0x0103e80000100a00 */
[----:B-1----:R-:W2:Y:S04]  /*3f650*/  LDL.LU.64 R12, [R1+0x16b0] ;  /* 0x0016b000010c7983 */ /* 0x002ea80000300a00 */
[----:B------:R-:W2:Y:S04]  /*3f660*/  LDL.LU.64 R14, [R1+0x16b8] ;  /* 0x0016b800010e7983 */ /* 0x000ea80000300a00 */
[----:B------:R-:W-:Y:S04]  /*3f670*/  STL.64 [R1+0x6c38], R10 ;  /* 0x006c380a01007387 */ /* 0x000fe80000100a00 */
[----:B------:R1:W-:Y:S04]  /*3f680*/  STL.64 [R1+0x6c30], R8 ;  /* 0x006c300801007387 */ /* 0x0003e80000100a00 */
[----:B-1----:R-:W4:Y:S04]  /*3f690*/  LDL.LU.64 R8, [R1+0x1430] ;  /* 0x0014300001087983 */ /* 0x002f280000300a00 */
[----:B------:R-:W4:Y:S04]  /*3f6a0*/  LDL.LU.64 R10, [R1+0x1438] ;  /* 0x00143800010a7983 */ /* 0x000f280000300a00 */
[----:B0-----:R-:W-:Y:S04]  /*3f6b0*/  STL.64 [R1+0x6b18], R22 ;  /* 0x006b181601007387 */ /* 0x001fe80000100a00 */
[----:B------:R0:W-:Y:S04]  /*3f6c0*/  STL.64 [R1+0x6b10], R20 ;  /* 0x006b101401007387 */ /* 0x0001e80000100a00 */
[----:B0-----:R-:W2:Y:S01]  /*3f6d0*/  LDL.64 R20, [R1+0x160] ;  /* 0x0001600001147983 */ /* 0x001ea20000100a00 */
[----:B---3--:R-:W-:Y:S03]  /*3f6e0*/  HMMA.16816.F32.BF16 R16, R24, R4, R16 ;  /* 0x000000041810723c */ /* 0x008fe60000041810 */
[----:B--2---:R0:W-:Y:S04]  /*3f6f0*/  STL.64 [R1+0x6cb8], R20 ;  /* 0x006cb81401007387 */ /* 0x0041e80000100a00 */
[----:B0-----:R-:W2:-:S15]  /*3f700*/  LDL.64 R20, [R1+0x170] ;  /* 0x0001700001147983 */ /* 0x001e9e0000100a00 */
[----:B------:R-:W-:-:S01]  /*3f710*/  NOP ;  /* 0x0000000000007918 */ /* 0x000fc20000000000 */
[----:B------:R0:W-:Y:S04]  /*3f720*/  STL.64 [R1+0xf30], R16 ;  /* 0x000f301001007387 */ /* 0x0001e80000100a00 */
[----:B------:R-:W-:Y:S04]  /*3f730*/  STL.64 [R1+0xf38], R18 ;  /* 0x000f381201007387 */ /* 0x000fe80000100a00 */
[----:B0-----:R-:W3:Y:S04]  /*3f740*/  LDL.LU.64 R16, [R1+0x6cf8] ;  /* 0x006cf80001107983 */ /* 0x001ee80000300a00 */
[----:B------:R-:W-:Y:S04]  /*3f750*/  STL [R1+0x6c18], R4 ;  /* 0x006c180401007387 */ /* 0x000fe80000100800 */
[----:B------:R-:W-:Y:S01]  /*3f760*/  STL [R1+0x6c14], R5 ;  /* 0x006c140501007387 */ /* 0x000fe20000100800 */
[----:B---3--:R-:W-:Y:S06]  /*3f770*/  HMMA.16816.F32.BF16 R12, R24, R16, R12 ;  /* 0x00000010180c723c */ /* 0x008fec000004180c */
[----:B------:R-:W-:-:S02]  /*3f780*/  IMAD.MOV.U32 R28, RZ, RZ, R16 ;  /* 0x000000ffff1c7224 */ /* 0x000fc400078e0010 */
[----:B------:R-:W-:-:S15]  /*3f790*/  IMAD.MOV.U32 R7, RZ, RZ, R17 ;  /* 0x000000ffff077224 */ /* 0x000fde00078e0011 */
[----:B------:R-:W-:Y:S04]  /*3f7a0*/  STL.64 [R1+0xf20], R12 ;  /* 0x000f200c01007387 */ /* 0x000fe80000100a00 */
[----:B------:R0:W-:Y:S04]  /*3f7b0*/  STL.64 [R1+0xf28], R14 ;  /* 0x000f280e01007387 */ /* 0x0001e80000100a00 */
[----:B0-----:R-:W3:Y:S04]  /*3f7c0*/  LDL.LU.64 R14, [R1+0x6cf0] ;  /* 0x006cf000010e7983 */ /* 0x001ee80000300a00 */
[----:B------:R-:W3:Y:S04]  /*3f7d0*/  LDL.LU.64 R12, [R1+0x6ce8] ;  /* 0x006ce800010c7983 */ /* 0x000ee80000300a00 */
[----:B------:R-:W3:Y:S04]  /*3f7e0*/  LDL.LU.64 R16, [R1+0x6ce0] ;  /* 0x006ce00001107983 */ /* 0x000ee80000300a00 */
[----:B------:R-:W-:Y:S01]  /*3f7f0*/  STL [R1+0x6ca8], R7 ;  /* 0x006ca80701007387 */ /* 0x000fe20000100800 */
[----:B---3--:R-:W-:Y:S03]  /*3f800*/  HMMA.16816.F32.BF16 R16, R24, R16, R12 ;  /* 0x000000101810723c */ /* 0x008fe6000004180c */
[----:B------:R-:W3:-:S15]  /*3f810*/  LDL.LU.64 R12, [R1+0x6cd8] ;  /* 0x006cd800010c7983 */ /* 0x000ede0000300a00 */
[----:B------:R-:W-:-:S05]  /*3f820*/  NOP ;  /* 0x0000000000007918 */ /* 0x000fca0000000000 */
[----:B------:R0:W-:Y:S04]  /*3f830*/  STL.64 [R1+0xf10], R16 ;  /* 0x000f101001007387 */ /* 0x0001e80000100a00 */
[----:B------:R-:W-:Y:S04]  /*3f840*/  STL.64 [R1+0xf18], R18 ;  /* 0x000f181201007387 */ /* 0x000fe80000100a00 */
[----:B0-----:R-:W4:Y:S02]  /*3f850*/  LDL.LU.64 R16, [R1+0x6cd0] ;  /* 0x006cd00001107983 */ /* 0x001f240000300a00 */
[----:B----4-:R-:W-:-:S15]  /*3f860*/  HMMA.16816.F32.BF16 R8, R24, R16, R8 ;  /* 0x000000101808723c */ /* 0x010fde0000041808 */
[----:B------:R-:W-:-:S08]  /*3f870*/  NOP ;  /* 0x0000000000007918 */ /* 0x000fd00000000000 */
[----:B------:R0:W-:Y:S04]  /*3f880*/  STL.64 [R1+0xf00], R8 ;  /* 0x000f000801007387 */ /* 0x0001e80000100a00 */
[----:B------:R-:W-:Y:S01]  /*3f890*/  STL.64 [R1+0xf08], R10 ;  /* 0x000f080a01007387 */ /* 0x000fe20000100a00 */
[----:B0-----:R-:W-:Y:S02]  /*3f8a0*/  IMAD.MOV.U32 R8, RZ, RZ, R6 ;  /* 0x000000ffff087224 */ /* 0x001fe400078e0006 */
[----:B------:R-:W-:-:S05]  /*3f8b0*/  IMAD.MOV.U32 R9, RZ, RZ, R3 ;  /* 0x000000ffff097224 */ /* 0x000fca00078e0003 */
[----:B------:R0:W-:Y:S04]  /*3f8c0*/  STL.64 [R1+0x6cb0], R8 ;  /* 0x006cb00801007387 */ /* 0x0001e80000100a00 */
[----:B0-----:R-:W4:Y:S04]  /*3f8d0*/  LDL.LU.64 R8, [R1+0x1410] ;  /* 0x0014100001087983 */ /* 0x001f280000300a00 */
[----:B------:R-:W2:Y:S01]  /*3f8e0*/  LDL.LU.64 R10, [R1+0x1418] ;  /* 0x00141800010a7983 */ /* 0x000ea20000300a00 */
[----:B------:R-:W-:Y:S02]  /*3f8f0*/  IMAD.MOV.U32 R15, RZ, RZ, R16 ;  /* 0x000000ffff0f7224 */ /* 0x000fe400078e0010 */
[----:B------:R-:W-:Y:S01]  /*3f900*/  IMAD.MOV.U32 R14, RZ, RZ, R17 ;  /* 0x000000ffff0e7224 */ /* 0x000fe200078e0011 */
[----:B--2---:R-:W-:Y:S04]  /*3f910*/  STL.64 [R1+0x6cc8], R10 ;  /* 0x006cc80a01007387 */ /* 0x004fe80000100a00 */
[----:B----4-:R0:W-:Y:S04]  /*3f920*/  STL.64 [R1+0x6cc0], R8 ;  /* 0x006cc00801007387 */ /* 0x0101e80000100a00 */
[----:B0-----:R-:W2:Y:S04]  /*3f930*/  LDL.LU.64 R8, [R1+0x1420] ;  /* 0x0014200001087983 */ /* 0x001ea80000300a00 */
[----:B------:R-:W2:Y:S04]  /*3f940*/  LDL.LU.64 R10, [R1+0x1428] ;  /* 0x00142800010a7983 */ /* 0x000ea80000300a00 */
[----:B------:R-:W4:Y:S04]  /*3f950*/  LDL.LU.64 R4, [R1+0x1400] ;  /* 0x0014000001047983 */ /* 0x000f280000300a00 */
[----:B------:R-:W4:Y:S04]  /*3f960*/  LDL.LU.64 R6, [R1+0x1408] ;  /* 0x0014080001067983 */ /* 0x000f280000300a00 */
[----:B------:R-:W3:Y:S04]  /*3f970*/  LDL.64 R16, [R1+0xf0] ;  /* 0x0000f00001107983 */ /* 0x000ee80000100a00 */
[----:B---3--:R0:W-:Y:S04]  /*3f980*/  STL.64 [R1+0x6c70], R16 ;  /* 0x006c701001007387 */ /* 0x0081e80000100a00 */
[----:B0-----:R-:W3:Y:S01]  /*3f990*/  LDL.64 R16, [R1+0x100] ;  /* 0x0001000001107983 */ /* 0x001ee20000100a00 */
[----:B--2---:R-:W-:Y:S03]  /*3f9a0*/  HMMA.16816.F32.BF16 R8, R24, R20, R8 ;  /* 0x000000141808723c */ /* 0x004fe60000041808 */
[----:B---3--:R0:W-:Y:S02]  /*3f9b0*/  STL.64 [R1+0x6c88], R16 ;  /* 0x006c881001007387 */ /* 0x0081e40000100a00 */
[----:B0-----:R-:W-:-:S02]  /*3f9c0*/  IMAD.MOV.U32 R16, RZ, RZ, R2 ;  /* 0x000000ffff107224 */ /* 0x001fc400078e0002 */
[----:B------:R-:W-:-:S05]  /*3f9d0*/  IMAD.MOV.U32 R17, RZ, RZ, R0 ;  /* 0x000000ffff117224 */ /* 0x000fca00078e0000 */
[----:B------:R0:W-:Y:S01]  /*3f9e0*/  STL.64 [R1+0x6ca0], R16 ;  /* 0x006ca01001007387 */ /* 0x0001e20000100a00 */
[----:B------:R-:W-:Y:S02]  /*3f9f0*/  IMAD.MOV.U32 R2, RZ, RZ, R20 ;  /* 0x000000ffff027224 */ /* 0x000fe400078e0014 */
[----:B------:R-:W-:Y:S01]  /*3fa00*/  IMAD.MOV.U32 R0, RZ, RZ, R21 ;  /* 0x000000ffff007224 */ /* 0x000fe200078e0015 */
[----:B0-----:R-:W2:Y:S04]  /*3fa10*/  LDL.64 R16, [R1+0x120] ;  /* 0x0001200001107983 */ /* 0x001ea80000100a00 */
[----:B------:R-:W-:Y:S04]  /*3fa20*/  STL.64 [R1+0x6c58], R14 ;  /* 0x006c580e01007387 */ /* 0x000fe80000100a00 */
[----:B------:R0:W-:Y:S04]  /*3fa30*/  STL.64 [R1+0x6c50], R12 ;  /* 0x006c500c01007387 */ /* 0x0001e80000100a00 */
[----:B0-----:R-:W4:Y:S04]  /*3fa40*/  LDL.64 R12, [R1+0x150] ;  /* 0x00015000010c7983 */ /* 0x001f280000100a00 */
[----:B------:R-:W-:Y:S04]  /*3fa50*/  STL.64 [R1+0xef0], R8 ;  /* 0x000ef00801007387 */ /* 0x000fe80000100a00 */
[----:B------:R0:W-:Y:S04]  /*3fa60*/  STL.64 [R1+0xef8], R10 ;  /* 0x000ef80a01007387 */ /* 0x0001e80000100a00 */
[----:B0-----:R-:W3:Y:S04]  /*3fa70*/  LDL.LU.64 R10, [R1+0x6cc8] ;  /* 0x006cc800010a7983 */ /* 0x001ee80000300a00 */
[----:B------:R-:W3:Y:S04]  /*3fa80*/  LDL.LU.64 R8, [R1+0x6cc0] ;  /* 0x006cc00001087983 */ /* 0x000ee80000300a00 */
[----:B------:R-:W3:Y:S04]  /*3fa90*/  LDL.LU.64 R20, [R1+0x6cb8] ;  /* 0x006cb80001147983 */ /* 0x000ee80000300a00 */
[----:B------:R-:W-:Y:S01]  /*3faa0*/  STL [R1+0x6c10], R2 ;  /* 0x006c100201007387 */ /* 0x000fe20000100800 */
[C---:B----4-:R-:W-:Y:S06]  /*3fab0*/  HMMA.16816.F32.BF16 R4, R24.reuse, R12, R4 ;  /* 0x0000000c1804723c */ /* 0x050fec0000041804 */
[----:B---3--:R-:W-:-:S15]  /*3fac0*/  HMMA.16816.F32.BF16 R8, R24, R20, R8 ;  /* 0x000000141808723c */ /* 0x008fde0000041808 */
[----:B------:R-:W-:-:S08]  /*3fad0*/  NOP ;  /* 0x0000000000007918 */ /* 0x000fd00000000000 */
[----:B------:R0:W-:Y:S04]  /*3fae0*/  STL.64 [R1+0xee0], R8 ;  /* 0x000ee00801007387 */ /* 0x0001e80000100a00 */
[----:B------:R-:W-:Y:S04]  /*3faf0*/  STL.64 [R1+0xee8], R10 ;  /* 0x000ee80a01007387 */ /* 0x000fe80000100a00 */
[----:B0-----:R-:W3:Y:S04]  /*3fb00*/  LDL.LU.64 R8, [R1+0x6cb0] ;  /* 0x006cb00001087983 */ /* 0x001ee80000300a00 */
[----:B------:R0:W-:Y:S04]  /*3fb10*/  STL.64 [R1+0x6bc8], R20 ;  /* 0x006bc81401007387 */ /* 0x0001e80000100a00 */
[----:B0-----:R-:W4:Y:S04]  /*3fb20*/  LDL.64 R20, [R1+0x140] ;  /* 0x0001400001147983 */ /* 0x001f280000100a00 */
[----:B------:R-:W-:Y:S04]  /*3fb30*/  STL.64 [R1+0xed0], R4 ;  /* 0x000ed00401007387 */ /* 0x000fe80000100a00 */
[----:B------:R0:W-:Y:S04]  /*3fb40*/  STL.64 [R1+0xed8], R6 ;  /* 0x000ed80601007387 */ /* 0x0001e80000100a00 */
[----:B0-----:R-:W2:Y:S01]  /*3fb50*/  LDL.LU R7, [R1+0x6ca8] ;  /* 0x006ca80001077983 */ /* 0x001ea20000300800 */
[----:B------:R-:W-:-:S02]  /*3fb60*/  IMAD.MOV.U32 R6, RZ, RZ, R12 ;  /* 0x000000ffff067224 */ /* 0x000fc400078e000c */
[----:B------:R-:W-:Y:S02]  /*3fb70*/  IMAD.MOV.U32 R3, RZ, RZ, R13 ;  /* 0x000000ffff037224 */ /* 0x000fe400078e000d */
[----:B------:R-:W3:Y:S04]  /*3fb80*/  LDL.LU.64 R12, [R1+0x13e0] ;  /* 0x0013e000010c7983 */ /* 0x000ee80000300a00 */
[----:B------:R-:W3:Y:S04]  /*3fb90*/  LDL.LU.64 R14, [R1+0x13e8] ;  /* 0x0013e800010e7983 */ /* 0x000ee80000300a00 */
[----:B--2---:R0:W-:Y:S04]  /*3fba0*/  STL.64 [R1+0x6c68], R6 ;  /* 0x006c680601007387 */ /* 0x0041e80000100a00 */
[----:B------:R-:W2:Y:S04]  /*3fbb0*/  LDL.LU.64 R4, [R1+0x13f0] ;  /* 0x0013f00001047983 */ /* 0x000ea80000300a00 */
[----:B0-----:R-:W2:Y:S01]  /*3fbc0*/  LDL.LU.64 R6, [R1+0x13f8] ;  /* 0x0013f80001067983 */ /* 0x001ea20000300a00 */
[----:B----4-:R-:W-:-:S02]  /*3fbd0*/  IMAD.MOV.U32 R2, RZ, RZ, R20 ;  /* 0x000000ffff027224 */ /* 0x010fc400078e0014 */
[----:B------:R-:W-:Y:S01]  /*3fbe0*/  IMAD.MOV.U32 R29, RZ, RZ, R21 ;  /* 0x000000ffff1d7224 */ /* 0x000fe200078e0015 */
[----:B--2---:R-:W-:-:S15]  /*3fbf0*/  HMMA.16816.F32.BF16 R4, R24, R20, R4 ;  /* 0x000000141804723c */ /* 0x004fde0000041804 */
[----:B------:R-:W-:-:S08]  /*3fc00*/  NOP ;  /* 0x0000000000007918 */ /* 0x000fd00000000000 */
[----:B------:R0:W-:Y:S04]  /*3fc10*/  STL.64 [R1+0xec0], R4 ;  /* 0x000ec00401007387 */ /* 0x0001e80000100a00 */
[----:B------:R1:W-:Y:S04]  /*3fc20*/  STL.64 [R1+0xec8], R6 ;  /* 0x000ec80601007387 */ /* 0x0003e80000100a00 */
[----:B------:R-:W2:Y:S04]  /*3fc30*/  LDL.LU.64 R20, [R1+0x13d0] ;  /* 0x0013d00001147983 */ /* 0x000ea80000300a00 */
[----:B------:R-:W2:Y:S04]  /*3fc40*/  LDL.LU.64 R22, [R1+0x13d8] ;  /* 0x0013d80001167983 */ /* 0x000ea80000300a00 */
[----:B0-----:R-:W4:Y:S04]  /*3fc50*/  LDL.LU.64 R4, [R1+0x13a0] ;  /* 0x0013a00001047983 */ /* 0x001f280000300a00 */
[----:B-1----:R-:W2:Y:S01]  /*3fc60*/  LDL.LU.64 R6, [R1+0x13a8] ;  /* 0x0013a80001067983 */ /* 0x002ea20000300a00 */
[C---:B---3--:R-:W-:Y:S03]  /*3fc70*/  HMMA.16816.F32.BF16 R8, R24.reuse, R8, R12 ;  /* 0x000000081808723c */ /* 0x048fe6000004180c */
[----:B--2---:R-:W-:Y:S04]  /*3fc80*/  STL.64 [R1+0x6c80], R6 ;  /* 0x006c800601007387 */ /* 0x004fe80000100a00 */
[----:B----4-:R0:W-:Y:S04]  /*3fc90*/  STL.64 [R1+0x6c78], R4 ;  /* 0x006c780401007387 */ /* 0x0101e80000100a00 */
[----:B0-----:R-:W2:Y:S04]  /*3fca0*/  LDL.LU.64 R4, [R1+0x13b0] ;  /* 0x0013b00001047983 */ /* 0x001ea80000300a00 */
[----:B------:R-:W3:Y:S01]  /*3fcb0*/  LDL.LU.64 R6, [R1+0x13b8] ;  /* 0x0013b80001067983 */ /* 0x000ee20000300a00 */
[----:B------:R-:W-:Y:S03]  /*3fcc0*/  HMMA.16816.F32.BF16 R20, R24, R16, R20 ;  /* 0x000000101814723c */ /* 0x000fe60000041814 */
        /* <DEDUP_REMOVED lines=8> */
[----:B0-----:R-:W4:Y:S04]  /*3fd50*/  LDL.LU.64 R8, [R1+0x1990] ;  /* 0x0019900001087983 */ /* 0x001f280000300a00 */
[----:B-1----:R-:W4:Y:S04]  /*3fd60*/  LDL.LU.64 R10, [R1+0x1998] ;  /* 0x00199800010a7983 */ /* 0x002f280000300a00 */
[----:B------:R0:W-:Y:S04]  /*3fd70*/  STL.64 [R1+0xea0], R20 ;  /* 0x000ea01401007387 */ /* 0x0001e80000100a00 */
[----:B------:R-:W-:Y:S01]  /*3fd80*/  STL.64 [R1+0xea8], R22 ;  /* 0x000ea81601007387 */ /* 0x000fe20000100a00 */
[----:B0-----:R-:W-:-:S02]  /*3fd90*/  IMAD.MOV.U32 R21, RZ, RZ, R16 ;  /* 0x000000ffff157224 */ /* 0x001fc400078e0010 */
        /* <DEDUP_REMOVED lines=16> */
[----:B------:R-:W2:Y:S04]  /*3fea0*/  LDL.LU.64 R16, [R1+0x6c70] ;  /* 0x006c700001107983 */ /* 0x000ea80000300a00 */
[----:B------:R-:W-:Y:S04]  /*3feb0*/  STL.64 [R1+0x6c28], R22 ;  /* 0x006c281601007387 */ /* 0x000fe80000100a00 */
[----:B------:R0:W-:Y:S04]  /*3fec0*/  STL.64 [R1+0x6c20], R20 ;  /* 0x006c201401007387 */ /* 0x0001e80000100a00 */
[----:B0-----:R-:W4:Y:S04]  /*3fed0*/  LDL.LU.64 R20, [R1+0x1890] ;  /* 0x0018900001147983 */ /* 0x001f280000300a00 */
[----:B------:R-:W4:Y:S01]  /*3fee0*/  LDL.LU.64 R22, [R1+0x1898] ;  /* 0x0018980001167983 */ /* 0x000f220000300a00 */
[----:B--2---:R-:W-:-:S15]  /*3fef0*/  HMMA.16816.F32.BF16 R4, R24, R16, R4 ;  /* 0x000000101804723c */ /* 0x004fde0000041804 */
[----:B------:R-:W-:-:S08]  /*3ff00*/  NOP ;  /* 0x0000000000007918 */ /* 0x000fd00000000000 */
[----:B------:R0:W-:Y:S04]  /*3ff10*/  STL.64 [R1+0xe70], R4 ;  /* 0x000e700401007387 */ /* 0x0001e80000100a00 */
[----:B------:R1:W-:Y:S01]  /*3ff20*/  STL.64 [R1+0xe78], R6 ;  /* 0x000e780601007387 */ /* 0x0003e20000100a00 */
[----:B0-----:R-:W-:-:S03]  /*3ff30*/  IMAD.MOV.U32 R4, RZ, RZ, R16 ;  /* 0x000000ffff047224 */ /* 0x001fc600078e0010 */
[----:B-1----:R-:W2:Y:S01]  /*3ff40*/  LDL.LU.64 R6, [R1+0x6c68] ;  /* 0x006c680001067983 */ /* 0x002ea20000300a00 */
[----:B------:R-:W-:-:S03]  /*3ff50*/  IMAD.MOV.U32 R5, RZ, RZ, R17 ;  /* 0x000000ffff057224 */ /* 0x000fc600078e0011 */
[----:B------:R-:W3:Y:S02]  /*3ff60*/  LDL.LU.64 R16, [R1+0x6c60] ;  /* 0x006c600001107983 */ /* 0x000ee40000300a00 */
[----:B---3--:R-:W-:Y:S02]  /*3ff70*/  HMMA.16816.F32.BF16 R24, R24, R16, R12 ;  /* 0x000000101818723c */ /* 0x008fe4000004180c */
[----:B------:R-:W3:Y:S04]  /*3ff80*/  LDL.LU.64 R14, [R1+0x6c58] ;  /* 0x006c5800010e7983 */ /* 0x000ee80000300a00 */
[----:B------:R-:W4:Y:S04]  /*3ff90*/  LDL.LU.64 R12, [R1+0x6c50] ;  /* 0x006c5000010c7983 */ /* 0x000f280000300a00 */
[----:B------:R-:W4:Y:S04]  /*3ffa0*/  LDL.LU.64 R18, [R1+0x6c48] ;  /* 0x006c480001127983 */ /* 0x000f280000300a00 */
[----:B------:R-:W4:Y:S09]  /*3ffb0*/  LDL.LU.64 R16, [R1+0x6c40] ;  /* 0x006c400001107983 */ /* 0x000f320000300a00 */
[----:B------:R-:W-:Y:S04]  /*3ffc0*/  STL.64 [R1+0x490], R24 ;  /* 0x0004901801007387 */ /* 0x000fe80000100a00 */
[----:B------:R-:W-:Y:S01]  /*3ffd0*/  STL.64 [R1+0x498], R26 ;  /* 0x0004981a01007387 */ /* 0x000fe20000100a00 */
[----:B----4-:R-:W-:-:S15]  /*3ffe0*/  HMMA.16816.F32.BF16 R8, R16, R12, R8 ;  /* 0x0000000c1008723c */ /* 0x010fde0000041808 */
[----:B------:R-:W-:-:S08]  /*3fff0*/  NOP ;  /* 0x0000000000007918 */ /* 0x000fd00000000000 */
[----:B------:R-:W-:Y:S04]  /*40000*/  STL.64 [R1+0x3f0], R8 ;  /* 0x0003f00801007387 */ /* 0x000fe80000100a00 */
[----:B------:R0:W-:Y:S04]  /*40010*/  STL.64 [R1+0x3f8], R10 ;  /* 0x0003f80a01007387 */ /* 0x0001e80000100a00 */
[----:B0-----:R-:W4:Y:S04]  /*40020*/  LDL.LU.64 R10, [R1+0x6c38] ;  /* 0x006c3800010a7983 */ /* 0x001f280000300a00 */
[----:B------:R-:W2:Y:S04]  /*40030*/  LDL.LU.64 R8, [R1+0x6c30] ;  /* 0x006c300001087983 */ /* 0x000ea80000300a00 */
[----:B------:R-:W-:Y:S01]  /*40040*/  STL.64 [R1+0x6bf8], R12 ;  /* 0x006bf80c01007387 */ /* 0x000fe20000100a00 */
[----:B--2---:R-:W-:-:S15]  /*40050*/  HMMA.16816.F32.BF16 R20, R16, R8, R20 ;  /* 0x000000081014723c */ /* 0x004fde0000041814 */
[----:B------:R-:W-:-:S08]  /*40060*/  NOP ;  /* 0x0000000000007918 */ /* 0x000fd00000000000 */
[----:B------:R-:W-:Y:S04]  /*40070*/  STL.64 [R1+0x3e0], R20 ;  /* 0x0003e01401007387 */ /* 0x000fe80000100a00 */
[----:B------:R0:W-:Y:S04]  /*40080*/  STL.64 [R1+0x3e8], R22 ;  /* 0x0003e81601007387 */ /* 0x0001e80000100a00 */
[----:B0-----:R-:W2:Y:S04]  /*40090*/  LDL.LU.64 R22, [R1+0x6c28] ;  /* 0x006c280001167983 */ /* 0x001ea80000300a00 */
[----:B------:R-:W3:Y:S04]  /*400a0*/  LDL.LU.64 R20, [R1+0x6c20] ;  /* 0x006c200001147983 */ /* 0x000ee80000300a00 */
[----:B----4-:R-:W-:Y:S04]  /*400b0*/  STL.64 [R1+0x6b28], R10 ;  /* 0x006b280a01007387 */ /* 0x010fe80000100a00 */
[----:B------:R0:W-:Y:S02]  /*400c0*/  STL.64 [R1+0x6b20], R8 ;  /* 0x006b200801007387 */ /* 0x0001e40000100a00 */
[----:B0-----:R-:W-:-:S02]  /*400d0*/  IMAD.MOV.U32 R8, RZ, RZ, R4 ;  /* 0x000000ffff087224 */ /* 0x001fc400078e0004 */
[----:B------:R-:W-:Y:S01]  /*400e0*/  IMAD.MOV.U32 R9, RZ, RZ, R5 ;  /* 0x000000ffff097224 */ /* 0x000fe200078e0005 */
[----:B------:R-:W4:Y:S04]  /*400f0*/  LDL.LU R4, [R1+0x6c18] ;  /* 0x006c180001047983 */ /* 0x000f280000300800 */
[----:B------:R-:W4:Y:S04]  /*40100*/  LDL.LU R5, [R1+0x6c14] ;  /* 0x006c140001057983 */ /* 0x000f280000300800 */
[----:B------:R2:W-:Y:S02]  /*40110*/  STL.64 [R1+0x6b40], R8 ;  /* 0x006b400801007387 */ /* 0x0005e40000100a00 */
[----:B--2---:R-:W-:-:S02]  /*40120*/  IMAD.MOV.U32 R8, RZ, RZ, R23 ;  /* 0x000000ffff087224 */ /* 0x004fc400078e0017 */
[----:B------:R-:W-:-:S05]  /*40130*/  IMAD.MOV.U32 R9, RZ, RZ, R22 ;  /* 0x000000ffff097224 */ /* 0x000fca00078e0016 */
[----:B------:R0:W-:Y:S04]  /*40140*/  STL.64 [R1+0x6b58], R8 ;  /* 0x006b580801007387 */ /* 0x0001e80000100a00 */
[----:B0-----:R-:W2:Y:S04]  /*40150*/  LDL.64 R8, [R1+0x110] ;  /* 0x0001100001087983 */ /* 0x001ea80000100a00 */
[----:B--2---:R3:W-:Y:S02]  /*40160*/  STL.64 [R1+0x6b70], R8 ;  /* 0x006b700801007387 */ /* 0x0047e40000100a00 */
[----:B---3--:R-:W-:-:S02]  /*40170*/  IMAD.MOV.U32 R8, RZ, RZ, R21 ;  /* 0x000000ffff087224 */ /* 0x008fc400078e0015 */
[----:B------:R-:W-:Y:S02]  /*40180*/  IMAD.MOV.U32 R9, RZ, RZ, R20 ;  /* 0x000000ffff097224 */ /* 0x000fe400078e0014 */
[----:B------:R-:W2:Y:S04]  /*40190*/  LDL.LU.64 R20, [R1+0xe00] ;  /* 0x000e000001147983 */ /* 0x000ea80000300a00 */
[----:B------:R-:W3:Y:S04]  /*401a0*/  LDL.LU.64 R22, [R1+0xe08] ;  /* 0x000e080001167983 */ /* 0x000ee80000300a00 */
[----:B---3--:R-:W-:Y:S04]  /*401b0*/  STL.64 [R1+0x6bd8], R22 ;  /* 0x006bd81601007387 */ /* 0x008fe80000100a00 */
[----:B--2---:R0:W-:Y:S04]  /*401c0*/  STL.64 [R1+0x6bd0], R20 ;  /* 0x006bd01401007387 */ /* 0x0041e80000100a00 */
[----:B------:R-:W2:Y:S01]  /*401d0*/  LDL.LU.64 R12, [R1+0x1590] ;  /* 0x00159000010c7983 */ /* 0x000ea20000300a00 */
[----:B0-----:R-:W-:-:S02]  /*401e0*/  IMAD.MOV.U32 R20, RZ, RZ, R15 ;  /* 0x000000ffff147224 */ /* 0x001fc400078e000f */
[----:B------:R-:W-:Y:S02]  /*401f0*/  IMAD.MOV.U32 R21, RZ, RZ, R14 ;  /* 0x000000ffff157224 */ /* 0x000fe400078e000e */
[----:B------:R-:W3:Y:S01]  /*40200*/  LDL.LU.64 R14, [R1+0x1598] ;  /* 0x00159800010e7983 */ /* 0x000ee20000300a00 */
[----:B------:R-:W0:Y:S02]  /*40210*/  S2R R26, SR_TID.X ;  /* 0x00000000001a7919 */ /* 0x000e240000002100 */
[C---:B0-----:R-:W-:Y:S01]  /*40220*/  LOP3.LUT R27, R26.reuse, 0x7, RZ, 0xc0, !PT ;  /* 0x000000071a1b7812 */ /* 0x041fe200078ec0ff */
[----:B------:R-:W-:-:S04]  /*40230*/  IMAD.SHL.U32 R25, R26, 0x2, RZ ;  /* 0x000000021a197824 */ /* 0x000fc800078e00ff */
[----:B------:R-:W-:Y:S02]  /*40240*/  IMAD R27, R27, 0x210, RZ ;  /* 0x000002101b1b7824 */ /* 0x000fe400078e02ff */
[----:B------:R-:W-:-:S03]  /*40250*/  IMAD.SHL.U32 R26, R26, 0x100, RZ ;  /* 0x000001001a1a7824 */ /* 0x000fc600078e00ff */
[----:B------:R-:W-:Y:S01]  /*40260*/  LOP3.LUT R27, R27, 0x10, R25, 0x78, !PT ;  /* 0x000000101b1b7812 */ /* 0x000fe200078e7819 */
[----:B---3--:R-:W-:Y:S04]  /*40270*/  STL.64 [R1+0x6c08], R14 ;  /* 0x006c080e01007387 */ /* 0x008fe80000100a00 */
[----:B--2---:R0:W-:Y:S04]  /*40280*/  STL.64 [R1+0x6c00], R12 ;  /* 0x006c000c01007387 */ /* 0x0041e80000100a00 */
[----:B0-----:R-:W2:Y:S04]  /*40290*/  LDL.LU.64 R12, [R1+0x1690] ;  /* 0x00169000010c7983 */ /* 0x001ea80000300a00 */
[----:B------:R-:W2:Y:S04]  /*402a0*/  LDL.LU.64 R14, [R1+0x1698] ;  /* 0x00169800010e7983 */ /* 0x000ea80000300a00 */
[----:B------:R0:W-:Y:S04]  /*402b0*/  STL.64 [R1+0x6bf0], R20 ;  /* 0x006bf01401007387 */ /* 0x0001e80000100a00 */
[----:B0-----:R-:W3:Y:S04]  /*402c0*/  LDL.64 R20, [R1+0x190] ;  /* 0x0001900001147983 */ /* 0x001ee80000100a00 */
[----:B------:R0:W-:Y:S04]  /*402d0*/  STL.64 [R1+0x6b88], R8 ;  /* 0x006b880801007387 */ /* 0x0001e80000100a00 */
[----:B0-----:R-:W4:Y:S01]  /*402e0*/  LDL.64 R8, [R1+0x130] ;  /* 0x0001300001087983 */ /* 0x001f220000100a00 */
[----:B------:R-:W-:-:S04]  /*402f0*/  LOP3.LUT R27, R27, 0x1000, R26, 0xf8, !PT ;  /* 0x000010001b1b7812 */ /* 0x000fc800078ef81a */
[----:B------:R-:W-:-:S06]  /*40300*/  LOP3.LUT R27, R27, 0x20, RZ, 0x3c, !PT ;  /* 0x000000201b1b7812 */ /* 0x000fcc00078e3cff */
[----:B------:R-:W0:Y:S04]  /*40310*/  LDSM.16.MT88.4 R24, [R27+UR4+0x180] ;  /* 0x000180041b18783b */ /* 0x000e280008004200 */
[----:B----4-:R1:W-:Y:S04]  /*40320*/  STL.64 [R1+0x6b98], R8 ;  /* 0x006b980801007387 */ /* 0x0103e80000100a00 */
[----:B-1----:R-:W4:Y:S04]  /*40330*/  LDL.LU.64 R8, [R1+0x1790] ;  /* 0x0017900001087983 */ /* 0x002f280000300a00 */
[----:B------:R-:W4:Y:S04]  /*40340*/  LDL.LU.64 R10, [R1+0x1798] ;  /* 0x00179800010a7983 */ /* 0x000f280000300a00 */
[----:B0-----:R-:W-:Y:S04]  /*40350*/  STL.64 [R1+0x6a48], R26 ;  /* 0x006a481a01007387 */ /* 0x001fe80000100a00 */
[----:B------:R0:W-:Y:S04]  /*40360*/  STL.64 [R1+0x6a40], R24 ;  /* 0x006a401801007387 */ /* 0x0001e80000100a00 */
[----:B0-----:R-:W2:Y:S04]  /*40370*/  LDL.64 R24, [R1+0xe0] ;  /* 0x0000e00001187983 */ /* 0x001ea80000100a00 */
[----:B--2---:R0:W-:Y:S04]  /*40380*/  STL.64 [R1+0x6b90], R24 ;  /* 0x006b901801007387 */ /* 0x0041e80000100a00 */
[----:B0-----:R-:W2:Y:S04]  /*40390*/  LDL.LU.64 R24, [R1+0xdf0] ;  /* 0x000df00001187983 */ /* 0x001ea80000300a00 */
[----:B------:R-:W3:Y:S01]  /*403a0*/  LDL.LU.64 R26, [R1+0xdf8] ;  /* 0x000df800011a7983 */ /* 0x000ee20000300a00 */
[----:B----4-:R-:W-:Y:S03]  /*403b0*/  HMMA.16816.F32.BF16 R8, R16, R4, R8 ;  /* 0x000000041008723c */ /* 0x010fe60000041808 */
[----:B---3--:R-:W-:Y:S04]  /*403c0*/  STL.64 [R1+0x6be8], R26 ;  /* 0x006be81a01007387 */ /* 0x008fe80000100a00 */
[----:B--2---:R0:W-:Y:S04]  /*403d0*/  STL.64 [R1+0x6be0], R24 ;  /* 0x006be01801007387 */ /* 0x0041e80000100a00 */
[----:B0-----:R-:W2:Y:S04]  /*403e0*/  LDL.LU.64 R24, [R1+0xe10] ;  /* 0x000e100001187983 */ /* 0x001ea80000300a00 */
[----:B------:R-:W2:Y:S08]  /*403f0*/  LDL.LU.64 R26, [R1+0xe18] ;  /* 0x000e1800011a7983 */ /* 0x000eb00000300a00 */
[----:B------:R0:W-:Y:S04]  /*40400*/  STL.64 [R1+0xc00], R8 ;  /* 0x000c000801007387 */ /* 0x0001e80000100a00 */
[----:B------:R-:W-:Y:S01]  /*40410*/  STL.64 [R1+0xc08], R10 ;  /* 0x000c080a01007387 */ /* 0x000fe20000100a00 */
[----:B0-----:R-:W-:-:S02]  /*40420*/  IMAD.MOV.U32 R8, RZ, RZ, R2 ;  /* 0x000000ffff087224 */ /* 0x001fc400078e0002 */
[----:B------:R-:W-:Y:S01]  /*40430*/  IMAD.MOV.U32 R9, RZ, RZ, R29 ;  /* 0x000000ffff097224 */ /* 0x000fe200078e001d */
[----:B------:R-:W3:Y:S04]  /*40440*/  LDL.LU R2, [R1+0x6c10] ;  /* 0x006c100001027983 */ /* 0x000ee80000300800 */
[----:B------:R0:W-:Y:S02]  /*40450*/  STL.64 [R1+0x6bb0], R8 ;  /* 0x006bb00801007387 */ /* 0x0001e40000100a00 */
[----:B0-----:R-:W-:Y:S02]  /*40460*/  IMAD.MOV.U32 R8, RZ, RZ, R28 ;  /* 0x000000ffff087224 */ /* 0x001fe400078e001c */
[----:B------:R-:W-:-:S07]  /*40470*/  IMAD.MOV.U32 R9, RZ, RZ, R7 ;  /* 0x000000ffff097224 */ /* 0x000fce00078e0007 */
[----:B------:R-:W-:Y:S01]  /*40480*/  HMMA.16816.F32.BF16 R8, R16, R8, R12 ;  /* 0x000000081008723c */ /* 0x000fe2000004180c */
[----:B------:R-:W4:Y:S04]  /*40490*/  LDL.LU.64 R14, [R1+0x6c08] ;  /* 0x006c0800010e7983 */ /* 0x000f280000300a00 */
[----:B------:R-:W4:Y:S01]  /*404a0*/  LDL.LU.64 R12, [R1+0x6c00] ;  /* 0x006c0000010c7983 */ /* 0x000f220000300a00 */
[----:B------:R-:W-:-:S15]  /*404b0*/  IMAD.MOV.U32 R7, RZ, RZ, R21 ;  /* 0x000000ffff077224 */ /* 0x000fde00078e0015 */
[----:B------:R-:W-:-:S02]  /*404c0*/  NOP ;  /* 0x0000000000007918 */ /* 0x000fc40000000000 */
[----:B------:R-:W-:Y:S04]  /*404d0*/  STL.64 [R1+0xbf0], R8 ;  /* 0x000bf00801007387 */ /* 0x000fe80000100a00 */
[----:B------:R-:W-:Y:S01]  /*404e0*/  STL.64 [R1+0xbf8], R10 ;  /* 0x000bf80a01007387 */ /* 0x000fe20000100a00 */
[----:B----4-:R-:W-:-:S15]  /*404f0*/  HMMA.16816.F32.BF16 R12, R16, R20, R12 ;  /* 0x00000014100c723c */ /* 0x010fde000004180c */
[----:B------:R-:W-:-:S08]  /*40500*/  NOP ;  /* 0x0000000000007918 */ /* 0x000fd00000000000 */
[----:B------:R0:W-:Y:S04]  /*40510*/  STL.64 [R1+0xbe0], R12 ;  /* 0x000be00c01007387 */ /* 0x0001e80000100a00 */
[----:B------:R1:W-:Y:S04]  /*40520*/  STL.64 [R1+0xbe8], R14 ;  /* 0x000be80e01007387 */ /* 0x0003e80000100a00 */
[----:B0-----:R-:W4:Y:S01]  /*40530*/  LDL.LU.64 R12, [R1+0x6bf8] ;  /* 0x006bf800010c7983 */ /* 0x001f220000300a00 */
[----:B-1----:R-:W-:-:S03]  /*40540*/  IMAD.MOV.U32 R14, RZ, RZ, R20 ;  /* 0x000000ffff0e7224 */ /* 0x002fc600078e0014 */
[----:B------:R-:W2:Y:S04]  /*40550*/  LDL.LU.64 R20, [R1+0x6bf0] ;  /* 0x006bf00001147983 */ /* 0x000ea80000300a00 */
[----:B------:R-:W-:Y:S01]  /*40560*/  STL [R1+0x6ba8], R14 ;  /* 0x006ba80e01007387 */ /* 0x000fe20000100800 */
[----:B--2---:R-:W-:Y:S03]  /*40570*/  HMMA.16816.F32.BF16 R20, R16, R20, R24 ;  /* 0x000000141014723c */ /* 0x004fe60000041818 */
[----:B----4-:R-:W-:Y:S04]  /*40580*/  STL.64 [R1+0x6ba0], R12 ;  /* 0x006ba00c01007387 */ /* 0x010fe80000100a00 */
[----:B------:R-:W2:Y:S04]  /*40590*/  LDL.LU.64 R26, [R1+0x6be8] ;  /* 0x006be800011a7983 */ /* 0x000ea80000300a00 */
[----:B------:R-:W2:-:S12]  /*405a0*/  LDL.LU.64 R24, [R1+0x6be0] ;  /* 0x006be00001187983 */ /* 0x000e980000300a00 */
[----:B------:R-:W-:Y:S04]  /*405b0*/  STL.64 [R1+0xbd0], R20 ;  /* 0x000bd01401007387 */ /* 0x000fe80000100a00 */
[----:B------:R0:W-:Y:S04]  /*405c0*/  STL.64 [R1+0xbd8], R22 ;  /* 0x000bd81601007387 */ /* 0x0001e80000100a00 */
[----:B0-----:R-:W4:Y:S04]  /*405d0*/  LDL.LU.64 R22, [R1+0x6bd8] ;  /* 0x006bd80001167983 */ /* 0x001f280000300a00 */
[----:B------:R-:W4:Y:S01]  /*405e0*/  LDL.LU.64 R20, [R1+0x6bd0] ;  /* 0x006bd00001147983 */ /* 0x000f220000300a00 */
[----:B---3--:R-:W-:-:S02]  /*405f0*/  IMAD.MOV.U32 R12, RZ, RZ, R2 ;  /* 0x000000ffff0c7224 */ /* 0x008fc400078e0002 */
[----:B------:R-:W-:-:S07]  /*40600*/  IMAD.MOV.U32 R13, RZ, RZ, R0 ;  /* 0x000000ffff0d7224 */ /* 0x000fce00078e0000 */
[----:B----4-:R-:W-:Y:S01]  /*40610*/  HMMA.16816.F32.BF16 R12, R16, R12, R20 ;  /* 0x0000000c100c723c */ /* 0x010fe20000041814 */
[----:B------:R-:W2:-:S15]  /*40620*/  LDL.LU.64 R20, [R1+0x6bc8] ;  /* 0x006bc80001147983 */ /* 0x000e9e0000300a00 */
[----:B------:R-:W-:-:S07]  /*40630*/  NOP ;  /* 0x0000000000007918 */ /* 0x000fce0000000000 */
[----:B------:R-:W-:Y:S04]  /*40640*/  STL.64 [R1+0xbc0], R12 ;  /* 0x000bc00c01007387 */ /* 0x000fe80000100a00 */
[----:B------:R2:W-:Y:S02]  /*40650*/  STL.64 [R1+0xbc8], R14 ;  /* 0x000bc80e01007387 */ /* 0x0005e40000100a00 */
[----:B--2---:R-:W-:-:S15]  /*40660*/  HMMA.16816.F32.BF16 R12, R16, R20, R24 ;  /* 0x00000014100c723c */ /* 0x004fde0000041818 */
[----:B------:R-:W-:-:S08]  /*40670*/  NOP ;  /* 0x0000000000007918 */ /* 0x000fd00000000000 */
[----:B------:R0:W-:Y:S04]  /*40680*/  STL.64 [R1+0xbb0], R12 ;  /* 0x000bb00c01007387 */ /* 0x0001e80000100a00 */
[----:B------:R1:W-:Y:S04]  /*40690*/  STL.64 [R1+0xbb8], R14 ;  /* 0x000bb80e01007387 */ /* 0x0003e80000100a00 */
[----:B0-----:R-:W2:Y:S04]  /*406a0*/  LDL.LU.64 R12, [R1+0xdd0] ;  /* 0x000dd000010c7983 */ /* 0x001ea80000300a00 */
[----:B-1----:R-:W3:Y:S01]  /*406b0*/  LDL.LU.64 R14, [R1+0xdd8] ;  /* 0x000dd800010e7983 */ /* 0x002ee20000300a00 */
[----:B------:R-:W-:-:S02]  /*406c0*/  IMAD.MOV.U32 R8, RZ, RZ, R6 ;  /* 0x000000ffff087224 */ /* 0x000fc400078e0006 */
[----:B------:R-:W-:Y:S01]  /*406d0*/  IMAD.MOV.U32 R6, RZ, RZ, R20 ;  /* 0x000000ffff067224 */ /* 0x000fe200078e0014 */
[----:B---3--:R-:W-:Y:S04]  /*406e0*/  STL.64 [R1+0x6bc0], R14 ;  /* 0x006bc00e01007387 */ /* 0x008fe80000100a00 */
[----:B--2---:R0:W-:Y:S04]  /*406f0*/  STL.64 [R1+0x6bb8], R12 ;  /* 0x006bb80c01007387 */ /* 0x0041e80000100a00 */
[----:B0-----:R-:W2:Y:S04]  /*40700*/  LDL.LU.64 R12, [R1+0xde0] ;  /* 0x000de000010c7983 */ /* 0x001ea80000300a00 */
[----:B------:R-:W2:Y:S04]  /*40710*/  LDL.LU.64 R14, [R1+0xde8] ;  /* 0x000de800010e7983 */ /* 0x000ea80000300a00 */
[----:B------:R-:W3:Y:S04]  /*40720*/  LDL.LU.64 R24, [R1+0xdc0] ;  /* 0x000dc00001187983 */ /* 0x000ee80000300a00 */
[----:B------:R-:W3:Y:S04]  /*40730*/  LDL.LU.64 R26, [R1+0xdc8] ;  /* 0x000dc800011a7983 */ /* 0x000ee80000300a00 */
[----:B------:R-:W-:Y:S04]  /*40740*/  STL.64 [R1+0x6b38], R6 ;  /* 0x006b380601007387 */ /* 0x000fe80000100a00 */
[----:B------:R0:W-:Y:S04]  /*40750*/  STL.64 [R1+0x6b30], R4 ;  /* 0x006b300401007387 */ /* 0x0001e80000100a00 */
[----:B0-----:R-:W4:Y:S04]  /*40760*/  LDL.LU.64 R4, [R1+0xd80] ;  /* 0x000d800001047983 */ /* 0x001f280000300a00 */
[----:B------:R-:W2:Y:S04]  /*40770*/  LDL.LU.64 R6, [R1+0xd88] ;  /* 0x000d880001067983 */ /* 0x000ea80000300a00 */
[----:B--2---:R-:W-:Y:S04]  /*40780*/  STL.64 [R1+0x6b50], R6 ;  /* 0x006b500601007387 */ /* 0x004fe80000100a00 */
[----:B----4-:R0:W-:Y:S04]  /*40790*/  STL.64 [R1+0x6b48], R4 ;  /* 0x006b480401007387 */ /* 0x0101e80000100a00 */
[----:B0-----:R-:W2:Y:S04]  /*407a0*/  LDL.LU.64 R4, [R1+0xd90] ;  /* 0x000d900001047983 */ /* 0x001ea80000300a00 */
[----:B------:R-:W4:Y:S01]  /*407b0*/  LDL.LU.64 R6, [R1+0xd98] ;  /* 0x000d980001067983 */ /* 0x000f220000300a00 */
[----:B------:R-:W-:-:S07]  /*407c0*/  IMAD.MOV.U32 R9, RZ, RZ, R3 ;  /* 0x000000ffff097224 */ /* 0x000fce00078e0003 */
[----:B------:R-:W-:Y:S01]  /*407d0*/  HMMA.16816.F32.BF16 R8, R16, R8, R12 ;  /* 0x000000081008723c */ /* 0x000fe2000004180c */
[----:B----4-:R-:W-:Y:S04]  /*407e0*/  STL.64 [R1+0x6b68], R6 ;  /* 0x006b680601007387 */ /* 0x010fe80000100a00 */
[----:B--2---:R0:W-:Y:S04]  /*407f0*/  STL.64 [R1+0x6b60], R4 ;  /* 0x006b600401007387 */ /* 0x0041e80000100a00 */
[----:B0-----:R-:W2:Y:S04]  /*40800*/  LDL.LU.64 R4, [R1+0xda0] ;  /* 0x000da00001047983 */ /* 0x001ea80000300a00 */
[----:B------:R-:W4:Y:S01]  /*40810*/  LDL.LU.64 R6, [R1+0xda8] ;  /* 0x000da80001067983 */ /* 0x000f220000300a00 */
[----:B------:R-:W-:-:S03]  /*40820*/  IMAD.MOV.U32 R3, RZ, RZ, R21 ;  /* 0x000000ffff037224 */ /* 0x000fc600078e0015 */
[----:B----4-:R-:W-:Y:S04]  /*40830*/  STL.64 [R1+0x6b80], R6 ;  /* 0x006b800601007387 */ /* 0x010fe80000100a00 */
[----:B--2---:R0:W-:Y:S04]  /*40840*/  STL.64 [R1+0x6b78], R4 ;  /* 0x006b780401007387 */ /* 0x0041e80000100a00 */
[----:B0-----:R-:W2:Y:S04]  /*40850*/  LDL.LU.64 R4, [R1+0xdb0] ;  /* 0x000db00001047983 */ /* 0x001ea80000300a00 */
[----:B------:R-:W2:Y:S04]  /*40860*/  LDL.LU.64 R6, [R1+0xdb8] ;  /* 0x000db80001067983 */ /* 0x000ea80000300a00 */
[----:B------:R-:W4:Y:S04]  /*40870*/  LDL.LU.64 R20, [R1+0x530] ;  /* 0x0005300001147983 */ /* 0x000f280000300a00 */
[----:B------:R-:W4:Y:S04]  /*40880*/  LDL.LU.64 R22, [R1+0x538] ;  /* 0x0005380001167983 */ /* 0x000f280000300a00 */
[----:B------:R-:W3:Y:S04]  /*40890*/  LDL.LU.64 R14, [R1+0x6bc0] ;  /* 0x006bc000010e7983 */ /* 0x000ee80000300a00 */
[----:B------:R-:W3:Y:S04]  /*408a0*/  LDL.LU.64 R12, [R1+0x6bb8] ;  /* 0x006bb800010c7983 */ /* 0x000ee80000300a00 */
[----:B------:R0:W-:Y:S04]  /*408b0*/  STL.64 [R1+0xba0], R8 ;  /* 0x000ba00801007387 */ /* 0x0001e80000100a00 */
[----:B------:R3:W-:Y:S04]  /*408c0*/  STL.64 [R1+0xba8], R10 ;  /* 0x000ba80a01007387 */ /* 0x0007e80000100a00 */
[----:B0-----:R-:W3:Y:S02]  /*408d0*/  LDL.LU.64 R8, [R1+0x6bb0] ;  /* 0x006bb00001087983 */ /* 0x001ee40000300a00 */
[----:B---3--:R-:W-:Y:S02]  /*408e0*/  HMMA.16816.F32.BF16 R8, R16, R8, R12 ;  /* 0x000000081008723c */ /* 0x008fe4000004180c */
[----:B------:R-:W3:Y:S04]  /*408f0*/  LDL.LU R14, [R1+0x6ba8] ;  /* 0x006ba800010e7983 */ /* 0x000ee80000300800 */
[----:B------:R-:W3:-:S15]  /*40900*/  LDL.LU.64 R12, [R1+0x6ba0] ;  /* 0x006ba000010c7983 */ /* 0x000ede0000300a00 */
[----:B------:R-:W-:-:S02]  /*40910*/  NOP ;  /* 0x0000000000007918 */ /* 0x000fc40000000000 */
[----:B------:R0:W-:Y:S04]  /*40920*/  STL.64 [R1+0xb90], R8 ;  /* 0x000b900801007387 */ /* 0x0001e80000100a00 */
[----:B------:R-:W-:Y:S04]  /*40930*/  STL.64 [R1+0xb98], R10 ;  /* 0x000b980a01007387 */ /* 0x000fe80000100a00 */
[----:B0-----:R-:W2:Y:S02]  /*40940*/  LDL.LU.64 R8, [R1+0x6b98] ;  /* 0x006b980001087983 */ /* 0x001ea40000300a00 */
[----:B--2---:R-:W-:Y:S06]  /*40950*/  HMMA.16816.F32.BF16 R24, R16, R8, R24 ;  /* 0x000000081018723c */ /* 0x004fec0000041818 */
[----:B------:R-:W-:-:S15]  /*40960*/  IMAD.MOV.U32 R15, RZ, RZ, R9 ;  /* 0x000000ffff0f7224 */ /* 0x000fde00078e0009 */
[----:B------:R-:W-:-:S02]  /*40970*/  NOP ;  /* 0x0000000000007918 */ /* 0x000fc40000000000 */
[----:B------:R0:W-:Y:S04]  /*40980*/  STL.64 [R1+0xb80], R24 ;  /* 0x000b801801007387 */ /* 0x0001e80000100a00 */
[----:B------:R1:W-:Y:S04]  /*40990*/  STL.64 [R1+0xb88], R26 ;  /* 0x000b881a01007387 */ /* 0x0003e80000100a00 */
[----:B0-----:R-:W4:Y:S01]  /*409a0*/  LDL.LU.64 R24, [R1+0x6b90] ;  /* 0x006b900001187983 */ /* 0x001f220000300a00 */
[----:B-1----:R-:W-:-:S03]  /*409b0*/  IMAD.MOV.U32 R26, RZ, RZ, R8 ;  /* 0x000000ffff1a7224 */ /* 0x002fc600078e0008 */
        /* <DEDUP_REMOVED lines=24> */
[----:B----4-:R-:W-:Y:S01]  /*40b40*/  HMMA.16816.F32.BF16 R16, R16, R24, R20 ;  /* 0x000000181010723c */ /* 0x010fe20000041814 */
[----:B------:R-:W2:Y:S04]  /*40b50*/  LDL.LU.64 R6, [R1+0x6b38] ;  /* 0x006b380001067983 */ /* 0x000ea80000300a00 */
[----:B------:R-:W4:-:S12]  /*40b60*/  LDL.LU.64 R4, [R1+0x6b30] ;  /* 0x006b300001047983 */ /* 0x000f180000300a00 */
[----:B------:R-:W-:Y:S04]  /*40b70*/  STL.64 [R1+0xb40], R8 ;  /* 0x000b400801007387 */ /* 0x000fe80000100a00 */
[----:B------:R0:W-:Y:S04]  /*40b80*/  STL.64 [R1+0xb48], R10 ;  /* 0x000b480a01007387 */ /* 0x0001e80000100a00 */
[----:B0-----:R-:W4:Y:S04]  /*40b90*/  LDL.LU.64 R10, [R1+0x6b28] ;  /* 0x006b2800010a7983 */ /* 0x001f280000300a00 */
[----:B------:R-:W4:Y:S04]  /*40ba0*/  LDL.LU.64 R8, [R1+0x6b20] ;  /* 0x006b200001087983 */ /* 0x000f280000300a00 */
[----:B------:R-:W4:Y:S04]  /*40bb0*/  LDL.LU.64 R22, [R1+0x6b18] ;  /* 0x006b180001167983 */ /* 0x000f280000300a00 */
[----:B------:R-:W4:Y:S04]  /*40bc0*/  LDL.LU.64 R20, [R1+0x6b10] ;  /* 0x006b100001147983 */ /* 0x000f280000300a00 */
[----:B------:R0:W-:Y:S04]  /*40bd0*/  STL.64 [R1+0x3d0], R16 ;  /* 0x0003d01001007387 */ /* 0x0001e80000100a00 */
[----:B------:R1:W-:Y:S04]  /*40be0*/  STL.64 [R1+0x3d8], R18 ;  /* 0x0003d81201007387 */ /* 0x0003e80000100a00 */
[----:B0-----:R-:W4:Y:S04]  /*40bf0*/  LDL.LU.64 R16, [R1+0x1830] ;  /* 0x0018300001107983 */ /* 0x001f280000300a00 */
[----:B-1----:R-:W4:Y:S04]  /*40c00*/  LDL.LU.64 R18, [R1+0x1838] ;  /* 0x0018380001127983 */ /* 0x002f280000300a00 */
[----:B------:R0:W-:Y:S04]  /*40c10*/  STL.64 [R1+0x6a60], R24 ;  /* 0x006a601801007387 */ /* 0x0001e80000100a00 */
[----:B------:R-:W-:Y:S04]  /*40c20*/  STL [R1+0x6ac0], R26 ;  /* 0x006ac01a01007387 */ /* 0x000fe80000100800 */
[----:B0-----:R-:W3:Y:S01]  /*40c30*/  LDL.64 R24, [R1+0x180] ;  /* 0x0001800001187983 */ /* 0x001ee20000100a00 */
[----:B------:R-:W0:Y:S03]  /*40c40*/  S2R R28, SR_TID.X ;  /* 0x00000000001c7919 */ /* 0x000e260000002100 */
[----:B---3--:R1:W-:Y:S02]  /*40c50*/  STL.64 [R1+0x6ad8], R24 ;  /* 0x006ad81801007387 */ /* 0x0083e40000100a00 */
[----:B-1----:R-:W-:-:S02]  /*40c60*/  IMAD.MOV.U32 R24, RZ, RZ, R14 ;  /* 0x000000ffff187224 */ /* 0x002fc400078e000e */
[----:B--2---:R-:W-:-:S05]  /*40c70*/  IMAD.MOV.U32 R25, RZ, RZ, R7 ;  /* 0x000000ffff197224 */ /* 0x004fca00078e0007 */
[----:B------:R1:W-:Y:S04]  /*40c80*/  STL.64 [R1+0x6af0], R24 ;  /* 0x006af01801007387 */ /* 0x0003e80000100a00 */
[----:B-1----:R-:W2:Y:S01]  /*40c90*/  LDL.64 R24, [R1+0x1a0] ;  /* 0x0001a00001187983 */ /* 0x002ea20000100a00 */
[C---:B0-----:R-:W-:Y:S01]  /*40ca0*/  LOP3.LUT R29, R28.reuse, 0x7, RZ, 0xc0, !PT ;  /* 0x000000071c1d7812 */ /* 0x041fe200078ec0ff */
[----:B------:R-:W-:-:S04]  /*40cb0*/  IMAD.SHL.U32 R27, R28, 0x2, RZ ;  /* 0x000000021c1b7824 */ /* 0x000fc800078e00ff */
[----:B------:R-:W-:-:S05]  /*40cc0*/  IMAD R29, R29, 0x210, RZ ;  /* 0x000002101d1d7824 */ /* 0x000fca00078e02ff */
[----:B------:R-:W-:Y:S01]  /*40cd0*/  LOP3.LUT R29, R29, 0x10, R27, 0x78, !PT ;  /* 0x000000101d1d7812 */ /* 0x000fe200078e781b */
[----:B--2---:R0:W-:Y:S04]  /*40ce0*/  STL.64 [R1+0x6b08], R24 ;  /* 0x006b081801007387 */ /* 0x0041e80000100a00 */
[----:B0-----:R-:W4:Y:S04]  /*40cf0*/  LDL.LU.64 R24, [R1+0x1930] ;  /* 0x0019300001187983 */ /* 0x001f280000300a00 */
[----:B------:R-:W4:Y:S04]  /*40d00*/  LDL.LU.64 R26, [R1+0x1938] ;  /* 0x00193800011a7983 */ /* 0x000f280000300a00 */
[----:B------:R-:W-:Y:S04]  /*40d10*/  STL [R1+0x6ad0], R15 ;  /* 0x006ad00f01007387 */ /* 0x000fe80000100800 */
[----:B------:R0:W-:Y:S01]  /*40d20*/  STL.64 [R1+0x6ac8], R12 ;  /* 0x006ac80c01007387 */ /* 0x0001e20000100a00 */
[C---:B----4-:R-:W-:Y:S06]  /*40d30*/  HMMA.16816.F32.BF16 R24, R20.reuse, R12, R24 ;  /* 0x0000000c1418723c */ /* 0x050fec0000041818 */
[----:B0-----:R-:W-:-:S15]  /*40d40*/  HMMA.16816.F32.BF16 R12, R20, R8, R16 ;  /* 0x00000008140c723c */ /* 0x001fde0000041810 */
[----:B------:R-:W-:-:S02]  /*40d50*/  NOP ;  /* 0x0000000000007918 */ /* 0x000fc40000000000 */
[----:B------:R0:W-:Y:S04]  /*40d60*/  STL.64 [R1+0x350], R24 ;  /* 0x0003501801007387 */ /* 0x0001e80000100a00 */
[----:B------:R1:W-:Y:S04]  /*40d70*/  STL.64 [R1+0x358], R26 ;  /* 0x0003581a01007387 */ /* 0x0003e80000100a00 */
[----:B0-----:R-:W2:Y:S04]  /*40d80*/  LDL.LU.64 R24, [R1+0x1730] ;  /* 0x0017300001187983 */ /* 0x001ea80000300a00 */
[----:B-1----:R-:W2:Y:S04]  /*40d90*/  LDL.LU.64 R26, [R1+0x1738] ;  /* 0x00173800011a7983 */ /* 0x002ea80000300a00 */
[----:B------:R0:W-:Y:S04]  /*40da0*/  STL.64 [R1+0x340], R12 ;  /* 0x0003400c01007387 */ /* 0x0001e80000100a00 */
[----:B------:R1:W-:Y:S04]  /*40db0*/  STL.64 [R1+0x348], R14 ;  /* 0x0003480e01007387 */ /* 0x0003e80000100a00 */
[----:B0-----:R-:W3:Y:S04]  /*40dc0*/  LDL.LU.64 R12, [R1+0xa20] ;  /* 0x000a2000010c7983 */ /* 0x001ee80000300a00 */
[----:B-1----:R-:W4:Y:S01]  /*40dd0*/  LDL.LU.64 R14, [R1+0xa28] ;  /* 0x000a2800010e7983 */ /* 0x002f220000300a00 */
[----:B------:R-:W-:-:S05]  /*40de0*/  IMAD.SHL.U32 R28, R28, 0x100, RZ ;  /* 0x000001001c1c7824 */ /* 0x000fca00078e00ff */
[----:B------:R-:W-:-:S04]  /*40df0*/  LOP3.LUT R29, R29, 0x1000, R28, 0xf8, !PT ;  /* 0x000010001d1d7812 */ /* 0x000fc800078ef81c */
[----:B------:R-:W-:-:S05]  /*40e00*/  LOP3.LUT R29, R29, 0x40, RZ, 0x3c, !PT ;  /* 0x000000401d1d7812 */ /* 0x000fca00078e3cff */
[----:B------:R-:W0:Y:S04]  /*40e10*/  LDSM.16.MT88.4 R16, [R29+UR4] ;  /* 0x000000041d10783b */ /* 0x000e280008004200 */
[----:B----4-:R-:W-:Y:S04]  /*40e20*/  STL.64 [R1+0x6ae8], R14 ;  /* 0x006ae80e01007387 */ /* 0x010fe80000100a00 */
[----:B---3--:R1:W-:Y:S04]  /*40e30*/  STL.64 [R1+0x6ae0], R12 ;  /* 0x006ae00c01007387 */ /* 0x0083e80000100a00 */
[----:B-1----:R-:W3:Y:S04]  /*40e40*/  LDL.LU.64 R12, [R1+0x1530] ;  /* 0x00153000010c7983 */ /* 0x002ee80000300a00 */
[----:B------:R-:W4:Y:S01]  /*40e50*/  LDL.LU.64 R14, [R1+0x1538] ;  /* 0x00153800010e7983 */ /* 0x000f220000300a00 */
[----:B--2---:R-:W-:Y:S03]  /*40e60*/  HMMA.16816.F32.BF16 R24, R20, R4, R24 ;  /* 0x000000041418723c */ /* 0x004fe60000041818 */
[----:B----4-:R-:W-:Y:S04]  /*40e70*/  STL.64 [R1+0x6b00], R14 ;  /* 0x006b000e01007387 */ /* 0x010fe80000100a00 */
[----:B---3--:R1:W-:Y:S04]  /*40e80*/  STL.64 [R1+0x6af8], R12 ;  /* 0x006af80c01007387 */ /* 0x0083e80000100a00 */
[----:B-1----:R-:W2:Y:S04]  /*40e90*/  LDL.LU.64 R12, [R1+0x1630] ;  /* 0x00163000010c7983 */ /* 0x002ea80000300a00 */
[----:B------:R-:W2:Y:S04]  /*40ea0*/  LDL.LU.64 R14, [R1+0x1638] ;  /* 0x00163800010e7983 */ /* 0x000ea80000300a00 */
[----:B------:R-:W-:Y:S04]  /*40eb0*/  STL.64 [R1+0x6a38], R10 ;  /* 0x006a380a01007387 */ /* 0x000fe80000100a00 */
[----:B------:R1:W-:Y:S02]  /*40ec0*/  STL.64 [R1+0x6a30], R8 ;  /* 0x006a300801007387 */ /* 0x0003e40000100a00 */
[----:B-1----:R-:W-:-:S02]  /*40ed0*/  IMAD.MOV.U32 R8, RZ, RZ, R6 ;  /* 0x000000ffff087224 */ /* 0x002fc400078e0006 */
[----:B------:R-:W-:-:S05]  /*40ee0*/  IMAD.MOV.U32 R9, RZ, RZ, R3 ;  /* 0x000000ffff097224 */ /* 0x000fca00078e0003 */
[----:B------:R1:W-:Y:S04]  /*40ef0*/  STL.64 [R1+0x6ab8], R8 ;  /* 0x006ab80801007387 */ /* 0x0003e80000100a00 */
[----:B-1----:R-:W3:Y:S04]  /*40f00*/  LDL.LU.64 R8, [R1+0xa10] ;  /* 0x000a100001087983 */ /* 0x002ee80000300a00 */
[----:B------:R-:W3:Y:S04]  /*40f10*/  LDL.LU.64 R10, [R1+0xa18] ;  /* 0x000a1800010a7983 */ /* 0x000ee80000300a00 */
[----:B0-----:R-:W-:Y:S04]  /*40f20*/  STL.64 [R1+0x6928], R18 ;  /* 0x0069281201007387 */ /* 0x001fe80000100a00 */
[----:B------:R0:W-:Y:S04]  /*40f30*/  STL.64 [R1+0x6920], R16 ;  /* 0x0069201001007387 */ /* 0x0001e80000100a00 */
[----:B0-----:R-:W3:Y:S04]  /*40f40*/  LDL.64 R16, [R1+0x170] ;  /* 0x0001700001107983 */ /* 0x001ee80000100a00 */
        /* <DEDUP_REMOVED lines=18> */
[----:B--2---:R-:W-:-:S15]  /*41070*/  HMMA.16816.F32.BF16 R12, R20, R24, R12 ;  /* 0x00000018140c723c */ /* 0x004fde000004180c */
[----:B------:R-:W-:-:S08]  /*41080*/  NOP ;  /* 0x0000000000007918 */ /* 0x000fd00000000000 */
[----:B------:R-:W-:Y:S04]  /*41090*/  STL.64 [R1+0x870], R12 ;  /* 0x0008700c01007387 */ /* 0x000fe80000100a00 */
[----:B------:R0:W-:Y:S04]  /*410a0*/  STL.64 [R1+0x878], R14 ;  /* 0x0008780e01007387 */ /* 0x0001e80000100a00 */
[----:B0-----:R-:W2:Y:S04]  /*410b0*/  LDL.LU R15, [R1+0x6ad0] ;  /* 0x006ad000010f7983 */ /* 0x001ea80000300800 */
[----:B------:R-:W4:Y:S01]  /*410c0*/  LDL.LU.64 R12, [R1+0x6ac8] ;  /* 0x006ac800010c7983 */ /* 0x000f220000300a00 */
[----:B---3--:R-:W-:Y:S01]  /*410d0*/  HMMA.16816.F32.BF16 R8, R20, R16, R8 ;  /* 0x000000101408723c */ /* 0x008fe20000041808 */
[----:B------:R-:W-:-:S02]  /*410e0*/  IMAD.MOV.U32 R7, RZ, RZ, R25 ;  /* 0x000000ffff077224 */ /* 0x000fc400078e0019 */
[----:B------:R-:W-:Y:S01]  /*410f0*/  IMAD.MOV.U32 R14, RZ, RZ, R24 ;  /* 0x000000ffff0e7224 */ /* 0x000fe200078e0018 */
[----:B------:R-:W3:Y:S04]  /*41100*/  LDL.LU R26, [R1+0x6ac0] ;  /* 0x006ac000011a7983 */ /* 0x000ee80000300800 */
[----:B------:R-:W2:Y:S04]  /*41110*/  LDL.64 R24, [R1+0x140] ;  /* 0x0001400001187983 */ /* 0x000ea80000100a00 */
[----:B------:R-:W-:Y:S04]  /*41120*/  STL [R1+0x6a00], R7 ;  /* 0x006a000701007387 */ /* 0x000fe80000100800 */
[----:B------:R-:W-:Y:S04]  /*41130*/  STL.64 [R1+0x6ab0], R4 ;  /* 0x006ab00401007387 */ /* 0x000fe80000100a00 */
[----:B------:R-:W-:Y:S04]  /*41140*/  STL [R1+0x69fc], R14 ;  /* 0x0069fc0e01007387 */ /* 0x000fe80000100800 */
[----:B----4-:R0:W-:Y:S04]  /*41150*/  STL.64 [R1+0x6a98], R12 ;  /* 0x006a980c01007387 */ /* 0x0101e80000100a00 */
[----:B0-----:R-:W4:Y:S04]  /*41160*/  LDL.64 R12, [R1+0x150] ;  /* 0x00015000010c7983 */ /* 0x001f280000100a00 */
[----:B------:R0:W-:Y:S04]  /*41170*/  STL.64 [R1+0x860], R8 ;  /* 0x0008600801007387 */ /* 0x0001e80000100a00 */
[----:B------:R-:W-:Y:S04]  /*41180*/  STL.64 [R1+0x868], R10 ;  /* 0x0008680a01007387 */ /* 0x000fe80000100a00 */
[----:B0-----:R-:W3:Y:S04]  /*41190*/  LDL.LU.64 R8, [R1+0x6ab8] ;  /* 0x006ab80001087983 */ /* 0x001ee80000300a00 */
[----:B------:R0:W-:Y:S04]  /*411a0*/  STL.64 [R1+0x69f0], R16 ;  /* 0x0069f01001007387 */ /* 0x0001e80000100a00 */
[----:B0-----:R-:W3:Y:S04]  /*411b0*/  LDL.LU.64 R16, [R1+0x850] ;  /* 0x0008500001107983 */ /* 0x001ee80000300a00 */
[----:B------:R-:W3:Y:S02]  /*411c0*/  LDL.LU.64 R18, [R1+0x858] ;  /* 0x0008580001127983 */ /* 0x000ee40000300a00 */
[----:B---3--:R-:W-:Y:S02]  /*411d0*/  HMMA.16816.F32.BF16 R16, R20, R8, R16 ;  /* 0x000000081410723c */ /* 0x008fe40000041810 */
[----:B------:R-:W3:Y:S04]  /*411e0*/  LDL.64 R8, [R1+0x120] ;  /* 0x0001200001087983 */ /* 0x000ee80000100a00 */
[----:B---3--:R-:W-:-:S15]  /*411f0*/  STL.64 [R1+0x6aa0], R8 ;  /* 0x006aa00801007387 */ /* 0x008fde0000100a00 */
[----:B------:R-:W-:-:S02]  /*41200*/  NOP ;  /* 0x0000000000007918 */ /* 0x000fc40000000000 */
[----:B------:R0:W-:Y:S04]  /*41210*/  STL.64 [R1+0x850], R16 ;  /* 0x0008501001007387 */ /* 0x0001e80000100a00 */
[----:B------:R-:W-:Y:S04]  /*41220*/  STL.64 [R1+0x858], R18 ;  /* 0x0008581201007387 */ /* 0x000fe80000100a00 */
[----:B0-----:R-:W3:Y:S04]  /*41230*/  LDL.64 R16, [R1+0x190] ;  /* 0x0001900001107983 */ /* 0x001ee80000100a00 */
[----:B---3--:R0:W-:Y:S04]  /*41240*/  STL.64 [R1+0x6a08], R16 ;  /* 0x006a081001007387 */ /* 0x0081e80000100a00 */
[----:B------:R-:W2:Y:S01]  /*41250*/  LDL.LU.64 R4, [R1+0x830] ;  /* 0x0008300001047983 */ /* 0x000ea20000300a00 */
[----:B0-----:R-:W-:-:S02]  /*41260*/  IMAD.MOV.U32 R16, RZ, RZ, R6 ;  /* 0x000000ffff107224 */ /* 0x001fc400078e0006 */
[----:B------:R-:W-:Y:S01]  /*41270*/  IMAD.MOV.U32 R17, RZ, RZ, R3 ;  /* 0x000000ffff117224 */ /* 0x000fe200078e0003 */
[----:B------:R-:W2:Y:S04]  /*41280*/  LDL.LU.64 R6, [R1+0x838] ;  /* 0x0008380001067983 */ /* 0x000ea80000300a00 */
[----:B------:R0:W-:Y:S04]  /*41290*/  STL.64 [R1+0x6a20], R16 ;  /* 0x006a201001007387 */ /* 0x0001e80000100a00 */
[----:B0-----:R-:W3:Y:S04]  /*412a0*/  LDL.64 R16, [R1+0xf0] ;  /* 0x0000f00001107983 */ /* 0x001ee80000100a00 */
[----:B---3--:R0:W-:Y:S04]  /*412b0*/  STL.64 [R1+0x6a68], R16 ;  /* 0x006a681001007387 */ /* 0x0081e80000100a00 */
[----:B0-----:R-:W3:Y:S04]  /*412c0*/  LDL.64 R16, [R1+0x100] ;  /* 0x0001000001107983 */ /* 0x001ee80000100a00 */
[----:B---3--:R0:W-:Y:S02]  /*412d0*/  STL.64 [R1+0x6a80], R16 ;  /* 0x006a801001007387 */ /* 0x0081e40000100a00 */
[----:B0-----:R-:W-:-:S02]  /*412e0*/  IMAD.MOV.U32 R16, RZ, RZ, R2 ;  /* 0x000000ffff107224 */ /* 0x001fc400078e0002 */
[----:B------:R-:W-:-:S05]  /*412f0*/  IMAD.MOV.U32 R17, RZ, RZ, R0 ;  /* 0x000000ffff117224 */ /* 0x000fca00078e0000 */
[----:B------:R0:W-:Y:S04]  /*41300*/  STL.64 [R1+0x6aa8], R16 ;  /* 0x006aa81001007387 */ /* 0x0001e80000100a00 */
[----:B0-----:R-:W3:Y:S04]  /*41310*/  LDL.LU.64 R16, [R1+0x840] ;  /* 0x0008400001107983 */ /* 0x001ee80000300a00 */
[----:B------:R-:W3:Y:S01]  /*41320*/  LDL.LU.64 R18, [R1+0x848] ;  /* 0x0008480001127983 */ /* 0x000ee20000300a00 */
[----:B--2---:R-:W-:Y:S01]  /*41330*/  HMMA.16816.F32.BF16 R4, R20, R24, R4 ;  /* 0x000000181404723c */ /* 0x004fe20000041804 */
[----:B----4-:R-:W-:-:S02]  /*41340*/  IMAD.MOV.U32 R0, RZ, RZ, R13 ;  /* 0x000000ffff007224 */ /* 0x010fc400078e000d */
[----:B------:R-:W-:Y:S02]  /*41350*/  IMAD.MOV.U32 R2, RZ, RZ, R12 ;  /* 0x000000ffff027224 */ /* 0x000fe400078e000c */
[----:B------:R-:W-:Y:S02]  /*41360*/  IMAD.MOV.U32 R9, RZ, RZ, R15 ;  /* 0x000000ffff097224 */ /* 0x000fe400078e000f */
[----:B------:R-:W-:Y:S02]  /*41370*/  IMAD.MOV.U32 R3, RZ, RZ, R25 ;  /* 0x000000ffff037224 */ /* 0x000fe400078e0019 */
[----:B------:R-:W-:Y:S01]  /*41380*/  IMAD.MOV.U32 R8, RZ, RZ, R26 ;  /* 0x000000ffff087224 */ /* 0x000fe200078e001a */
[----:B---3--:R-:W-:-:S15]  /*41390*/  HMMA.16816.F32.BF16 R16, R20, R12, R16 ;  /* 0x0000000c1410723c */ /* 0x008fde0000041810 */
[----:B------:R-:W-:-:S08]  /*413a0*/  NOP ;  /* 0x0000000000007918 */ /* 0x000fd00000000000 */
[----:B------:R0:W-:Y:S04]  /*413b0*/  STL.64 [R1+0x840], R16 ;  /* 0x0008401001007387 */ /* 0x0001e80000100a00 */
[----:B------:R1:W-:Y:S04]  /*413c0*/  STL.64 [R1+0x848], R18 ;  /* 0x0008481201007387 */ /* 0x0003e80000100a00 */
[----:B0-----:R-:W2:Y:S04]  /*413d0*/  LDL.LU.64 R16, [R1+0xa00] ;  /* 0x000a000001107983 */ /* 0x001ea80000300a00 */
[----:B-1----:R-:W2:Y:S04]  /*413e0*/  LDL.LU.64 R18, [R1+0xa08] ;  /* 0x000a080001127983 */ /* 0x002ea80000300a00 */
[----:B------:R-:W3:Y:S04]  /*413f0*/  LDL.LU.64 R12, [R1+0x9f0] ;  /* 0x0009f000010c7983 */ /* 0x000ee80000300a00 */
[----:B------:R-:W3:Y:S04]  /*41400*/  LDL.LU.64 R14, [R1+0x9f8] ;  /* 0x0009f800010e7983 */ /* 0x000ee80000300a00 */
[----:B------:R-:W-:Y:S04]  /*41410*/  STL [R1+0x6a04], R0 ;  /* 0x006a040001007387 */ /* 0x000fe80000100800 */
[----:B------:R-:W-:Y:S04]  /*41420*/  STL [R1+0x69f8], R2 ;  /* 0x0069f80201007387 */ /* 0x000fe80000100800 */
[----:B------:R0:W-:Y:S04]  /*41430*/  STL.64 [R1+0x830], R4 ;  /* 0x0008300401007387 */ /* 0x0001e80000100a00 */
[----:B------:R1:W-:Y:S04]  /*41440*/  STL.64 [R1+0x838], R6 ;  /* 0x0008380601007387 */ /* 0x0003e80000100a00 */
[----:B0-----:R-:W4:Y:S01]  /*41450*/  LDL.LU.64 R4, [R1+0x6ab0] ;  /* 0x006ab00001047983 */ /* 0x001f220000300a00 */
[----:B-1----:R-:W-:-:S03]  /*41460*/  IMAD.MOV.U32 R6, RZ, RZ, R24 ;  /* 0x000000ffff067224 */ /* 0x002fc600078e0018 */
[----:B------:R-:W2:Y:S04]  /*41470*/  LDL.LU.64 R24, [R1+0x7b0] ;  /* 0x0007b00001187983 */ /* 0x000ea80000300a00 */
[----:B------:R-:W3:Y:S04]  /*41480*/  LDL.LU.64 R26, [R1+0x7b8] ;  /* 0x0007b800011a7983 */ /* 0x000ee80000300a00 */
[----:B---3--:R-:W-:Y:S04]  /*41490*/  STL.64 [R1+0x6a78], R26 ;  /* 0x006a781a01007387 */ /* 0x008fe80000100a00 */
[----:B--2---:R0:W-:Y:S04]  /*414a0*/  STL.64 [R1+0x6a70], R24 ;  /* 0x006a701801007387 */ /* 0x0041e80000100a00 */
[----:B0-----:R-:W2:Y:S04]  /*414b0*/  LDL.LU.64 R24, [R1+0x9d0] ;  /* 0x0009d00001187983 */ /* 0x001ea80000300a00 */
[----:B------:R-:W3:Y:S01]  /*414c0*/  LDL.LU.64 R26, [R1+0x9d8] ;  /* 0x0009d800011a7983 */ /* 0x000ee20000300a00 */
[C---:B------:R-:W-:Y:S03]  /*414d0*/  HMMA.16816.F32.BF16 R8, R20.reuse, R8, R16 ;  /* 0x000000081408723c */ /* 0x040fe60000041810 */
[----:B---3--:R-:W-:Y:S04]  /*414e0*/  STL.64 [R1+0x6a90], R26 ;  /* 0x006a901a01007387 */ /* 0x008fe80000100a00 */
[----:B--2---:R0:W-:Y:S04]  /*414f0*/  STL.64 [R1+0x6a88], R24 ;  /* 0x006a881801007387 */ /* 0x0041e80000100a00 */
[----:B0-----:R-:W2:Y:S04]  /*41500*/  LDL.LU.64 R24, [R1+0x9e0] ;  /* 0x0009e00001187983 */ /* 0x001ea80000300a00 */
[----:B------:R-:W2:Y:S04]  /*41510*/  LDL.LU.64 R26, [R1+0x9e8] ;  /* 0x0009e800011a7983 */ /* 0x000ea80000300a00 */
[----:B------:R-:W-:Y:S04]  /*41520*/  STL [R1+0x6a2c], R3 ;  /* 0x006a2c0301007387 */ /* 0x000fe80000100800 */
[----:B------:R-:W-:Y:S04]  /*41530*/  STL [R1+0x6a28], R6 ;  /* 0x006a280601007387 */ /* 0x000fe80000100800 */
[----:B------:R-:W2:Y:S04]  /*41540*/  LDL.LU.64 R16, [R1+0x6aa8] ;  /* 0x006aa80001107983 */ /* 0x000ea80000300a00 */
[----:B------:R0:W-:Y:S04]  /*41550*/  STL.64 [R1+0x820], R8 ;  /* 0x0008200801007387 */ /* 0x0001e80000100a00 */
[----:B------:R-:W-:Y:S04]  /*41560*/  STL.64 [R1+0x828], R10 ;  /* 0x0008280a01007387 */ /* 0x000fe80000100a00 */
[----:B0-----:R-:W3:Y:S02]  /*41570*/  LDL.LU.64 R8, [R1+0x6aa0] ;  /* 0x006aa00001087983 */ /* 0x001ee40000300a00 */
[----:B---3--:R-:W-:Y:S06]  /*41580*/  HMMA.16816.F32.BF16 R12, R20, R8, R12 ;  /* 0x00000008140c723c */ /* 0x008fec000004180c */
[----:B------:R-:W-:-:S15]  /*41590*/  IMAD.MOV.U32 R28, RZ, RZ, R8 ;  /* 0x000000ffff1c7224 */ /* 0x000fde00078e0008 */
[----:B------:R-:W-:-:S02]  /*415a0*/  NOP ;  /* 0x0000000000007918 */ /* 0x000fc40000000000 */
[----:B------:R0:W-:Y:S04]  /*415b0*/  STL.64 [R1+0x810], R12 ;  /* 0x0008100c01007387 */ /* 0x0001e80000100a00 */
[----:B------:R1:W-:Y:S04]  /*415c0*/  STL.64 [R1+0x818], R14 ;  /* 0x0008180e01007387 */ /* 0x0003e80000100a00 */
[----:B0-----:R-:W3:Y:S01]  /*415d0*/  LDL.LU.64 R12, [R1+0x6a98] ;  /* 0x006a9800010c7983 */ /* 0x001ee20000300a00 */
[----:B-1----:R-:W-:-:S03]  /*415e0*/  IMAD.MOV.U32 R15, RZ, RZ, R9 ;  /* 0x000000ffff0f7224 */ /* 0x002fc600078e0009 */
        /* <DEDUP_REMOVED lines=20> */
[----:B---3--:R-:W-:-:S15]  /*41730*/  HMMA.16816.F32.BF16 R24, R20, R16, R24 ;  /* 0x000000101418723c */ /* 0x008fde0000041818 */
[----:B------:R-:W-:-:S08]  /*41740*/  NOP ;  /* 0x0000000000007918 */ /* 0x000fd00000000000 */
[----:B------:R0:W-:Y:S04]  /*41750*/  STL.64 [R1+0x7e0], R24 ;  /* 0x0007e01801007387 */ /* 0x0001e80000100a00 */
[----:B------:R1:W-:Y:S04]  /*41760*/  STL.64 [R1+0x7e8], R26 ;  /* 0x0007e81a01007387 */ /* 0x0003e80000100a00 */
[----:B0-----:R-:W2:Y:S01]  /*41770*/  LDL.LU.64 R24, [R1+0x6a60] ;  /* 0x006a600001187983 */ /* 0x001ea20000300a00 */
[----:B------:R-:W-:Y:S02]  /*41780*/  IMAD.MOV.U32 R0, RZ, RZ, R16 ;  /* 0x000000ffff007224 */ /* 0x000fe400078e0010 */
[----:B------:R-:W-:-:S02]  /*41790*/  IMAD.MOV.U32 R7, RZ, RZ, R17 ;  /* 0x000000ffff077224 */ /* 0x000fc400078e0011 */
[----:B------:R-:W3:Y:S04]  /*417a0*/  LDL.LU.64 R16, [R1+0x1710] ;  /* 0x0017100001107983 */ /* 0x000ee80000300a00 */
[----:B------:R-:W3:Y:S01]  /*417b0*/  LDL.LU.64 R18, [R1+0x1718] ;  /* 0x0017180001127983 */ /* 0x000ee20000300a00 */
[----:B--2---:R-:W-:Y:S03]  /*417c0*/  HMMA.16816.F32.BF16 R20, R20, R24, R8 ;  /* 0x000000181414723c */ /* 0x004fe60000041808 */
[----:B------:R-:W2:Y:S04]  /*417d0*/  LDL.LU.64 R10, [R1+0x6a58] ;  /* 0x006a5800010a7983 */ /* 0x000ea80000300a00 */
[----:B------:R-:W2:Y:S01]  /*417e0*/  LDL.LU.64 R8, [R1+0x6a50] ;  /* 0x006a500001087983 */ /* 0x000ea20000300a00 */
[----:B------:R-:W-:-:S02]  /*417f0*/  IMAD.MOV.U32 R3, RZ, RZ, R24 ;  /* 0x000000ffff037224 */ /* 0x000fc400078e0018 */
[----:B------:R-:W-:-:S13]  /*41800*/  IMAD.MOV.U32 R6, RZ, RZ, R25 ;  /* 0x000000ffff067224 */ /* 0x000fda00078e0019 */
[----:B------:R0:W-:Y:S04]  /*41810*/  STL.64 [R1+0x330], R20 ;  /* 0x0003301401007387 */ /* 0x0001e80000100a00 */
[----:B------:R4:W-:Y:S04]  /*41820*/  STL.64 [R1+0x338], R22 ;  /* 0x0003381601007387 */ /* 0x0009e80000100a00 */
[----:B-1----:R-:W2:Y:S04]  /*41830*/  LDL.LU.64 R26, [R1+0x6a48] ;  /* 0x006a4800011a7983 */ /* 0x002ea80000300a00 */
[----:B------:R-:W2:Y:S04]  /*41840*/  LDL.LU.64 R24, [R1+0x6a40] ;  /* 0x006a400001187983 */ /* 0x000ea80000300a00 */
[----:B0-----:R-:W3:Y:S04]  /*41850*/  LDL.LU.64 R20, [R1+0x1810] ;  /* 0x0018100001147983 */ /* 0x001ee80000300a00 */
[----:B----4-:R-:W4:Y:S01]  /*41860*/  LDL.LU.64 R22, [R1+0x1818] ;  /* 0x0018180001167983 */ /* 0x010f220000300a00 */
[----:B--2---:R-:W-:-:S15]  /*41870*/  HMMA.16816.F32.BF16 R8, R24, R12, R8 ;  /* 0x0000000c1808723c */ /* 0x004fde0000041808 */
[----:B------:R-:W-:-:S08]  /*41880*/  NOP ;  /* 0x0000000000007918 */ /* 0x000fd00000000000 */
[----:B------:R-:W-:Y:S04]  /*41890*/  STL.64 [R1+0x1b0], R8 ;  /* 0x0001b00801007387 */ /* 0x000fe80000100a00 */
[----:B------:R0:W-:Y:S04]  /*418a0*/  STL.64 [R1+0x1b8], R10 ;  /* 0x0001b80a01007387 */ /* 0x0001e80000100a00 */
[----:B0-----:R-:W2:Y:S04]  /*418b0*/  LDL.LU.64 R10, [R1+0x6a38] ;  /* 0x006a3800010a7983 */ /* 0x001ea80000300a00 */
[----:B------:R-:W4:Y:S04]  /*418c0*/  LDL.LU.64 R8, [R1+0x6a30] ;  /* 0x006a300001087983 */ /* 0x000f280000300a00 */
[----:B------:R-:W-:Y:S04]  /*418d0*/  STL.64 [R1+0x6a18], R14 ;  /* 0x006a180e01007387 */ /* 0x000fe80000100a00 */
[----:B------:R0:W-:Y:S04]  /*418e0*/  STL.64 [R1+0x6a10], R12 ;  /* 0x006a100c01007387 */ /* 0x0001e80000100a00 */
[----:B0-----:R-:W2:Y:S04]  /*418f0*/  LDL.LU.64 R12, [R1+0x1610] ;  /* 0x00161000010c7983 */ /* 0x001ea80000300a00 */
[----:B------:R-:W2:Y:S01]  /*41900*/  LDL.LU.64 R14, [R1+0x1618] ;  /* 0x00161800010e7983 */ /* 0x000ea20000300a00 */
[C---:B---3--:R-:W-:Y:S06]  /*41910*/  HMMA.16816.F32.BF16 R16, R24.reuse, R4, R16 ;  /* 0x000000041810723c */ /* 0x048fec0000041810 */
[----:B----4-:R-:W-:Y:S01]  /*41920*/  HMMA.16816.F32.BF16 R20, R24, R8, R20 ;  /* 0x000000081814723c */ /* 0x010fe20000041814 */
[----:B--2---:R-:W-:Y:S05]  /*41930*/  STL.64 [R1+0x6918], R10 ;  /* 0x0069180a01007387 */ /* 0x004fea0000100a00 */
[----:B------:R0:W-:-:S15]  /*41940*/  STL.64 [R1+0x6910], R8 ;  /* 0x0069100801007387 */ /* 0x0001de0000100a00 */
[----:B------:R-:W-:-:S02]  /*41950*/  NOP ;  /* 0x0000000000007918 */ /* 0x000fc40000000000 */
[----:B------:R-:W-:Y:S04]  /*41960*/  STL.64 [R1+0xd0], R20 ;  /* 0x0000d01401007387 */ /* 0x000fe80000100a00 */
[----:B------:R-:W-:Y:S04]  /*41970*/  STL.64 [R1+0xd8], R22 ;  /* 0x0000d81601007387 */ /* 0x000fe80000100a00 */
[----:B------:R-:W1:Y:S04]  /*41980*/  LDSM.16.MT88.4 R20, [R29+UR4+0x80] ;  /* 0x000080041d14783b */ /* 0x000e680008004200 */
[----:B0-----:R-:W2:Y:S04]  /*41990*/  LDL.LU.64 R8, [R1+0x1510] ;  /* 0x0015100001087983 */ /* 0x001ea80000300a00 */
[----:B------:R-:W2:Y:S04]  /*419a0*/  LDL.LU.64 R10, [R1+0x1518] ;  /* 0x00151800010a7983 */ /* 0x000ea80000300a00 */
[----:B-1----:R-:W-:Y:S04]  /*419b0*/  STL.64 [R1+0x6840], R22 ;  /* 0x0068401601007387 */ /* 0x002fe80000100a00 */
[----:B------:R0:W-:Y:S02]  /*419c0*/  STL.64 [R1+0x6838], R20 ;  /* 0x0068381401007387 */ /* 0x0001e40000100a00 */
[----:B0-----:R-:W-:-:S02]  /*419d0*/  IMAD.MOV.U32 R20, RZ, RZ, R3 ;  /* 0x000000ffff147224 */ /* 0x001fc400078e0003 */
[----:B------:R-:W-:Y:S01]  /*419e0*/  IMAD.MOV.U32 R21, RZ, RZ, R6 ;  /* 0x000000ffff157224 */ /* 0x000fe200078e0006 */
[----:B------:R-:W3:Y:S04]  /*419f0*/  LDL.LU R3, [R1+0x6a2c] ;  /* 0x006a2c0001037983 */ /* 0x000ee80000300800 */
[----:B------:R-:W4:Y:S04]  /*41a00*/  LDL.LU R6, [R1+0x6a28] ;  /* 0x006a280001067983 */ /* 0x000f280000300800 */
[----:B------:R0:W-:Y:S04]  /*41a10*/  STL.64 [R1+0x630], R16 ;  /* 0x0006301001007387 */ /* 0x0001e80000100a00 */
[----:B------:R1:W-:Y:S04]  /*41a20*/  STL.64 [R1+0x638], R18 ;  /* 0x0006381201007387 */ /* 0x0003e80000100a00 */
[----:B0-----:R-:W1:Y:S02]  /*41a30*/  LDL.LU.64 R16, [R1+0x6a20] ;  /* 0x006a200001107983 */ /* 0x001e640000300a00 */
[----:B-1----:R-:W-:Y:S02]  /*41a40*/  HMMA.16816.F32.BF16 R16, R24, R16, R12 ;  /* 0x000000101810723c */ /* 0x002fe4000004180c */
[----:B------:R-:W3:Y:S04]  /*41a50*/  LDL.LU.64 R14, [R1+0x6a18] ;  /* 0x006a1800010e7983 */ /* 0x000ee80000300a00 */
[----:B------:R-:W4:-:S15]  /*41a60*/  LDL.LU.64 R12, [R1+0x6a10] ;  /* 0x006a1000010c7983 */ /* 0x000f1e0000300a00 */
[----:B------:R-:W-:-:S02]  /*41a70*/  NOP ;  /* 0x0000000000007918 */ /* 0x000fc40000000000 */
[----:B------:R0:W-:Y:S04]  /*41a80*/  STL.64 [R1+0x620], R16 ;  /* 0x0006201001007387 */ /* 0x0001e80000100a00 */
[----:B------:R1:W-:Y:S04]  /*41a90*/  STL.64 [R1+0x628], R18 ;  /* 0x0006281201007387 */ /* 0x0003e80000100a00 */
[----:B0-----:R-:W2:Y:S02]  /*41aa0*/  LDL.LU.64 R16, [R1+0x6a08] ;  /* 0x006a080001107983 */ /* 0x001ea40000300a00 */
[----:B--2---:R-:W-:Y:S06]  /*41ab0*/  HMMA.16816.F32.BF16 R8, R24, R16, R8 ;  /* 0x000000101808723c */ /* 0x004fec0000041808 */
[----:B------:R-:W-:-:S02]  /*41ac0*/  IMAD.MOV.U32 R23, RZ, RZ, R16 ;  /* 0x000000ffff177224 */ /* 0x000fc400078e0010 */
[----:B------:R-:W-:-:S15]  /*41ad0*/  IMAD.MOV.U32 R22, RZ, RZ, R17 ;  /* 0x000000ffff167224 */ /* 0x000fde00078e0011 */
[----:B------:R0:W-:Y:S04]  /*41ae0*/  STL.64 [R1+0x610], R8 ;  /* 0x0006100801007387 */ /* 0x0001e80000100a00 */
[----:B------:R2:W-:Y:S04]  /*41af0*/  STL.64 [R1+0x618], R10 ;  /* 0x0006180a01007387 */ /* 0x0005e80000100a00 */
[----:B------:R-:W4:Y:S04]  /*41b00*/  LDL.LU.64 R16, [R1+0x600] ;  /* 0x0006000001107983 */ /* 0x000f280000300a00 */
[----:B-1----:R-:W4:Y:S04]  /*41b10*/  LDL.LU.64 R18, [R1+0x608] ;  /* 0x0006080001127983 */ /* 0x002f280000300a00 */
[----:B0-----:R-:W4:Y:S04]  /*41b20*/  LDL.LU.64 R8, [R1+0x5f0] ;  /* 0x0005f00001087983 */ /* 0x001f280000300a00 */
[----:B--2---:R-:W2:Y:S04]  /*41b30*/  LDL.LU.64 R10, [R1+0x5f8] ;  /* 0x0005f800010a7983 */ /* 0x004ea80000300a00 */
[----:B------:R-:W-:Y:S04]  /*41b40*/  STL.64 [R1+0x6938], R22 ;  /* 0x0069381601007387 */ /* 0x000fe80000100a00 */
[----:B------:R0:W-:Y:S02]  /*41b50*/  STL.64 [R1+0x6930], R20 ;  /* 0x0069301401007387 */ /* 0x0001e40000100a00 */
[----:B0-----:R-:W-:-:S02]  /*41b60*/  IMAD.MOV.U32 R20, RZ, RZ, R0 ;  /* 0x000000ffff147224 */ /* 0x001fc400078e0000 */
[----:B------:R-:W-:Y:S01]  /*41b70*/  IMAD.MOV.U32 R21, RZ, RZ, R7 ;  /* 0x000000ffff157224 */ /* 0x000fe200078e0007 */
[----:B------:R-:W2:Y:S04]  /*41b80*/  LDL.LU R0, [R1+0x6a04] ;  /* 0x006a040001007983 */ /* 0x000ea80000300800 */
[----:B------:R-:W4:Y:S04]  /*41b90*/  LDL.LU R7, [R1+0x6a00] ;  /* 0x006a000001077983 */ /* 0x000f280000300800 */
[----:B------:R3:W-:Y:S02]  /*41ba0*/  STL.64 [R1+0x6950], R20 ;  /* 0x0069501401007387 */ /* 0x0007e40000100a00 */
[----:B---3--:R-:W-:-:S02]  /*41bb0*/  IMAD.MOV.U32 R20, RZ, RZ, R14 ;  /* 0x000000ffff147224 */ /* 0x008fc400078e000e */
[----:B------:R-:W-:Y:S01]  /*41bc0*/  IMAD.MOV.U32 R21, RZ, RZ, R2 ;  /* 0x000000ffff157224 */ /* 0x000fe200078e0002 */
[----:B------:R-:W3:Y:S04]  /*41bd0*/  LDL.LU R14, [R1+0x69fc] ;  /* 0x0069fc00010e7983 */ /* 0x000ee80000300800 */
[----:B------:R-:W2:Y:S04]  /*41be0*/  LDL.LU R2, [R1+0x69f8] ;  /* 0x0069f80001027983 */ /* 0x000ea80000300800 */
[----:B------:R0:W-:Y:S04]  /*41bf0*/  STL.64 [R1+0x6968], R20 ;  /* 0x0069681401007387 */ /* 0x0001e80000100a00 */
[----:B0-----:R-:W4:Y:S04]  /*41c00*/  LDL.64 R20, [R1+0x110] ;  /* 0x0001100001147983 */ /* 0x001f280000100a00 */
[----:B----4-:R0:W-:Y:S02]  /*41c10*/  STL.64 [R1+0x6980], R20 ;  /* 0x0069801401007387 */ /* 0x0101e40000100a00 */
[----:B0-----:R-:W-:-:S02]  /*41c20*/  IMAD.MOV.U32 R20, RZ, RZ, R28 ;  /* 0x000000ffff147224 */ /* 0x001fc400078e001c */
[----:B------:R-:W-:-:S05]  /*41c30*/  IMAD.MOV.U32 R21, RZ, RZ, R15 ;  /* 0x000000ffff157224 */ /* 0x000fca00078e000f */
[----:B------:R0:W-:Y:S04]  /*41c40*/  STL.64 [R1+0x6998], R20 ;  /* 0x0069981401007387 */ /* 0x0001e80000100a00 */
[----:B0-----:R-:W4:Y:S04]  /*41c50*/  LDL.64 R20, [R1+0x130] ;  /* 0x0001300001147983 */ /* 0x001f280000100a00 */
[----:B----4-:R3:W-:Y:S02]  /*41c60*/  STL.64 [R1+0x69b0], R20 ;  /* 0x0069b01401007387 */ /* 0x0107e40000100a00 */
[----:B---3--:R-:W-:-:S02]  /*41c70*/  IMAD.MOV.U32 R20, RZ, RZ, R14 ;  /* 0x000000ffff147224 */ /* 0x008fc400078e000e */
[----:B------:R-:W-:-:S07]  /*41c80*/  IMAD.MOV.U32 R21, RZ, RZ, R7 ;  /* 0x000000ffff157224 */ /* 0x000fce00078e0007 */
[----:B------:R-:W-:Y:S01]  /*41c90*/  HMMA.16816.F32.BF16 R20, R24, R20, R16 ;  /* 0x000000141814723c */ /* 0x000fe20000041810 */
[----:B------:R-:W2:-:S15]  /*41ca0*/  LDL.LU.64 R16, [R1+0x69f0] ;  /* 0x0069f00001107983 */ /* 0x000e9e0000300a00 */
[----:B------:R-:W-:-:S07]  /*41cb0*/  NOP ;  /* 0x0000000000007918 */ /* 0x000fce0000000000 */
[----:B------:R0:W-:Y:S04]  /*41cc0*/  STL.64 [R1+0x600], R20 ;  /* 0x0006001401007387 */ /* 0x0001e80000100a00 */
[----:B------:R-:W-:Y:S01]  /*41cd0*/  STL.64 [R1+0x608], R22 ;  /* 0x0006081601007387 */ /* 0x000fe20000100a00 */
[----:B0-----:R-:W-:Y:S02]  /*41ce0*/  IMAD.MOV.U32 R20, RZ, RZ, R6 ;  /* 0x000000ffff147224 */ /* 0x001fe400078e0006 */
[----:B------:R-:W-:-:S05]  /*41cf0*/  IMAD.MOV.U32 R21, RZ, RZ, R3 ;  /* 0x000000ffff157224 */ /* 0x000fca00078e0003 */
[----:B------:R-:W-:Y:S01]  /*41d00*/  STL.64 [R1+0x69c8], R20 ;  /* 0x0069c81401007387 */ /* 0x000fe20000100a00 */
[----:B--2---:R-:W-:Y:S06]  /*41d10*/  HMMA.16816.F32.BF16 R8, R24, R16, R8 ;  /* 0x000000101808723c */ /* 0x004fec0000041808 */
[----:B------:R-:W-:Y:S02]  /*41d20*/  IMAD.MOV.U32 R14, RZ, RZ, R16 ;  /* 0x000000ffff0e7224 */ /* 0x000fe400078e0010 */
[----:B------:R-:W-:-:S15]  /*41d30*/  IMAD.MOV.U32 R7, RZ, RZ, R17 ;  /* 0x000000ffff077224 */ /* 0x000fde00078e0011 */
[----:B------:R-:W-:Y:S04]  /*41d40*/  STL.64 [R1+0x5f0], R8 ;  /* 0x0005f00801007387 */ /* 0x000fe80000100a00 */
[----:B------:R-:W-:Y:S04]  /*41d50*/  STL.64 [R1+0x5f8], R10 ;  /* 0x0005f80a01007387 */ /* 0x000fe80000100a00 */
[----:B------:R-:W-:Y:S04]  /*41d60*/  STL [R1+0x69e8], R14 ;  /* 0x0069e80e01007387 */ /* 0x000fe80000100800 */
[----:B------:R0:W-:Y:S04]  /*41d70*/  STL.64 [R1+0x69e0], R12 ;  /* 0x0069e00c01007387 */ /* 0x0001e80000100a00 */
[----:B0-----:R-:W2:Y:S04]  /*41d80*/  LDL.LU.64 R12, [R1+0x5e0] ;  /* 0x0005e000010c7983 */ /* 0x001ea80000300a00 */
[----:B------:R-:W2:Y:S04]  /*41d90*/  LDL.LU.64 R14, [R1+0x5e8] ;  /* 0x0005e800010e7983 */ /* 0x000ea80000300a00 */
[----:B------:R-:W2:Y:S04]  /*41da0*/  LDL.64 R8, [R1+0x160] ;  /* 0x0001600001087983 */ /* 0x000ea80000100a00 */
[----:B------:R-:W-:Y:S04]  /*41db0*/  STL [R1+0x6978], R7 ;  /* 0x0069780701007387 */ /* 0x000fe80000100800 */
[----:B------:R0:W-:Y:S04]  /*41dc0*/  STL.64 [R1+0x6970], R4 ;  /* 0x0069700401007387 */ /* 0x0001e80000100a00 */
[----:B0-----:R-:W3:Y:S04]  /*41dd0*/  LDL.LU.64 R4, [R1+0x710] ;  /* 0x0007100001047983 */ /* 0x001ee80000300a00 */
[----:B------:R-:W4:Y:S04]  /*41de0*/  LDL.LU.64 R6, [R1+0x718] ;  /* 0x0007180001067983 */ /* 0x000f280000300a00 */
[----:B----4-:R-:W-:Y:S04]  /*41df0*/  STL.64 [R1+0x6990], R6 ;  /* 0x0069900601007387 */ /* 0x010fe80000100a00 */
[----:B---3--:R0:W-:Y:S04]  /*41e00*/  STL.64 [R1+0x6988], R4 ;  /* 0x0069880401007387 */ /* 0x0081e80000100a00 */
        /* <DEDUP_REMOVED lines=13> */
[----:B------:R-:W3:Y:S04]  /*41ee0*/  LDL.LU.64 R6, [R1+0x5d8] ;  /* 0x0005d80001067983 */ /* 0x000ee80000300a00 */
[----:B------:R-:W4:Y:S04]  /*41ef0*/  LDL.LU.64 R16, [R1+0x260] ;  /* 0x0002600001107983 */ /* 0x000f280000300a00 */
[----:B------:R-:W3:Y:S01]  /*41f00*/  LDL.LU.64 R18, [R1+0x268] ;  /* 0x0002680001127983 */ /* 0x000ee20000300a00 */
[----:B--2---:R-:W-:Y:S01]  /*41f10*/  HMMA.16816.F32.BF16 R12, R24, R8, R12 ;  /* 0x00000008180c723c */ /* 0x004fe2000004180c */
[----:B------:R-:W-:-:S02]  /*41f20*/  IMAD.MOV.U32 R20, RZ, RZ, R2 ;  /* 0x000000ffff147224 */ /* 0x000fc400078e0002 */
[----:B------:R-:W-:Y:S01]  /*41f30*/  IMAD.MOV.U32 R21, RZ, RZ, R0 ;  /* 0x000000ffff157224 */ /* 0x000fe200078e0000 */
[----:B---3--:R-:W-:Y:S04]  /*41f40*/  STL.64 [R1+0x6948], R18 ;  /* 0x0069481201007387 */ /* 0x008fe80000100a00 */
[----:B----4-:R0:W-:Y:S04]  /*41f50*/  STL.64 [R1+0x6940], R16 ;  /* 0x0069401001007387 */ /* 0x0101e80000100a00 */
[----:B0-----:R-:W2:Y:S04]  /*41f60*/  LDL.LU.64 R16, [R1+0x570] ;  /* 0x0005700001107983 */ /* 0x001ea80000300a00 */
[----:B------:R-:W3:Y:S01]  /*41f70*/  LDL.LU.64 R18, [R1+0x578] ;  /* 0x0005780001127983 */ /* 0x000ee20000300a00 */
[----:B------:R-:W-:Y:S01]  /*41f80*/  HMMA.16816.F32.BF16 R20, R24, R20, R4 ;  /* 0x000000141814723c */ /* 0x000fe20000041804 */
[----:B------:R-:W-:-:S02]  /*41f90*/  IMAD.MOV.U32 R28, RZ, RZ, R8 ;  /* 0x000000ffff1c7224 */ /* 0x000fc400078e0008 */
[----:B---3--:R-:W-:Y:S04]  /*41fa0*/  STL.64 [R1+0x6960], R18 ;  /* 0x0069601201007387 */ /* 0x008fe80000100a00 */
[----:B--2---:R0:W-:Y:S04]  /*41fb0*/  STL.64 [R1+0x6958], R16 ;  /* 0x0069581001007387 */ /* 0x0041e80000100a00 */
[----:B0-----:R-:W2:Y:S04]  /*41fc0*/  LDL.LU.64 R16, [R1+0x580] ;  /* 0x0005800001107983 */ /* 0x001ea80000300a00 */
[----:B------:R-:W2:Y:S04]  /*41fd0*/  LDL.LU.64 R18, [R1+0x588] ;  /* 0x0005880001127983 */ /* 0x000ea80000300a00 */
[----:B------:R-:W-:Y:S04]  /*41fe0*/  STL.64 [R1+0x5e0], R12 ;  /* 0x0005e00c01007387 */ /* 0x000fe80000100a00 */
[----:B------:R0:W-:Y:S04]  /*41ff0*/  STL.64 [R1+0x5e8], R14 ;  /* 0x0005e80e01007387 */ /* 0x0001e80000100a00 */
[----:B0-----:R-:W3:Y:S04]  /*42000*/  LDL.LU R14, [R1+0x69e8] ;  /* 0x0069e800010e7983 */ /* 0x001ee80000300800 */
[----:B------:R-:W4:Y:S01]  /*42010*/  LDL.LU.64 R12, [R1+0x69e0] ;  /* 0x0069e000010c7983 */ /* 0x000f220000300a00 */
[----:B------:R-:W-:-:S03]  /*42020*/  IMAD.MOV.U32 R15, RZ, RZ, R9 ;  /* 0x000000ffff0f7224 */ /* 0x000fc600078e0009 */
        /* <DEDUP_REMOVED lines=43> */
[----:B------:R3:W-:Y:S04]  /*422e0*/  STL.64 [R1+0x588], R22 ;  /* 0x0005881601007387 */ /* 0x0007e80000100a00 */
[----:B0-----:R-:W3:Y:S02]  /*422f0*/  LDL.LU.64 R20, [R1+0x6950] ;  /* 0x0069500001147983 */ /* 0x001ee40000300a00 */
[----:B---3--:R-:W-:Y:S02]  /*42300*/  HMMA.16816.F32.BF16 R20, R24, R20, R16 ;  /* 0x000000141814723c */ /* 0x008fe40000041810 */
[----:B------:R-:W3:Y:S04]  /*42310*/  LDL.LU.64 R18, [R1+0x6948] ;  /* 0x0069480001127983 */ /* 0x000ee80000300a00 */
[----:B------:R-:W3:-:S15]  /*42320*/  LDL.LU.64 R16, [R1+0x6940] ;  /* 0x0069400001107983 */ /* 0x000ede0000300a00 */
[----:B------:R-:W-:-:S02]  /*42330*/  NOP ;  /* 0x0000000000007918 */ /* 0x000fc40000000000 */
[----:B------:R-:W-:Y:S04]  /*42340*/  STL.64 [R1+0x570], R20 ;  /* 0x0005701401007387 */ /* 0x000fe80000100a00 */
[----:B------:R0:W-:Y:S04]  /*42350*/  STL.64 [R1+0x578], R22 ;  /* 0x0005781601007387 */ /* 0x0001e80000100a00 */
[----:B0-----:R-:W2:Y:S04]  /*42360*/  LDL.LU.64 R22, [R1+0x6938] ;  /* 0x0069380001167983 */ /* 0x001ea80000300a00 */
[----:B------:R-:W3:Y:S02]  /*42370*/  LDL.LU.64 R20, [R1+0x6930] ;  /* 0x0069300001147983 */ /* 0x000ee40000300a00 */
[----:B---3--:R-:W-:Y:S02]  /*42380*/  HMMA.16816.F32.BF16 R24, R24, R20, R16 ;  /* 0x000000141818723c */ /* 0x008fe40000041810 */
[----:B------:R-:W4:Y:S04]  /*42390*/  LDL.LU.64 R18, [R1+0x6928] ;  /* 0x0069280001127983 */ /* 0x000f280000300a00 */
[----:B------:R-:W4:-:S15]  /*423a0*/  LDL.LU.64 R16, [R1+0x6920] ;  /* 0x0069200001107983 */ /* 0x000f1e0000300a00 */
[----:B------:R-:W-:-:S02]  /*423b0*/  NOP ;  /* 0x0000000000007918 */ /* 0x000fc40000000000 */
[----:B------:R0:W-:Y:S04]  /*423c0*/  STL.64 [R1+0xc0], R24 ;  /* 0x0000c01801007387 */ /* 0x0001e80000100a00 */
[----:B------:R1:W-:Y:S04]  /*423d0*/  STL.64 [R1+0xc8], R26 ;  /* 0x0000c81a01007387 */ /* 0x0003e80000100a00 */
[----:B0-----:R-:W3:Y:S04]  /*423e0*/  LDL.LU.64 R24, [R1+0x18a0] ;  /* 0x0018a00001187983 */ /* 0x001ee80000300a00 */
[----:B-1----:R-:W3:Y:S04]  /*423f0*/  LDL.LU.64 R26, [R1+0x18a8] ;  /* 0x0018a800011a7983 */ /* 0x002ee80000300a00 */
[----:B------:R-:W-:Y:S01]  /*42400*/  STL.64 [R1+0x6858], R20 ;  /* 0x0068581401007387 */ /* 0x000fe20000100a00 */
[----:B----4-:R-:W-:-:S15]  /*42410*/  HMMA.16816.F32.BF16 R8, R16, R12, R8 ;  /* 0x0000000c1008723c */ /* 0x010fde0000041808 */
[----:B------:R-:W-:-:S08]  /*42420*/  NOP ;  /* 0x0000000000007918 */ /* 0x000fd00000000000 */
[----:B------:R-:W-:Y:S04]  /*42430*/  STL.64 [R1+0x470], R8 ;  /* 0x0004700801007387 */ /* 0x000fe80000100a00 */
[----:B------:R0:W-:Y:S04]  /*42440*/  STL.64 [R1+0x478], R10 ;  /* 0x0004780a01007387 */ /* 0x0001e80000100a00 */
[----:B0-----:R-:W4:Y:S04]  /*42450*/  LDL.LU.64 R10, [R1+0x6918] ;  /* 0x00691800010a7983 */ /* 0x001f280000300a00 */
[----:B------:R-:W3:Y:S04]  /*42460*/  LDL.LU.64 R8, [R1+0x6910] ;  /* 0x0069100001087983 */ /* 0x000ee80000300a00 */
[----:B------:R0:W-:Y:S04]  /*42470*/  STL.64 [R1+0x68c0], R12 ;  /* 0x0068c00c01007387 */ /* 0x0001e80000100a00 */
[----:B0-----:R-:W2:Y:S01]  /*42480*/  LDL.64 R12, [R1+0x150] ;  /* 0x00015000010c7983 */ /* 0x001ea20000100a00 */
[----:B---3--:R-:W-:Y:S03]  /*42490*/  HMMA.16816.F32.BF16 R24, R16, R8, R24 ;  /* 0x000000081018723c */ /* 0x008fe60000041818 */
[----:B--2---:R-:W-:-:S15]  /*424a0*/  STL.64 [R1+0x68c8], R12 ;  /* 0x0068c80c01007387 */ /* 0x004fde0000100a00 */
[----:B------:R-:W-:-:S05]  /*424b0*/  NOP ;  /* 0x0000000000007918 */ /* 0x000fca0000000000 */
[----:B------:R-:W-:Y:S04]  /*424c0*/  STL.64 [R1+0x460], R24 ;  /* 0x0004601801007387 */ /* 0x000fe80000100a00 */
[----:B------:R-:W-:Y:S04]  /*424d0*/  STL.64 [R1+0x468], R26 ;  /* 0x0004681a01007387 */ /* 0x000fe80000100a00 */
[----:B----4-:R-:W-:Y:S04]  /*424e0*/  STL.64 [R1+0x6850], R10 ;  /* 0x0068500a01007387 */ /* 0x010fe80000100a00 */
[----:B------:R0:W-:Y:S04]  /*424f0*/  STL.64 [R1+0x6848], R8 ;  /* 0x0068480801007387 */ /* 0x0001e80000100a00 */
[----:B------:R-:W1:Y:S01]  /*42500*/  LDSM.16.MT88.4 R24, [R29+UR4+0x100] ;  /* 0x000100041d18783b */ /* 0x000e620008004200 */
[----:B0-----:R-:W-:-:S02]  /*42510*/  IMAD.MOV.U32 R8, RZ, RZ, R23 ;  /* 0x000000ffff087224 */ /* 0x001fc400078e0017 */
[----:B------:R-:W-:-:S05]  /*42520*/  IMAD.MOV.U32 R9, RZ, RZ, R22 ;  /* 0x000000ffff097224 */ /* 0x000fca00078e0016 */
[----:B------:R0:W-:Y:S04]  /*42530*/  STL.64 [R1+0x68f8], R8 ;  /* 0x0068f80801007387 */ /* 0x0001e80000100a00 */
[----:B------:R-:W2:Y:S04]  /*42540*/  LDL.64 R20, [R1+0xf0] ;  /* 0x0000f00001147983 */ /* 0x000ea80000100a00 */
[----:B0-----:R-:W3:Y:S04]  /*42550*/  LDL.64 R8, [R1+0x1a0] ;  /* 0x0001a00001087983 */ /* 0x001ee80000100a00 */
[----:B--2---:R0:W-:Y:S04]  /*42560*/  STL.64 [R1+0x6870], R20 ;  /* 0x0068701401007387 */ /* 0x0041e80000100a00 */
[----:B0-----:R-:W2:Y:S04]  /*42570*/  LDL.64 R20, [R1+0x100] ;  /* 0x0001000001147983 */ /* 0x001ea80000100a00 */
[----:B--2---:R0:W-:Y:S04]  /*42580*/  STL.64 [R1+0x6888], R20 ;  /* 0x0068881401007387 */ /* 0x0041e80000100a00 */
[----:B0-----:R-:W2:Y:S04]  /*42590*/  LDL.LU.64 R20, [R1+0x17a0] ;  /* 0x0017a00001147983 */ /* 0x001ea80000300a00 */
[----:B------:R-:W2:Y:S04]  /*425a0*/  LDL.LU.64 R22, [R1+0x17a8] ;  /* 0x0017a80001167983 */ /* 0x000ea80000300a00 */
[----:B-1----:R-:W-:Y:S04]  /*425b0*/  STL.64 [R1+0x6750], R26 ;  /* 0x0067501a01007387 */ /* 0x002fe80000100a00 */
[----:B------:R0:W-:Y:S02]  /*425c0*/  STL.64 [R1+0x6748], R24 ;  /* 0x0067481801007387 */ /* 0x0001e40000100a00 */
[----:B0-----:R-:W-:-:S02]  /*425d0*/  IMAD.MOV.U32 R24, RZ, RZ, R28 ;  /* 0x000000ffff187224 */ /* 0x001fc400078e001c */
[----:B------:R-:W-:-:S05]  /*425e0*/  IMAD.MOV.U32 R25, RZ, RZ, R15 ;  /* 0x000000ffff197224 */ /* 0x000fca00078e000f */
[----:B------:R0:W-:Y:S02]  /*425f0*/  STL.64 [R1+0x68d0], R24 ;  /* 0x0068d01801007387 */ /* 0x0001e40000100a00 */
[----:B0-----:R-:W-:Y:S02]  /*42600*/  IMAD.MOV.U32 R24, RZ, RZ, R14 ;  /* 0x000000ffff187224 */ /* 0x001fe400078e000e */
[----:B------:R-:W-:-:S05]  /*42610*/  IMAD.MOV.U32 R25, RZ, RZ, R7 ;  /* 0x000000ffff197224 */ /* 0x000fca00078e0007 */
[----:B------:R0:W-:Y:S04]  /*42620*/  STL.64 [R1+0x68e8], R24 ;  /* 0x0068e81801007387 */ /* 0x0001e80000100a00 */
[----:B0-----:R-:W4:Y:S04]  /*42630*/  LDL.64 R24, [R1+0x180] ;  /* 0x0001800001187983 */ /* 0x001f280000100a00 */
[----:B----4-:R0:W-:Y:S04]  /*42640*/  STL.64 [R1+0x68f0], R24 ;  /* 0x0068f01801007387 */ /* 0x0101e80000100a00 */
[----:B0-----:R-:W4:Y:S04]  /*42650*/  LDL.LU.64 R24, [R1+0x15a0] ;  /* 0x0015a00001187983 */ /* 0x001f280000300a00 */
[----:B------:R-:W3:Y:S01]  /*42660*/  LDL.LU.64 R26, [R1+0x15a8] ;  /* 0x0015a800011a7983 */ /* 0x000ee20000300a00 */
[C---:B--2---:R-:W-:Y:S03]  /*42670*/  HMMA.16816.F32.BF16 R20, R16.reuse, R4, R20 ;  /* 0x000000041014723c */ /* 0x044fe60000041814 */
[----:B---3--:R-:W-:Y:S04]  /*42680*/  STL.64 [R1+0x6908], R26 ;  /* 0x0069081a01007387 */ /* 0x008fe80000100a00 */
[----:B----4-:R0:W-:Y:S04]  /*42690*/  STL.64 [R1+0x6900], R24 ;  /* 0x0069001801007387 */ /* 0x0101e80000100a00 */
[----:B0-----:R-:W2:Y:S04]  /*426a0*/  LDL.LU.64 R24, [R1+0x16a0] ;  /* 0x0016a00001187983 */ /* 0x001ea80000300a00 */
[----:B------:R-:W2:Y:S04]  /*426b0*/  LDL.LU.64 R26, [R1+0x16a8] ;  /* 0x0016a800011a7983 */ /* 0x000ea80000300a00 */
[----:B------:R-:W3:Y:S04]  /*426c0*/  LDL.LU.64 R12, [R1+0x1370] ;  /* 0x00137000010c7983 */ /* 0x000ee80000300a00 */
[----:B------:R-:W4:Y:S01]  /*426d0*/  LDL.LU.64 R14, [R1+0x1378] ;  /* 0x00137800010e7983 */ /* 0x000f220000300a00 */
[----:B------:R-:W-:Y:S01]  /*426e0*/  IMAD.MOV.U32 R29, RZ, RZ, R9 ;  /* 0x000000ffff1d7224 */ /* 0x000fe200078e0009 */
[----:B--2---:R-:W-:Y:S02]  /*426f0*/  HMMA.16816.F32.BF16 R24, R16, R8, R24 ;  /* 0x000000081018723c */ /* 0x004fe40000041818 */
[----:B----4-:R-:W-:Y:S04]  /*42700*/  STL.64 [R1+0x68e0], R14 ;  /* 0x0068e00e01007387 */ /* 0x010fe80000100a00 */
[----:B---3--:R0:W-:Y:S04]  /*42710*/  STL.64 [R1+0x68d8], R12 ;  /* 0x0068d80c01007387 */ /* 0x0081e80000100a00 */
[----:B0-----:R-:W2:Y:S04]  /*42720*/  LDL.LU.64 R12, [R1+0x1380] ;  /* 0x00138000010c7983 */ /* 0x001ea80000300a00 */
[----:B------:R-:W2:Y:S04]  /*42730*/  LDL.LU.64 R14, [R1+0x1388] ;  /* 0x00138800010e7983 */ /* 0x000ea80000300a00 */
[----:B------:R0:W-:Y:S04]  /*42740*/  STL.64 [R1+0xe60], R20 ;  /* 0x000e601401007387 */ /* 0x0001e80000100a00 */
[----:B------:R-:W-:Y:S01]  /*42750*/  STL.64 [R1+0xe68], R22 ;  /* 0x000e681601007387 */ /* 0x000fe20000100a00 */
[----:B0-----:R-:W-:-:S02]  /*42760*/  IMAD.MOV.U32 R20, RZ, RZ, R6 ;  /* 0x000000ffff147224 */ /* 0x001fc400078e0006 */
[----:B------:R-:W-:-:S05]  /*42770*/  IMAD.MOV.U32 R21, RZ, RZ, R3 ;  /* 0x000000ffff157224 */ /* 0x000fca00078e0003 */
[----:B------:R0:W-:Y:S04]  /*42780*/  STL.64 [R1+0x68a0], R20 ;  /* 0x0068a01401007387 */ /* 0x0001e80000100a00 */
[----:B0-----:R-:W3:Y:S04]  /*42790*/  LDL.LU.64 R20, [R1+0x1360] ;  /* 0x0013600001147983 */ /* 0x001ee80000300a00 */
[----:B------:R-:W3:Y:S04]  /*427a0*/  LDL.LU.64 R22, [R1+0x1368] ;  /* 0x0013680001167983 */ /* 0x000ee80000300a00 */
[----:B------:R-:W-:Y:S04]  /*427b0*/  STL [R1+0x6824], R4 ;  /* 0x0068240401007387 */ /* 0x000fe80000100800 */
[----:B------:R0:W-:Y:S04]  /*427c0*/  STL [R1+0x6820], R5 ;  /* 0x0068200501007387 */ /* 0x0001e80000100800 */
[----:B0-----:R-:W4:Y:S04]  /*427d0*/  LDL.LU.64 R4, [R1+0x1390] ;  /* 0x0013900001047983 */ /* 0x001f280000300a00 */
[----:B------:R-:W4:Y:S04]  /*427e0*/  LDL.LU.64 R6, [R1+0x1398] ;  /* 0x0013980001067983 */ /* 0x000f280000300a00 */
[----:B------:R-:W-:Y:S04]  /*427f0*/  STL.64 [R1+0xe50], R24 ;  /* 0x000e501801007387 */ /* 0x000fe80000100a00 */
[----:B------:R0:W-:Y:S04]  /*42800*/  STL.64 [R1+0xe58], R26 ;  /* 0x000e581a01007387 */ /* 0x0001e80000100a00 */
[----:B0-----:R-:W2:Y:S04]  /*42810*/  LDL.LU.64 R26, [R1+0x6908] ;  /* 0x00690800011a7983 */ /* 0x001ea80000300a00 */
[----:B------:R-:W2:Y:S04]  /*42820*/  LDL.LU.64 R24, [R1+0x6900] ;  /* 0x0069000001187983 */ /* 0x000ea80000300a00 */
[----:B------:R-:W2:Y:S02]  /*42830*/  LDL.LU.64 R8, [R1+0x68f8] ;  /* 0x0068f80001087983 */ /* 0x000ea40000300a00 */
[----:B--2---:R-:W-:Y:S02]  /*42840*/  HMMA.16816.F32.BF16 R8, R16, R8, R24 ;  /* 0x000000081008723c */ /* 0x004fe40000041818 */
[----:B------:R-:W4:-:S15]  /*42850*/  LDL.LU.64 R24, [R1+0x68f0] ;  /* 0x0068f00001187983 */ /* 0x000f1e0000300a00 */
[----:B------:R-:W-:-:S06]  /*42860*/  NOP ;  /* 0x0000000000007918 */ /* 0x000fcc0000000000 */
[----:B------:R0:W-:Y:S04]  /*42870*/  STL.64 [R1+0xe40], R8 ;  /* 0x000e400801007387 */ /* 0x0001e80000100a00 */
[----:B------:R-:W-:Y:S04]  /*42880*/  STL.64 [R1+0xe48], R10 ;  /* 0x000e480a01007387 */ /* 0x000fe80000100a00 */
[----:B0-----:R-:W2:Y:S01]  /*42890*/  LDL.64 R8, [R1+0x140] ;  /* 0x0001400001087983 */ /* 0x001ea20000100a00 */
[----:B----4-:R-:W-:-:S15]  /*428a0*/  HMMA.16816.F32.BF16 R4, R16, R24, R4 ;  /* 0x000000181004723c */ /* 0x010fde0000041804 */
[----:B------:R-:W-:-:S08]  /*428b0*/  NOP ;  /* 0x0000000000007918 */ /* 0x000fd00000000000 */
[----:B------:R0:W-:Y:S04]  /*428c0*/  STL.64 [R1+0xe30], R4 ;  /* 0x000e300401007387 */ /* 0x0001e80000100a00 */
[----:B------:R-:W-:Y:S01]  /*428d0*/  STL.64 [R1+0xe38], R6 ;  /* 0x000e380601007387 */ /* 0x000fe20000100a00 */
[----:B0-----:R-:W-:Y:S02]  /*428e0*/  IMAD.MOV.U32 R4, RZ, RZ, R24 ;  /* 0x000000ffff047224 */ /* 0x001fe400078e0018 */
[----:B------:R-:W-:Y:S02]  /*428f0*/  IMAD.MOV.U32 R5, RZ, RZ, R25 ;  /* 0x000000ffff057224 */ /* 0x000fe400078e0019 */
        /* <DEDUP_REMOVED lines=11> */
[----:B------:R-:W-:Y:S04]  /*429b0*/  STL.64 [R1+0xe18], R14 ;  /* 0x000e180e01007387 */ /* 0x000fe80000100a00 */
[----:B0-----:R-:W3:Y:S04]  /*429c0*/  LDL.LU.64 R12, [R1+0x68c8] ;  /* 0x0068c800010c7983 */ /* 0x001ee80000300a00 */
[----:B------:R0:W-:Y:S04]  /*429d0*/  STL.64 [R1+0x67e0], R24 ;  /* 0x0067e01801007387 */ /* 0x0001e80000100a00 */
[----:B0-----:R-:W4:Y:S01]  /*429e0*/  LDL.64 R24, [R1+0x120] ;  /* 0x0001200001187983 */ /* 0x001f220000100a00 */
[----:B---3--:R-:W-:Y:S06]  /*429f0*/  HMMA.16816.F32.BF16 R20, R16, R12, R20 ;  /* 0x0000000c1014723c */ /* 0x008fec0000041814 */
[----:B------:R-:W-:-:S02]  /*42a00*/  IMAD.MOV.U32 R6, RZ, RZ, R12 ;  /* 0x000000ffff067224 */ /* 0x000fc400078e000c */
[----:B------:R-:W-:Y:S01]  /*42a10*/  IMAD.MOV.U32 R3, RZ, RZ, R13 ;  /* 0x000000ffff037224 */ /* 0x000fe200078e000d */
[----:B----4-:R-:W-:-:S14]  /*42a20*/  STL.64 [R1+0x68a8], R24 ;  /* 0x0068a81801007387 */ /* 0x010fdc0000100a00 */
[----:B------:R0:W-:Y:S04]  /*42a30*/  STL.64 [R1+0xe00], R20 ;  /* 0x000e001401007387 */ /* 0x0001e80000100a00 */
[----:B------:R1:W-:Y:S04]  /*42a40*/  STL.64 [R1+0xe08], R22 ;  /* 0x000e081601007387 */ /* 0x0003e80000100a00 */
[----:B------:R-:W2:Y:S04]  /*42a50*/  LDL.LU.64 R12, [R1+0x1350] ;  /* 0x00135000010c7983 */ /* 0x000ea80000300a00 */
[----:B------:R-:W2:Y:S04]  /*42a60*/  LDL.LU.64 R14, [R1+0x1358] ;  /* 0x00135800010e7983 */ /* 0x000ea80000300a00 */
[----:B0-----:R-:W3:Y:S04]  /*42a70*/  LDL.LU.64 R20, [R1+0x1330] ;  /* 0x0013300001147983 */ /* 0x001ee80000300a00 */
[----:B-1----:R-:W4:Y:S04]  /*42a80*/  LDL.LU.64 R22, [R1+0x1338] ;  /* 0x0013380001167983 */ /* 0x002f280000300a00 */
[----:B----4-:R-:W-:Y:S04]  /*42a90*/  STL.64 [R1+0x68b8], R22 ;  /* 0x0068b81601007387 */ /* 0x010fe80000100a00 */
[----:B---3--:R0:W-:Y:S04]  /*42aa0*/  STL.64 [R1+0x68b0], R20 ;  /* 0x0068b01401007387 */ /* 0x0081e80000100a00 */
[----:B0-----:R-:W3:Y:S04]  /*42ab0*/  LDL.LU.64 R20, [R1+0x1340] ;  /* 0x0013400001147983 */ /* 0x001ee80000300a00 */
[----:B------:R-:W3:Y:S04]  /*42ac0*/  LDL.LU.64 R22, [R1+0x1348] ;  /* 0x0013480001167983 */ /* 0x000ee80000300a00 */
[----:B------:R-:W-:Y:S04]  /*42ad0*/  STL [R1+0x6868], R6 ;  /* 0x0068680601007387 */ /* 0x000fe80000100800 */
[----:B------:R0:W-:Y:S04]  /*42ae0*/  STL.64 [R1+0x6860], R4 ;  /* 0x0068600401007387 */ /* 0x0001e80000100a00 */
[----:B0-----:R-:W4:Y:S04]  /*42af0*/  LDL.LU.64 R4, [R1+0x1300] ;  /* 0x0013000001047983 */ /* 0x001f280000300a00 */
[----:B------:R-:W3:Y:S01]  /*42b00*/  LDL.LU.64 R6, [R1+0x1308] ;  /* 0x0013080001067983 */ /* 0x000ee20000300a00 */
[----:B------:R-:W-:-:S02]  /*42b10*/  IMAD.MOV.U32 R24, RZ, RZ, R2 ;  /* 0x000000ffff187224 */ /* 0x000fc400078e0002 */
[----:B------:R-:W-:Y:S01]  /*42b20*/  IMAD.MOV.U32 R25, RZ, RZ, R0 ;  /* 0x000000ffff197224 */ /* 0x000fe200078e0000 */
[C---:B--2---:R-:W-:Y:S01]  /*42b30*/  HMMA.16816.F32.BF16 R12, R16.reuse, R8, R12 ;  /* 0x00000008100c723c */ /* 0x044fe2000004180c */
[----:B---3--:R-:W-:Y:S04]  /*42b40*/  STL.64 [R1+0x6880], R6 ;  /* 0x0068800601007387 */ /* 0x008fe80000100a00 */
        /* <DEDUP_REMOVED lines=8> */
[----:B------:R0:W-:Y:S04]  /*42bd0*/  STL.64 [R1+0xdf0], R12 ;  /* 0x000df00c01007387 */ /* 0x0001e80000100a00 */
[----:B------:R1:W-:Y:S04]  /*42be0*/  STL.64 [R1+0xdf8], R14 ;  /* 0x000df80e01007387 */ /* 0x0003e80000100a00 */
[----:B0-----:R-:W3:Y:S01]  /*42bf0*/  LDL.LU.64 R12, [R1+0x68c0] ;  /* 0x0068c000010c7983 */ /* 0x001ee20000300a00 */
[----:B-1----:R-:W-:-:S02]  /*42c00*/  IMAD.MOV.U32 R15, RZ, RZ, R8 ;  /* 0x000000ffff0f7224 */ /* 0x002fc400078e0008 */
[----:B------:R-:W-:Y:S02]  /*42c10*/  IMAD.MOV.U32 R14, RZ, RZ, R9 ;  /* 0x000000ffff0e7224 */ /* 0x000fe400078e0009 */
        /* <DEDUP_REMOVED lines=10> */
[----:B------:R1:W-:Y:S04]  /*42cc0*/  STL.64 [R1+0xdd8], R22 ;  /* 0x000dd81601007387 */ /* 0x0003e80000100a00 */
[----:B0-----:R-:W1:Y:S02]  /*42cd0*/  LDL.LU.64 R20, [R1+0x68a0] ;  /* 0x0068a00001147983 */ /* 0x001e640000300a00 */
[----:B-1----:R-:W-:Y:S02]  /*42ce0*/  HMMA.16816.F32.BF16 R20, R16, R20, R4 ;  /* 0x000000141014723c */ /* 0x002fe40000041804 */
        /* <DEDUP_REMOVED lines=15> */
[----:B------:R-:W-:-:S15]  /*42de0*/  IMAD.MOV.U32 R26, RZ, RZ, R20 ;  /* 0x000000ffff1a7224 */ /* 0x000fde00078e0014 */
[----:B------:R-:W-:-:S02]  /*42df0*/  NOP ;  /* 0x0000000000007918 */ /* 0x000fc40000000000 */
[----:B------:R-:W-:Y:S04]  /*42e00*/  STL.64 [R1+0xda0], R4 ;  /* 0x000da00401007387 */ /* 0x000fe80000100a00 */
[----:B------:R0:W-:Y:S04]  /*42e10*/  STL.64 [R1+0xda8], R6 ;  /* 0x000da80601007387 */ /* 0x0001e80000100a00 */
[----:B0-----:R-:W2:Y:S04]  /*42e20*/  LDL.LU R6, [R1+0x6868] ;  /* 0x0068680001067983 */ /* 0x001ea80000300800 */
[----:B------:R-:W3:Y:S01]  /*42e30*/  LDL.LU.64 R4, [R1+0x6860] ;  /* 0x0068600001047983 */ /* 0x000ee20000300a00 */
[----:B------:R-:W-:-:S03]  /*42e40*/  IMAD.MOV.U32 R7, RZ, RZ, R21 ;  /* 0x000000ffff077224 */ /* 0x000fc600078e0015 */
[----:B------:R-:W4:Y:S02]  /*42e50*/  LDL.LU.64 R20, [R1+0x6858] ;  /* 0x0068580001147983 */ /* 0x000f240000300a00 */
[----:B----4-:R-:W-:Y:S02]  /*42e60*/  HMMA.16816.F32.BF16 R16, R16, R20, R8 ;  /* 0x000000141010723c */ /* 0x010fe40000041808 */
[----:B--2---:R-:W-:Y:S04]  /*42e70*/  STL.64 [R1+0x6830], R6 ;  /* 0x0068300601007387 */ /* 0x004fe80000100a00 */
[----:B---3--:R0:W-:Y:S04]  /*42e80*/  STL.64 [R1+0x6828], R4 ;  /* 0x0068280401007387 */ /* 0x0081e80000100a00 */
[----:B0-----:R-:W2:Y:S04]  /*42e90*/  LDL.LU.64 R4, [R1+0x1880] ;  /* 0x0018800001047983 */ /* 0x001ea80000300a00 */
[----:B------:R-:W2:Y:S04]  /*42ea0*/  LDL.LU.64 R6, [R1+0x1888] ;  /* 0x0018880001067983 */ /* 0x000ea80000300a00 */
[----:B------:R-:W3:Y:S04]  /*42eb0*/  LDL.LU.64 R10, [R1+0x6850] ;  /* 0x00685000010a7983 */ /* 0x000ee80000300a00 */
[----:B------:R-:W2:Y:S04]  /*42ec0*/  LDL.LU.64 R8, [R1+0x6848] ;  /* 0x0068480001087983 */ /* 0x000ea80000300a00 */
[----:B------:R-:W2:Y:S04]  /*42ed0*/  LDL.LU.64 R22, [R1+0x6840] ;  /* 0x0068400001167983 */ /* 0x000ea80000300a00 */
[----:B------:R-:W2:Y:S04]  /*42ee0*/  LDL.LU.64 R20, [R1+0x6838] ;  /* 0x0068380001147983 */ /* 0x000ea80000300a00 */
[----:B------:R0:W-:Y:S04]  /*42ef0*/  STL.64 [R1+0x450], R16 ;  /* 0x0004501001007387 */ /* 0x0001e80000100a00 */
[----:B------:R1:W-:Y:S04]  /*42f00*/  STL.64 [R1+0x458], R18 ;  /* 0x0004581201007387 */ /* 0x0003e80000100a00 */
[----:B0-----:R-:W4:Y:S04]  /*42f10*/  LDL.LU.64 R16, [R1+0x1980] ;  /* 0x0019800001107983 */ /* 0x001f280000300a00 */
[----:B-1----:R-:W4:Y:S04]  /*42f20*/  LDL.LU.64 R18, [R1+0x1988] ;  /* 0x0019880001127983 */ /* 0x002f280000300a00 */
[----:B------:R-:W-:Y:S01]  /*42f30*/  STL.64 [R1+0x6788], R12 ;  /* 0x0067880c01007387 */ /* 0x000fe20000100a00 */
[----:B------:R-:W-:-:S02]  /*42f40*/  IMAD.MOV.U32 R28, RZ, RZ, R24 ;  /* 0x000000ffff1c7224 */ /* 0x000fc400078e0018 */
[----:B------:R-:W0:Y:S01]  /*42f50*/  S2R R24, SR_TID.X ;  /* 0x0000000000187919 */ /* 0x000e220000002100 */
[C---:B--2---:R-:W-:Y:S06]  /*42f60*/  HMMA.16816.F32.BF16 R4, R20.reuse, R8, R4 ;  /* 0x000000081404723c */ /* 0x044fec0000041804 */
[----:B----4-:R-:W-:-:S15]  /*42f70*/  HMMA.16816.F32.BF16 R16, R20, R12, R16 ;  /* 0x0000000c1410723c */ /* 0x010fde0000041810 */
[----:B------:R-:W-:-:S08]  /*42f80*/  NOP ;  /* 0x0000000000007918 */ /* 0x000fd00000000000 */
[----:B------:R-:W-:Y:S04]  /*42f90*/  STL.64 [R1+0x3c0], R16 ;  /* 0x0003c01001007387 */ /* 0x000fe80000100a00 */
[----:B------:R-:W-:Y:S04]  /*42fa0*/  STL.64 [R1+0x3c8], R18 ;  /* 0x0003c81201007387 */ /* 0x000fe80000100a00 */
[----:B------:R-:W-:Y:S04]  /*42fb0*/  STL.64 [R1+0x3b0], R4 ;  /* 0x0003b00401007387 */ /* 0x000fe80000100a00 */
[----:B------:R1:W-:Y:S04]  /*42fc0*/  STL.64 [R1+0x3b8], R6 ;  /* 0x0003b80601007387 */ /* 0x0003e80000100a00 */
[----:B-1----:R-:W2:Y:S04]  /*42fd0*/  LDL.LU.64 R6, [R1+0x6830] ;  /* 0x0068300001067983 */ /* 0x002ea80000300a00 */
[----:B------:R-:W4:Y:S01]  /*42fe0*/  LDL.LU.64 R4, [R1+0x6828] ;  /* 0x0068280001047983 */ /* 0x000f220000300a00 */
[----:B------:R-:W-:Y:S01]  /*42ff0*/  IMAD.MOV.U32 R27, RZ, RZ, R25 ;  /* 0x000000ffff1b7224 */ /* 0x000fe200078e0019 */
[C---:B0-----:R-:W-:Y:S01]  /*43000*/  LOP3.LUT R25, R24.reuse, 0x7, RZ, 0xc0, !PT ;  /* 0x0000000718197812 */ /* 0x041fe200078ec0ff */
[----:B------:R-:W-:-:S04]  /*43010*/  IMAD.SHL.U32 R19, R24, 0x2, RZ ;  /* 0x0000000218137824 */ /* 0x000fc800078e00ff */
[----:B------:R-:W-:Y:S02]  /*43020*/  IMAD R25, R25, 0x210, RZ ;  /* 0x0000021019197824 */ /* 0x000fe400078e02ff */
[----:B------:R-:W-:-:S03]  /*43030*/  IMAD.SHL.U32 R24, R24, 0x100, RZ ;  /* 0x0000010018187824 */ /* 0x000fc600078e00ff */
[----:B------:R-:W-:-:S04]  /*43040*/  LOP3.LUT R25, R25, 0x10, R19, 0x78, !PT ;  /* 0x0000001019197812 */ /* 0x000fc800078e7813 */
[----:B------:R-:W-:-:S04]  /*43050*/  LOP3.LUT R25, R25, 0x1000, R24, 0xf8, !PT ;  /* 0x0000100019197812 */ /* 0x000fc800078ef818 */
[----:B------:R-:W-:Y:S01]  /*43060*/  LOP3.LUT R25, R25, 0x40, RZ, 0x3c, !PT ;  /* 0x0000004019197812 */ /* 0x000fe200078e3cff */
[----:B---3--:R-:W-:Y:S04]  /*43070*/  STL.64 [R1+0x6740], R10 ;  /* 0x0067400a01007387 */ /* 0x008fe80000100a00 */
[----:B------:R0:W-:Y:S04]  /*43080*/  STL.64 [R1+0x6738], R8 ;  /* 0x0067380801007387 */ /* 0x0001e80000100a00 */
[----:B------:R1:W3:Y:S04]  /*43090*/  LDSM.16.MT88.4 R16, [R25+UR4+0x180] ;  /* 0x000180041910783b */ /* 0x0002e80008004200 */
[----:B0-----:R-:W2:Y:S04]  /*430a0*/  LDL.LU.64 R8, [R1+0x1780] ;  /* 0x0017800001087983 */ /* 0x001ea80000300a00 */
[----:B------:R-:W2:Y:S01]  /*430b0*/  LDL.LU.64 R10, [R1+0x1788] ;  /* 0x00178800010a7983 */ /* 0x000ea20000300a00 */
[----:B----4-:R-:W-:-:S02]  /*430c0*/  IMAD.MOV.U32 R24, RZ, RZ, R4 ;  /* 0x000000ffff187224 */ /* 0x010fc400078e0004 */
[----:B-1----:R-:W-:Y:S01]  /*430d0*/  IMAD.MOV.U32 R25, RZ, RZ, R5 ;  /* 0x000000ffff197224 */ /* 0x002fe200078e0005 */
[----:B------:R-:W2:Y:S04]  /*430e0*/  LDL.LU R4, [R1+0x6824] ;  /* 0x0068240001047983 */ /* 0x000ea80000300800 */
[----:B------:R-:W2:Y:S04]  /*430f0*/  LDL.LU R5, [R1+0x6820] ;  /* 0x0068200001057983 */ /* 0x000ea80000300800 */
[----:B------:R0:W-:Y:S04]  /*43100*/  STL.64 [R1+0x67f0], R24 ;  /* 0x0067f01801007387 */ /* 0x0001e80000100a00 */
[----:B0-----:R-:W4:Y:S04]  /*43110*/  LDL.64 R24, [R1+0x190] ;  /* 0x0001900001187983 */ /* 0x001f280000100a00 */
[----:B----4-:R-:W-:Y:S04]  /*43120*/  STL.64 [R1+0x6808], R24 ;  /* 0x0068081801007387 */ /* 0x010fe80000100a00 */
[----:B---3--:R-:W-:Y:S04]  /*43130*/  STL.64 [R1+0x6668], R18 ;  /* 0x0066681201007387 */ /* 0x008fe80000100a00 */
[----:B------:R0:W-:Y:S04]  /*43140*/  STL.64 [R1+0x6660], R16 ;  /* 0x0066601001007387 */ /* 0x0001e80000100a00 */
[----:B0-----:R-:W3:Y:S04]  /*43150*/  LDL.64 R16, [R1+0xe0] ;  /* 0x0000e00001107983 */ /* 0x001ee80000100a00 */
[----:B---3--:R0:W-:Y:S04]  /*43160*/  STL.64 [R1+0x67a8], R16 ;  /* 0x0067a81001007387 */ /* 0x0081e80000100a00 */
[----:B------:R-:W3:Y:S04]  /*43170*/  LDL R24, [R1+0x1a0] ;  /* 0x0001a00001187983 */ /* 0x000ee80000100800 */
[----:B0-----:R-:W4:Y:S04]  /*43180*/  LDL R16, [R1+0x170] ;  /* 0x0001700001107983 */ /* 0x001f280000100800 */
[----:B------:R-:W4:Y:S04]  /*43190*/  LDL R17, [R1+0x174] ;  /* 0x0001740001117983 */ /* 0x000f280000100800 */
[----:B----4-:R2:W-:Y:S02]  /*431a0*/  STL.64 [R1+0x67e8], R16 ;  /* 0x0067e81001007387 */ /* 0x0105e40000100a00 */
[----:B--2---:R-:W-:Y:S02]  /*431b0*/  HMMA.16816.F32.BF16 R16, R20, R4, R8 ;  /* 0x000000041410723c */ /* 0x004fe40000041808 */
[----:B------:R-:W2:Y:S04]  /*431c0*/  LDL.64 R8, [R1+0x110] ;  /* 0x0001100001087983 */ /* 0x000ea80000100a00 */
[----:B--2---:R0:W-:-:S15]  /*431d0*/  STL.64 [R1+0x6790], R8 ;  /* 0x0067900801007387 */ /* 0x0041de0000100a00 */
[----:B------:R-:W-:-:S02]  /*431e0*/  NOP ;  /* 0x0000000000007918 */ /* 0x000fc40000000000 */
[----:B------:R-:W-:Y:S04]  /*431f0*/  STL.64 [R1+0xb30], R16 ;  /* 0x000b301001007387 */ /* 0x000fe80000100a00 */
[----:B------:R-:W-:Y:S01]  /*43200*/  STL.64 [R1+0xb38], R18 ;  /* 0x000b381201007387 */ /* 0x000fe20000100a00 */
[----:B0-----:R-:W-:Y:S02]  /*43210*/  IMAD.MOV.U32 R8, RZ, RZ, R28 ;  /* 0x000000ffff087224 */ /* 0x001fe400078e001c */
[----:B------:R-:W-:-:S05]  /*43220*/  IMAD.MOV.U32 R9, RZ, RZ, R27 ;  /* 0x000000ffff097224 */ /* 0x000fca00078e001b */
[----:B------:R0:W-:Y:S04]  /*43230*/  STL.64 [R1+0x67a0], R8 ;  /* 0x0067a00801007387 */ /* 0x0001e80000100a00 */
[----:B0-----:R-:W2:Y:S04]  /*43240*/  LDL.64 R8, [R1+0x130] ;  /* 0x0001300001087983 */ /* 0x001ea80000100a00 */
[----:B--2---:R-:W-:Y:S04]  /*43250*/  STL.64 [R1+0x67b0], R8 ;  /* 0x0067b00801007387 */ /* 0x004fe80000100a00 */
[----:B------:R-:W2:Y:S04]  /*43260*/  LDL.LU.64 R16, [R1+0xd70] ;  /* 0x000d700001107983 */ /* 0x000ea80000300a00 */
[----:B------:R-:W4:Y:S04]  /*43270*/  LDL.LU.64 R18, [R1+0xd78] ;  /* 0x000d780001127983 */ /* 0x000f280000300a00 */
[----:B----4-:R-:W-:Y:S04]  /*43280*/  STL.64 [R1+0x6800], R18 ;  /* 0x0068001201007387 */ /* 0x010fe80000100a00 */
[----:B--2---:R0:W-:Y:S04]  /*43290*/  STL.64 [R1+0x67f8], R16 ;  /* 0x0067f81001007387 */ /* 0x0041e80000100a00 */
[----:B0-----:R-:W2:Y:S04]  /*432a0*/  LDL.LU.64 R16, [R1+0x1580] ;  /* 0x0015800001107983 */ /* 0x001ea80000300a00 */
[----:B------:R-:W4:Y:S01]  /*432b0*/  LDL.LU.64 R18, [R1+0x1588] ;  /* 0x0015880001127983 */ /* 0x000f220000300a00 */
[----:B------:R-:W-:-:S02]  /*432c0*/  IMAD.MOV.U32 R8, RZ, RZ, R15 ;  /* 0x000000ffff087224 */ /* 0x000fc400078e000f */
[----:B------:R-:W-:Y:S02]  /*432d0*/  IMAD.MOV.U32 R9, RZ, RZ, R14 ;  /* 0x000000ffff097224 */ /* 0x000fe400078e000e */
[----:B------:R-:W-:Y:S01]  /*432e0*/  IMAD.MOV.U32 R25, RZ, RZ, R29 ;  /* 0x000000ffff197224 */ /* 0x000fe200078e001d */
[----:B----4-:R-:W-:Y:S04]  /*432f0*/  STL.64 [R1+0x6818], R18 ;  /* 0x0068181201007387 */ /* 0x010fe80000100a00 */
[----:B--2---:R0:W-:Y:S04]  /*43300*/  STL.64 [R1+0x6810], R16 ;  /* 0x0068101001007387 */ /* 0x0041e80000100a00 */
[----:B0-----:R-:W3:Y:S04]  /*43310*/  LDL.LU.64 R16, [R1+0x1680] ;  /* 0x0016800001107983 */ /* 0x001ee80000300a00 */
[----:B------:R-:W3:Y:S04]  /*43320*/  LDL.LU.64 R18, [R1+0x1688] ;  /* 0x0016880001127983 */ /* 0x000ee80000300a00 */
[----:B------:R-:W2:Y:S04]  /*43330*/  LDL.LU.64 R12, [R1+0xd50] ;  /* 0x000d5000010c7983 */ /* 0x000ea80000300a00 */
[----:B------:R-:W2:Y:S04]  /*43340*/  LDL.LU.64 R14, [R1+0xd58] ;  /* 0x000d5800010e7983 */ /* 0x000ea80000300a00 */
[----:B------:R-:W-:Y:S04]  /*43350*/  STL.64 [R1+0x67c8], R8 ;  /* 0x0067c80801007387 */ /* 0x000fe80000100a00 */
[----:B------:R0:W-:Y:S02]  /*43360*/  STL.64 [R1+0x6758], R4 ;  /* 0x0067580401007387 */ /* 0x0001e40000100a00 */
[----:B0-----:R-:W-:-:S02]  /*43370*/  IMAD.MOV.U32 R4, RZ, RZ, R26 ;  /* 0x000000ffff047224 */ /* 0x001fc400078e001a */
[----:B------:R-:W-:-:S05]  /*43380*/  IMAD.MOV.U32 R5, RZ, RZ, R7 ;  /* 0x000000ffff057224 */ /* 0x000fca00078e0007 */
[----:B------:R0:W-:Y:S01]  /*43390*/  STL.64 [R1+0x6770], R4 ;  /* 0x0067700401007387 */ /* 0x0001e20000100a00 */
[----:B------:R-:W-:Y:S02]  /*433a0*/  IMAD.MOV.U32 R8, RZ, RZ, R6 ;  /* 0x000000ffff087224 */ /* 0x000fe400078e0006 */
[----:B0-----:R-:W-:Y:S02]  /*433b0*/  IMAD.MOV.U32 R4, RZ, RZ, R2 ;  /* 0x000000ffff047224 */ /* 0x001fe400078e0002 */
[----:B------:R-:W-:-:S05]  /*433c0*/  IMAD.MOV.U32 R5, RZ, RZ, R0 ;  /* 0x000000ffff057224 */ /* 0x000fca00078e0000 */
[----:B------:R0:W-:Y:S04]  /*433d0*/  STL.64 [R1+0x6798], R4 ;  /* 0x0067980401007387 */ /* 0x0001e80000100a00 */
[----:B0-----:R-:W4:Y:S04]  /*433e0*/  LDL.LU.64 R4, [R1+0xd60] ;  /* 0x000d600001047983 */ /* 0x001f280000300a00 */
[----:B------:R-:W4:Y:S01]  /*433f0*/  LDL.LU.64 R6, [R1+0xd68] ;  /* 0x000d680001067983 */ /* 0x000f220000300a00 */
[----:B---3--:R-:W-:Y:S03]  /*43400*/  HMMA.16816.F32.BF16 R24, R20, R24, R16 ;  /* 0x000000181418723c */ /* 0x008fe60000041810 */
[----:B------:R-:W3:Y:S04]  /*43410*/  LDL.LU.64 R18, [R1+0x6818] ;  /* 0x0068180001127983 */ /* 0x000ee80000300a00 */
[----:B------:R-:W3:-:S15]  /*43420*/  LDL.LU.64 R16, [R1+0x6810] ;  /* 0x0068100001107983 */ /* 0x000ede0000300a00 */
[----:B------:R-:W-:-:S01]  /*43430*/  NOP ;  /* 0x0000000000007918 */ /* 0x000fc20000000000 */
        /* <DEDUP_REMOVED lines=12> */
[----:B------:R-:W4:-:S15]  /*43500*/  LDL.LU.64 R16, [R1+0x67e8] ;  /* 0x0067e80001107983 */ /* 0x000f1e0000300a00 */
[----:B------:R-:W-:-:S06]  /*43510*/  NOP ;  /* 0x0000000000007918 */ /* 0x000fcc0000000000 */
[----:B------:R0:W-:Y:S04]  /*43520*/  STL.64 [R1+0xb00], R24 ;  /* 0x000b001801007387 */ /* 0x0001e80000100a00 */
[----:B------:R-:W-:Y:S04]  /*43530*/  STL.64 [R1+0xb08], R26 ;  /* 0x000b081a01007387 */ /* 0x000fe80000100a00 */
[----:B0-----:R-:W2:Y:S01]  /*43540*/  LDL.LU.64 R24, [R1+0x67e0] ;  /* 0x0067e00001187983 */ /* 0x001ea20000300a00 */
[----:B----4-:R-:W-:-:S15]  /*43550*/  HMMA.16816.F32.BF16 R16, R20, R16, R4 ;  /* 0x000000101410723c */ /* 0x010fde0000041804 */
[----:B------:R-:W-:-:S08]  /*43560*/  NOP ;  /* 0x0000000000007918 */ /* 0x000fd00000000000 */
[----:B------:R0:W-:Y:S04]  /*43570*/  STL.64 [R1+0xaf0], R16 ;  /* 0x000af01001007387 */ /* 0x0001e80000100a00 */
[----:B------:R1:W-:Y:S04]  /*43580*/  STL.64 [R1+0xaf8], R18 ;  /* 0x000af81201007387 */ /* 0x0003e80000100a00 */
[----:B0-----:R-:W3:Y:S04]  /*43590*/  LDL.LU.64 R16, [R1+0xd20] ;  /* 0x000d200001107983 */ /* 0x001ee80000300a00 */
[----:B-1----:R-:W4:Y:S01]  /*435a0*/  LDL.LU.64 R18, [R1+0xd28] ;  /* 0x000d280001127983 */ /* 0x002f220000300a00 */
[----:B--2---:R-:W-:-:S15]  /*435b0*/  HMMA.16816.F32.BF16 R4, R20, R24, R12 ;  /* 0x000000181404723c */ /* 0x004fde000004180c */
[----:B------:R-:W-:-:S08]  /*435c0*/  NOP ;  /* 0x0000000000007918 */ /* 0x000fd00000000000 */
[----:B------:R-:W-:Y:S04]  /*435d0*/  STL.64 [R1+0xae0], R4 ;  /* 0x000ae00401007387 */ /* 0x000fe80000100a00 */
[----:B------:R-:W-:Y:S04]  /*435e0*/  STL.64 [R1+0xae8], R6 ;  /* 0x000ae80601007387 */ /* 0x000fe80000100a00 */
[----:B----4-:R-:W-:Y:S04]  /*435f0*/  STL.64 [R1+0x67c0], R18 ;  /* 0x0067c01201007387 */ /* 0x010fe80000100a00 */
        /* <DEDUP_REMOVED lines=12> */
[----:B------:R-:W3:Y:S01]  /*436c0*/  LDL.LU.64 R26, [R1+0x2b8] ;  /* 0x0002b800011a7983 */ /* 0x000ee20000300a00 */
[----:B------:R-:W-:-:S03]  /*436d0*/  IMAD.MOV.U32 R9, RZ, RZ, R3 ;  /* 0x000000ffff097224 */ /* 0x000fc600078e0003 */
        /* <DEDUP_REMOVED lines=13> */
[----:B0-----:R-:W3:Y:S02]  /*437b0*/  LDL.LU.64 R8, [R1+0x67c8] ;  /* 0x0067c80001087983 */ /* 0x001ee40000300a00 */
        /* <DEDUP_REMOVED lines=16> */
[----:B------:R-:W2:-:S15]  /*438c0*/  LDL.LU.64 R4, [R1+0x6798] ;  /* 0x0067980001047983 */ /* 0x000e9e0000300a00 */
[----:B------:R-:W-:-:S06]  /*438d0*/  NOP ;  /* 0x0000000000007918 */ /* 0x000fcc0000000000 */
[----:B------:R0:W-:Y:S04]  /*438e0*/  STL.64 [R1+0xaa0], R8 ;  /* 0x000aa00801007387 */ /* 0x0001e80000100a00 */
[----:B------:R-:W-:Y:S04]  /*438f0*/  STL.64 [R1+0xaa8], R10 ;  /* 0x000aa80a01007387 */ /* 0x000fe80000100a00 */
[----:B0-----:R-:W4:Y:S01]  /*43900*/  LDL.LU.64 R8, [R1+0x6790] ;  /* 0x0067900001087983 */ /* 0x001f220000300a00 */
[C---:B--2---:R-:W-:Y:S06]  /*43910*/  HMMA.16816.F32.BF16 R4, R20.reuse, R4, R24 ;  /* 0x000000041404723c */ /* 0x044fec0000041818 */
[----:B----4-:R-:W-:Y:S06]  /*43920*/  HMMA.16816.F32.BF16 R12, R20, R8, R12 ;  /* 0x00000008140c723c */ /* 0x010fec000004180c */
[----:B------:R-:W-:-:S02]  /*43930*/  IMAD.MOV.U32 R28, RZ, RZ, R8 ;  /* 0x000000ffff1c7224 */ /* 0x000fc400078e0008 */
[----:B------:R-:W-:-:S15]  /*43940*/  IMAD.MOV.U32 R19, RZ, RZ, R9 ;  /* 0x000000ffff137224 */ /* 0x000fde00078e0009 */
[----:B------:R0:W-:Y:S04]  /*43950*/  STL.64 [R1+0xa90], R12 ;  /* 0x000a900c01007387 */ /* 0x0001e80000100a00 */
[----:B------:R-:W-:Y:S04]  /*43960*/  STL.64 [R1+0xa98], R14 ;  /* 0x000a980e01007387 */ /* 0x000fe80000100a00 */
[----:B0-----:R-:W2:Y:S04]  /*43970*/  LDL.LU.64 R12, [R1+0x6788] ;  /* 0x00678800010c7983 */ /* 0x001ea80000300a00 */
[----:B------:R-:W2:Y:S04]  /*43980*/  LDL.LU.64 R8, [R1+0x1920] ;  /* 0x0019200001087983 */ /* 0x000ea80000300a00 */
[----:B------:R-:W2:Y:S04]  /*43990*/  LDL.LU.64 R10, [R1+0x1928] ;  /* 0x00192800010a7983 */ /* 0x000ea80000300a00 */
[----:B------:R-:W4:Y:S04]  /*439a0*/  LDL.LU.64 R26, [R1+0x6780] ;  /* 0x00678000011a7983 */ /* 0x000f280000300a00 */
[----:B------:R-:W4:Y:S04]  /*439b0*/  LDL.LU.64 R24, [R1+0x6778] ;  /* 0x0067780001187983 */ /* 0x000f280000300a00 */
[----:B------:R0:W-:Y:S04]  /*439c0*/  STL.64 [R1+0xa80], R4 ;  /* 0x000a800401007387 */ /* 0x0001e80000100a00 */
[----:B------:R4:W-:Y:S04]  /*439d0*/  STL.64 [R1+0xa88], R6 ;  /* 0x000a880601007387 */ /* 0x0009e80000100a00 */
[----:B0-----:R-:W4:Y:S02]  /*439e0*/  LDL.LU.64 R4, [R1+0x6770] ;  /* 0x0067700001047983 */ /* 0x001f240000300a00 */
[----:B----4-:R-:W-:Y:S02]  /*439f0*/  HMMA.16816.F32.BF16 R4, R20, R4, R24 ;  /* 0x000000041404723c */ /* 0x010fe40000041818 */
[----:B------:R-:W3:Y:S04]  /*43a00*/  LDL.LU.64 R26, [R1+0x6768] ;  /* 0x00676800011a7983 */ /* 0x000ee80000300a00 */
[----:B------:R-:W3:-:S15]  /*43a10*/  LDL.LU.64 R24, [R1+0x6760] ;  /* 0x0067600001187983 */ /* 0x000ede0000300a00 */
[----:B------:R-:W-:-:S02]  /*43a20*/  NOP ;  /* 0x0000000000007918 */ /* 0x000fc40000000000 */
[----:B------:R0:W-:Y:S04]  /*43a30*/  STL.64 [R1+0xa70], R4 ;  /* 0x000a700401007387 */ /* 0x0001e80000100a00 */
[----:B------:R-:W-:Y:S04]  /*43a40*/  STL.64 [R1+0xa78], R6 ;  /* 0x000a780601007387 */ /* 0x000fe80000100a00 */
[----:B0-----:R-:W4:Y:S01]  /*43a50*/  LDL.LU.64 R4, [R1+0x6758] ;  /* 0x0067580001047983 */ /* 0x001f220000300a00 */
[----:B---3--:R-:W-:Y:S03]  /*43a60*/  HMMA.16816.F32.BF16 R20, R20, R16, R24 ;  /* 0x000000101414723c */ /* 0x008fe60000041818 */
[----:B------:R-:W2:Y:S04]  /*43a70*/  LDL.LU.64 R26, [R1+0x6750] ;  /* 0x00675000011a7983 */ /* 0x000ea80000300a00 */
[----:B------:R-:W2:-:S15]  /*43a80*/  LDL.LU.64 R24, [R1+0x6748] ;  /* 0x0067480001187983 */ /* 0x000e9e0000300a00 */
[----:B------:R-:W-:-:S01]  /*43a90*/  NOP ;  /* 0x0000000000007918 */ /* 0x000fc20000000000 */
[----:B------:R0:W-:Y:S04]  /*43aa0*/  STL.64 [R1+0x3a0], R20 ;  /* 0x0003a01401007387 */ /* 0x0001e80000100a00 */
[----:B------:R1:W-:Y:S04]  /*43ab0*/  STL.64 [R1+0x3a8], R22 ;  /* 0x0003a81601007387 */ /* 0x0003e80000100a00 */
[----:B0-----:R-:W3:Y:S04]  /*43ac0*/  LDL.LU.64 R20, [R1+0x1820] ;  /* 0x0018200001147983 */ /* 0x001ee80000300a00 */
[----:B-1----:R-:W3:Y:S04]  /*43ad0*/  LDL.LU.64 R22, [R1+0x1828] ;  /* 0x0018280001167983 */ /* 0x002ee80000300a00 */
[----:B------:R0:W-:Y:S04]  /*43ae0*/  STL.64 [R1+0x6680], R16 ;  /* 0x0066801001007387 */ /* 0x0001e80000100a00 */
[----:B------:R-:W-:Y:S04]  /*43af0*/  STL.64 [R1+0x6720], R18 ;  /* 0x0067201201007387 */ /* 0x000fe80000100a00 */
[----:B0-----:R-:W4:Y:S01]  /*43b00*/  LDL.64 R16, [R1+0x1a0] ;  /* 0x0001a00001107983 */ /* 0x001f220000100a00 */
[----:B--2---:R-:W-:Y:S03]  /*43b10*/  HMMA.16816.F32.BF16 R8, R24, R12, R8 ;  /* 0x0000000c1808723c */ /* 0x004fe60000041808 */
[----:B----4-:R0:W-:Y:S04]  /*43b20*/  STL.64 [R1+0x6730], R16 ;  /* 0x0067301001007387 */ /* 0x0101e80000100a00 */
[----:B0-----:R-:W2:Y:S04]  /*43b30*/  LDL.LU.64 R16, [R1+0x1720] ;  /* 0x0017200001107983 */ /* 0x001ea80000300a00 */
[----:B------:R-:W2:-:S12]  /*43b40*/  LDL.LU.64 R18, [R1+0x1728] ;  /* 0x0017280001127983 */ /* 0x000e980000300a00 */
[----:B------:R-:W-:Y:S04]  /*43b50*/  STL.64 [R1+0x320], R8 ;  /* 0x0003200801007387 */ /* 0x000fe80000100a00 */
[----:B------:R0:W-:Y:S04]  /*43b60*/  STL.64 [R1+0x328], R10 ;  /* 0x0003280a01007387 */ /* 0x0001e80000100a00 */
[----:B0-----:R-:W4:Y:S04]  /*43b70*/  LDL.LU.64 R10, [R1+0x6740] ;  /* 0x00674000010a7983 */ /* 0x001f280000300a00 */
[----:B------:R-:W3:Y:S01]  /*43b80*/  LDL.LU.64 R8, [R1+0x6738] ;  /* 0x0067380001087983 */ /* 0x000ee20000300a00 */
[----:B------:R-:W0:Y:S03]  /*43b90*/  S2R R29, SR_TID.X ;  /* 0x00000000001d7919 */ /* 0x000e260000002100 */
[----:B------:R1:W-:Y:S04]  /*43ba0*/  STL.64 [R1+0x6728], R12 ;  /* 0x0067280c01007387 */ /* 0x0003e80000100a00 */
[----:B-1----:R-:W2:Y:S01]  /*43bb0*/  LDL.LU.64 R12, [R1+0x1620] ;  /* 0x00162000010c7983 */ /* 0x002ea20000300a00 */
[C---:B0-----:R-:W-:Y:S01]  /*43bc0*/  LOP3.LUT R15, R29.reuse, 0x7, RZ, 0xc0, !PT ;  /* 0x000000071d0f7812 */ /* 0x041fe200078ec0ff */
[----:B------:R-:W-:-:S04]  /*43bd0*/  IMAD.SHL.U32 R14, R29, 0x2, RZ ;  /* 0x000000021d0e7824 */ /* 0x000fc800078e00ff */
[----:B------:R-:W-:Y:S02]  /*43be0*/  IMAD R15, R15, 0x210, RZ ;  /* 0x000002100f0f7824 */ /* 0x000fe400078e02ff */
[----:B------:R-:W-:-:S03]  /*43bf0*/  IMAD.SHL.U32 R29, R29, 0x100, RZ ;  /* 0x000001001d1d7824 */ /* 0x000fc600078e00ff */
[----:B------:R-:W-:Y:S02]  /*43c00*/  LOP3.LUT R6, R15, 0x10, R14, 0x78, !PT ;  /* 0x000000100f067812 */ /* 0x000fe400078e780e */
[----:B------:R-:W2:Y:S02]  /*43c10*/  LDL.LU.64 R14, [R1+0x1628] ;  /* 0x00162800010e7983 */ /* 0x000ea40000300a00 */
[----:B------:R-:W-:-:S04]  /*43c20*/  LOP3.LUT R6, R6, 0x1000, R29, 0xf8, !PT ;  /* 0x0000100006067812 */ /* 0x000fc800078ef81d */
[----:B------:R-:W-:Y:S01]  /*43c30*/  LOP3.LUT R6, R6, 0x60, RZ, 0x3c, !PT ;  /* 0x0000006006067812 */ /* 0x000fe200078e3cff */
[----:B---3--:R-:W-:Y:S01]  /*43c40*/  HMMA.16816.F32.BF16 R20, R24, R8, R20 ;  /* 0x000000081814723c */ /* 0x008fe20000041814 */
[----:B----4-:R-:W-:Y:S05]  /*43c50*/  STL.64 [R1+0x6678], R10 ;  /* 0x0066780a01007387 */ /* 0x010fea0000100a00 */
[----:B------:R0:W-:-:S15]  /*43c60*/  STL.64 [R1+0x6670], R8 ;  /* 0x0066700801007387 */ /* 0x0001de0000100a00 */
[----:B------:R-:W-:-:S02]  /*43c70*/  NOP ;  /* 0x0000000000007918 */ /* 0x000fc40000000000 */
[----:B------:R-:W-:Y:S04]  /*43c80*/  STL.64 [R1+0x310], R20 ;  /* 0x0003101401007387 */ /* 0x000fe80000100a00 */
[----:B------:R-:W-:Y:S04]  /*43c90*/  STL.64 [R1+0x318], R22 ;  /* 0x0003181601007387 */ /* 0x000fe80000100a00 */
[----:B------:R-:W1:Y:S01]  /*43ca0*/  LDSM.16.MT88.4 R20, [R6+UR4] ;  /* 0x000000040614783b */ /* 0x000e620008004200 */
[C---:B--2---:R-:W-:Y:S03]  /*43cb0*/  HMMA.16816.F32.BF16 R16, R24.reuse, R4, R16 ;  /* 0x000000041810723c */ /* 0x044fe60000041810 */
[----:B0-----:R-:W2:Y:S04]  /*43cc0*/  LDL.64 R8, [R1+0x180] ;  /* 0x0001800001087983 */ /* 0x001ea80000100a00 */
[----:B-1----:R-:W-:Y:S04]  /*43cd0*/  STL.64 [R1+0x6530], R22 ;  /* 0x0065301601007387 */ /* 0x002fe80000100a00 */
[----:B------:R0:W-:Y:S04]  /*43ce0*/  STL.64 [R1+0x6528], R20 ;  /* 0x0065281401007387 */ /* 0x0001e80000100a00 */
[----:B0-----:R-:W2:Y:S04]  /*43cf0*/  LDL.LU.64 R20, [R1+0x7a0] ;  /* 0x0007a00001147983 */ /* 0x001ea80000300a00 */
[----:B------:R-:W2:Y:S04]  /*43d00*/  LDL.LU.64 R22, [R1+0x7a8] ;  /* 0x0007a80001167983 */ /* 0x000ea80000300a00 */
[----:B------:R0:W-:Y:S04]  /*43d10*/  STL.64 [R1+0x7d0], R16 ;  /* 0x0007d01001007387 */ /* 0x0001e80000100a00 */
[----:B------:R-:W-:Y:S04]  /*43d20*/  STL.64 [R1+0x7d8], R18 ;  /* 0x0007d81201007387 */ /* 0x000fe80000100a00 */
[----:B0-----:R-:W3:Y:S02]  /*43d30*/  LDL.LU.64 R16, [R1+0x6730] ;  /* 0x0067300001107983 */ /* 0x001ee40000300a00 */
[----:B---3--:R-:W-:-:S15]  /*43d40*/  HMMA.16816.F32.BF16 R12, R24, R16, R12 ;  /* 0x00000010180c723c */ /* 0x008fde000004180c */
[----:B------:R-:W-:-:S08]  /*43d50*/  NOP ;  /* 0x0000000000007918 */ /* 0x000fd00000000000 */
[----:B------:R0:W-:Y:S04]  /*43d60*/  STL.64 [R1+0x7c0], R12 ;  /* 0x0007c00c01007387 */ /* 0x0001e80000100a00 */
[----:B------:R1:W-:Y:S04]  /*43d70*/  STL.64 [R1+0x7c8], R14 ;  /* 0x0007c80e01007387 */ /* 0x0003e80000100a00 */
[----:B0-----:R-:W3:Y:S01]  /*43d80*/  LDL.LU.64 R12, [R1+0x6728] ;  /* 0x00672800010c7983 */ /* 0x001ee20000300a00 */
[----:B-1----:R-:W-:Y:S02]  /*43d90*/  IMAD.MOV.U32 R14, RZ, RZ, R16 ;  /* 0x000000ffff0e7224 */ /* 0x002fe400078e0010 */
[----:B------:R-:W-:Y:S01]  /*43da0*/  IMAD.MOV.U32 R7, RZ, RZ, R17 ;  /* 0x000000ffff077224 */ /* 0x000fe200078e0011 */
[----:B------:R-:W4:Y:S04]  /*43db0*/  LDL.LU.64 R18, [R1+0x6720] ;  /* 0x0067200001127983 */ /* 0x000f280000300a00 */
[----:B------:R-:W-:Y:S04]  /*43dc0*/  STL [R1+0x6718], R14 ;  /* 0x0067180e01007387 */ /* 0x000fe80000100800 */
[----:B---3--:R-:W-:Y:S04]  /*43dd0*/  STL.64 [R1+0x6710], R12 ;  /* 0x0067100c01007387 */ /* 0x008fe80000100a00 */
[----:B------:R-:W-:Y:S04]  /*43de0*/  STL.64 [R1+0x6690], R6 ;  /* 0x0066900601007387 */ /* 0x000fe80000100a00 */
[----:B------:R0:W-:Y:S04]  /*43df0*/  STL.64 [R1+0x6688], R4 ;  /* 0x0066880401007387 */ /* 0x0001e80000100a00 */
[----:B0-----:R-:W3:Y:S04]  /*43e00*/  LDL.LU.64 R4, [R1+0x1520] ;  /* 0x0015200001047983 */ /* 0x001ee80000300a00 */
[----:B------:R-:W3:Y:S04]  /*43e10*/  LDL.LU.64 R6, [R1+0x1528] ;  /* 0x0015280001067983 */ /* 0x000ee80000300a00 */
[----:B------:R-:W2:Y:S01]  /*43e20*/  LDL.64 R16, [R1+0xf0] ;  /* 0x0000f00001107983 */ /* 0x000ea20000100a00 */
[----:B------:R-:W-:-:S02]  /*43e30*/  IMAD.MOV.U32 R12, RZ, RZ, R2 ;  /* 0x000000ffff0c7224 */ /* 0x000fc400078e0002 */
[----:B------:R-:W-:-:S07]  /*43e40*/  IMAD.MOV.U32 R13, RZ, RZ, R0 ;  /* 0x000000ffff0d7224 */ /* 0x000fce00078e0000 */
[----:B---3--:R-:W-:Y:S01]  /*43e50*/  HMMA.16816.F32.BF16 R4, R24, R12, R4 ;  /* 0x0000000c1804723c */ /* 0x008fe20000041804 */
[----:B--2---:R0:W-:-:S15]  /*43e60*/  STL.64 [R1+0x6698], R16 ;  /* 0x0066981001007387 */ /* 0x0041de0000100a00 */
[----:B------:R-:W-:-:S07]  /*43e70*/  NOP ;  /* 0x0000000000007918 */ /* 0x000fce0000000000 */
[----:B------:R-:W-:Y:S04]  /*43e80*/  STL.64 [R1+0x7b0], R4 ;  /* 0x0007b00401007387 */ /* 0x000fe80000100a00 */
[----:B------:R1:W-:Y:S04]  /*43e90*/  STL.64 [R1+0x7b8], R6 ;  /* 0x0007b80601007387 */ /* 0x0003e80000100a00 */
[----:B0-----:R-:W2:Y:S01]  /*43ea0*/  LDL.64 R16, [R1+0x100] ;  /* 0x0001000001107983 */ /* 0x001ea20000100a00 */
[----:B-1----:R-:W-:Y:S03]  /*43eb0*/  HMMA.16816.F32.BF16 R4, R24, R8, R20 ;  /* 0x000000081804723c */ /* 0x002fe60000041814 */
[----:B--2---:R0:W-:-:S15]  /*43ec0*/  STL.64 [R1+0x66b0], R16 ;  /* 0x0066b01001007387 */ /* 0x0041de0000100a00 */
[----:B------:R-:W-:-:S05]  /*43ed0*/  NOP ;  /* 0x0000000000007918 */ /* 0x000fca0000000000 */
[----:B------:R-:W-:Y:S04]  /*43ee0*/  STL.64 [R1+0x7a0], R4 ;  /* 0x0007a00401007387 */ /* 0x000fe80000100a00 */
[----:B------:R-:W-:Y:S04]  /*43ef0*/  STL.64 [R1+0x7a8], R6 ;  /* 0x0007a80601007387 */ /* 0x000fe80000100a00 */
[----:B------:R-:W2:Y:S04]  /*43f00*/  LDL.LU.64 R12, [R1+0x790] ;  /* 0x00079000010c7983 */ /* 0x000ea80000300a00 */
[----:B------:R-:W2:Y:S04]  /*43f10*/  LDL.LU.64 R14, [R1+0x798] ;  /* 0x00079800010e7983 */ /* 0x000ea80000300a00 */
[----:B------:R-:W3:Y:S04]  /*43f20*/  LDL.LU.64 R20, [R1+0x780] ;  /* 0x0007800001147983 */ /* 0x000ee80000300a00 */
[----:B------:R-:W2:Y:S01]  /*43f30*/  LDL.LU.64 R22, [R1+0x788] ;  /* 0x0007880001167983 */ /* 0x000ea20000300a00 */
[----:B------:R-:W-:-:S02]  /*43f40*/  IMAD.MOV.U32 R2, RZ, RZ, R8 ;  /* 0x000000ffff027224 */ /* 0x000fc400078e0008 */
[----:B0-----:R-:W-:Y:S02]  /*43f50*/  IMAD.MOV.U32 R16, RZ, RZ, R28 ;  /* 0x000000ffff107224 */ /* 0x001fe400078e001c */
[----:B----4-:R-:W-:Y:S02]  /*43f60*/  IMAD.MOV.U32 R17, RZ, RZ, R19 ;  /* 0x000000ffff117224 */ /* 0x010fe400078e0013 */
[----:B------:R-:W-:Y:S01]  /*43f70*/  IMAD.MOV.U32 R0, RZ, RZ, R9 ;  /* 0x000000ffff007224 */ /* 0x000fe200078e0009 */
[----:B--2---:R-:W-:Y:S04]  /*43f80*/  STL.64 [R1+0x6708], R22 ;  /* 0x0067081601007387 */ /* 0x004fe80000100a00 */
[----:B---3--:R0:W-:Y:S04]  /*43f90*/  STL.64 [R1+0x6700], R20 ;  /* 0x0067001401007387 */ /* 0x0081e80000100a00 */
[----:B0-----:R-:W2:Y:S04]  /*43fa0*/  LDL.64 R20, [R1+0x170] ;  /* 0x0001700001147983 */ /* 0x001ea80000100a00 */
[----:B------:R0:W-:Y:S04]  /*43fb0*/  STL.64 [R1+0x66c8], R16 ;  /* 0x0066c81001007387 */ /* 0x0001e80000100a00 */
[----:B------:R-:W3:Y:S04]  /*43fc0*/  LDL.64 R8, [R1+0x120] ;  /* 0x0001200001087983 */ /* 0x000ee80000100a00 */
[----:B0-----:R-:W4:Y:S01]  /*43fd0*/  LDL.64 R16, [R1+0x160] ;  /* 0x0001600001107983 */ /* 0x001f220000100a00 */
[----:B--2---:R-:W-:Y:S03]  /*43fe0*/  HMMA.16816.F32.BF16 R12, R24, R20, R12 ;  /* 0x00000014180c723c */ /* 0x004fe6000004180c */
[----:B---3--:R0:W-:Y:S04]  /*43ff0*/  STL.64 [R1+0x66d0], R8 ;  /* 0x0066d00801007387 */ /* 0x0081e80000100a00 */
[----:B------:R-:W2:Y:S01]  /*44000*/  LDL.64 R4, [R1+0x150] ;  /* 0x0001500001047983 */ /* 0x000ea20000100a00 */
[----:B0-----:R-:W-:-:S02]  /*44010*/  IMAD.MOV.U32 R8, RZ, RZ, R18 ;  /* 0x000000ffff087224 */ /* 0x001fc400078e0012 */
[----:B------:R-:W-:-:S05]  /*44020*/  IMAD.MOV.U32 R9, RZ, RZ, R3 ;  /* 0x000000ffff097224 */ /* 0x000fca00078e0003 */
[----:B------:R0:W-:Y:S01]  /*44030*/  STL.64 [R1+0x66e8], R8 ;  /* 0x0066e80801007387 */ /* 0x0001e20000100a00 */
[----:B------:R-:W-:-:S03]  /*44040*/  IMAD.MOV.U32 R3, RZ, RZ, R21 ;  /* 0x000000ffff037224 */ /* 0x000fc600078e0015 */
[----:B0-----:R-:W3:Y:S04]  /*44050*/  LDL.64 R8, [R1+0x140] ;  /* 0x0001400001087983 */ /* 0x001ee80000100a00 */
[----:B------:R-:W-:Y:S04]  /*44060*/  STL [R1+0x661c], R0 ;  /* 0x00661c0001007387 */ /* 0x000fe80000100800 */
[----:B------:R-:W-:Y:S04]  /*44070*/  STL [R1+0x6618], R2 ;  /* 0x0066180201007387 */ /* 0x000fe80000100800 */
[----:B------:R-:W-:Y:S04]  /*44080*/  STL.64 [R1+0x790], R12 ;  /* 0x0007900c01007387 */ /* 0x000fe80000100a00 */
[----:B------:R0:W-:Y:S04]  /*44090*/  STL.64 [R1+0x798], R14 ;  /* 0x0007980e01007387 */ /* 0x0001e80000100a00 */
[----:B0-----:R-:W4:Y:S04]  /*440a0*/  LDL.LU R14, [R1+0x6718] ;  /* 0x00671800010e7983 */ /* 0x001f280000300800 */
[----:B------:R-:W2:Y:S01]  /*440b0*/  LDL.LU.64 R12, [R1+0x6710] ;  /* 0x00671000010c7983 */ /* 0x000ea20000300a00 */
[----:B------:R-:W-:-:S03]  /*440c0*/  IMAD.MOV.U32 R15, RZ, RZ, R20 ;  /* 0x000000ffff0f7224 */ /* 0x000fc600078e0014 */
[----:B------:R-:W3:Y:S04]  /*440d0*/  LDL.LU.64 R22, [R1+0x6708] ;  /* 0x0067080001167983 */ /* 0x000ee80000300a00 */
[----:B------:R-:W3:Y:S04]  /*440e0*/  LDL.LU.64 R20, [R1+0x6700] ;  /* 0x0067000001147983 */ /* 0x000ee80000300a00 */
[----:B------:R-:W-:Y:S04]  /*440f0*/  STL [R1+0x6624], R3 ;  /* 0x0066240301007387 */ /* 0x000fe80000100800 */
[----:B------:R-:W-:Y:S04]  /*44100*/  STL [R1+0x6620], R15 ;  /* 0x0066200f01007387 */ /* 0x000fe80000100800 */
[----:B----4-:R-:W-:Y:S04]  /*44110*/  STL [R1+0x66a8], R14 ;  /* 0x0066a80e01007387 */ /* 0x010fe80000100800 */
[----:B--2---:R3:W-:Y:S02]  /*44120*/  STL.64 [R1+0x66a0], R12 ;  /* 0x0066a00c01007387 */ /* 0x0047e40000100a00 */
[----:B---3--:R-:W-:Y:S07]  /*44130*/  HMMA.16816.F32.BF16 R12, R24, R16, R20 ;  /* 0x00000010180c723c */ /* 0x008fee0000041814 */
[----:B------:R-:W-:-:S02]  /*44140*/  IMAD.MOV.U32 R21, RZ, RZ, R16 ;  /* 0x000000ffff157224 */ /* 0x000fc400078e0010 */
[----:B------:R-:W-:-:S14]  /*44150*/  IMAD.MOV.U32 R20, RZ, RZ, R17 ;  /* 0x000000ffff147224 */ /* 0x000fdc00078e0011 */
[----:B------:R-:W-:Y:S04]  /*44160*/  STL.64 [R1+0x780], R12 ;  /* 0x0007800c01007387 */ /* 0x000fe80000100a00 */
        /* <DEDUP_REMOVED lines=12> */
[----:B------:R-:W4:Y:S04]  /*44230*/  LDL.LU.64 R14, [R1+0x728] ;  /* 0x00072800010e7983 */ /* 0x000f280000300a00 */
[----:B----4-:R-:W-:Y:S04]  /*44240*/  STL.64 [R1+0x66c0], R14 ;  /* 0x0066c00e01007387 */ /* 0x010fe80000100a00 */
[----:B---3--:R0:W-:Y:S04]  /*44250*/  STL.64 [R1+0x66b8], R12 ;  /* 0x0066b80c01007387 */ /* 0x0081e80000100a00 */
[----:B0-----:R-:W3:Y:S04]  /*44260*/  LDL.LU.64 R12, [R1+0x730] ;  /* 0x00073000010c7983 */ /* 0x001ee80000300a00 */
[----:B------:R-:W3:Y:S04]  /*44270*/  LDL.LU.64 R14, [R1+0x738] ;  /* 0x00073800010e7983 */ /* 0x000ee80000300a00 */
[----:B------:R-:W-:Y:S04]  /*44280*/  STL [R1+0x662c], R20 ;  /* 0x00662c1401007387 */ /* 0x000fe80000100800 */
[----:B------:R0:W-:Y:S04]  /*44290*/  STL [R1+0x6628], R21 ;  /* 0x0066281501007387 */ /* 0x0001e80000100800 */
[----:B0-----:R-:W4:Y:S04]  /*442a0*/  LDL.LU.64 R20, [R1+0x770] ;  /* 0x0007700001147983 */ /* 0x001f280000300a00 */
[----:B------:R-:W4:Y:S01]  /*442b0*/  LDL.LU.64 R22, [R1+0x778] ;  /* 0x0007780001167983 */ /* 0x000f220000300a00 */
[----:B--2---:R-:W-:Y:S06]  /*442c0*/  HMMA.16816.F32.BF16 R16, R24, R8, R16 ;  /* 0x000000081810723c */ /* 0x004fec0000041810 */
[----:B------:R-:W-:-:S02]  /*442d0*/  IMAD.MOV.U32 R29, RZ, RZ, R8 ;  /* 0x000000ffff1d7224 */ /* 0x000fc400078e0008 */
[----:B------:R-:W-:Y:S01]  /*442e0*/  IMAD.MOV.U32 R28, RZ, RZ, R9 ;  /* 0x000000ffff1c7224 */ /* 0x000fe200078e0009 */
[----:B----4-:R-:W-:-:S15]  /*442f0*/  HMMA.16816.F32.BF16 R20, R24, R4, R20 ;  /* 0x000000041814723c */ /* 0x010fde0000041814 */
[----:B------:R-:W-:-:S08]  /*44300*/  NOP ;  /* 0x0000000000007918 */ /* 0x000fd00000000000 */
[----:B------:R-:W-:Y:S04]  /*44310*/  STL.64 [R1+0x770], R20 ;  /* 0x0007701401007387 */ /* 0x000fe80000100a00 */
[----:B------:R0:W-:Y:S02]  /*44320*/  STL.64 [R1+0x778], R22 ;  /* 0x0007781601007387 */ /* 0x0001e40000100a00 */
[----:B0-----:R-:W-:Y:S02]  /*44330*/  IMAD.MOV.U32 R23, RZ, RZ, R4 ;  /* 0x000000ffff177224 */ /* 0x001fe400078e0004 */
[----:B------:R-:W-:Y:S02]  /*44340*/  IMAD.MOV.U32 R22, RZ, RZ, R5 ;  /* 0x000000ffff167224 */ /* 0x000fe400078e0005 */
[----:B------:R-:W2:Y:S04]  /*44350*/  LDL.LU.64 R4, [R1+0x9c0] ;  /* 0x0009c00001047983 */ /* 0x000ea80000300a00 */
[----:B------:R-:W2:Y:S04]  /*44360*/  LDL.LU.64 R6, [R1+0x9c8] ;  /* 0x0009c80001067983 */ /* 0x000ea80000300a00 */
[----:B------:R-:W-:Y:S04]  /*44370*/  STL.64 [R1+0x760], R16 ;  /* 0x0007601001007387 */ /* 0x000fe80000100a00 */
[----:B------:R0:W-:Y:S04]  /*44380*/  STL.64 [R1+0x768], R18 ;  /* 0x0007681201007387 */ /* 0x0001e80000100a00 */
[----:B0-----:R-:W4:Y:S04]  /*44390*/  LDL.LU.64 R18, [R1+0x66f8] ;  /* 0x0066f80001127983 */ /* 0x001f280000300a00 */
[----:B------:R-:W4:Y:S04]  /*443a0*/  LDL.LU.64 R16, [R1+0x66f0] ;  /* 0x0066f00001107983 */ /* 0x000f280000300a00 */
[----:B------:R-:W4:Y:S04]  /*443b0*/  LDL.LU.64 R8, [R1+0x66e8] ;  /* 0x0066e80001087983 */ /* 0x000f280000300a00 */
[----:B------:R-:W-:Y:S01]  /*443c0*/  STL [R1+0x6658], R29 ;  /* 0x0066581d01007387 */ /* 0x000fe20000100800 */
[----:B----4-:R-:W-:Y:S03]  /*443d0*/  HMMA.16816.F32.BF16 R8, R24, R8, R16 ;  /* 0x000000081808723c */ /* 0x010fe60000041810 */
[----:B------:R-:W4:Y:S04]  /*443e0*/  LDL.LU.64 R18, [R1+0x66e0] ;  /* 0x0066e00001127983 */ /* 0x000f280000300a00 */
[----:B------:R-:W4:-:S15]  /*443f0*/  LDL.LU.64 R16, [R1+0x66d8] ;  /* 0x0066d80001107983 */ /* 0x000f1e0000300a00 */
[----:B------:R-:W-:-:S01]  /*44400*/  NOP ;  /* 0x0000000000007918 */ /* 0x000fc20000000000 */
[----:B------:R0:W-:Y:S04]  /*44410*/  STL.64 [R1+0x750], R8 ;  /* 0x0007500801007387 */ /* 0x0001e80000100a00 */
[----:B------:R-:W-:Y:S04]  /*44420*/  STL.64 [R1+0x758], R10 ;  /* 0x0007580a01007387 */ /* 0x000fe80000100a00 */
[----:B0-----:R-:W4:Y:S02]  /*44430*/  LDL.LU.64 R8, [R1+0x66d0] ;  /* 0x0066d00001087983 */ /* 0x001f240000300a00 */
[----:B----4-:R-:W-:-:S15]  /*44440*/  HMMA.16816.F32.BF16 R16, R24, R8, R16 ;  /* 0x000000081810723c */ /* 0x010fde0000041810 */
[----:B------:R-:W-:-:S08]  /*44450*/  NOP ;  /* 0x0000000000007918 */ /* 0x000fd00000000000 */
[----:B------:R0:W-:Y:S04]  /*44460*/  STL.64 [R1+0x740], R16 ;  /* 0x0007401001007387 */ /* 0x0001e80000100a00 */
[----:B------:R3:W-:Y:S04]  /*44470*/  STL.64 [R1+0x748], R18 ;  /* 0x0007481201007387 */ /* 0x0007e80000100a00 */
[----:B0-----:R-:W3:Y:S01]  /*44480*/  LDL.LU.64 R16, [R1+0x66c8] ;  /* 0x0066c80001107983 */ /* 0x001ee20000300a00 */
[----:B------:R-:W-:Y:S02]  /*44490*/  IMAD.MOV.U32 R0, RZ, RZ, R8 ;  /* 0x000000ffff007224 */ /* 0x000fe400078e0008 */
[----:B------:R-:W-:-:S02]  /*444a0*/  IMAD.MOV.U32 R2, RZ, RZ, R9 ;  /* 0x000000ffff027224 */ /* 0x000fc400078e0009 */
[----:B------:R-:W4:Y:S04]  /*444b0*/  LDL.LU.64 R8, [R1+0x270] ;  /* 0x0002700001087983 */ /* 0x000f280000300a00 */
        /* <DEDUP_REMOVED lines=9> */
[----:B------:R-:W-:-:S15]  /*44550*/  IMAD.MOV.U32 R3, RZ, RZ, R16 ;  /* 0x000000ffff037224 */ /* 0x000fde00078e0010 */
[----:B------:R-:W-:-:S02]  /*44560*/  NOP ;  /* 0x0000000000007918 */ /* 0x000fc40000000000 */
[----:B------:R-:W-:Y:S04]  /*44570*/  STL.64 [R1+0x720], R12 ;  /* 0x0007200c01007387 */ /* 0x000fe80000100a00 */
[----:B------:R0:W-:Y:S04]  /*44580*/  STL.64 [R1+0x728], R14 ;  /* 0x0007280e01007387 */ /* 0x0001e80000100a00 */
[----:B0-----:R-:W3:Y:S04]  /*44590*/  LDL.LU R14, [R1+0x66a8] ;  /* 0x0066a800010e7983 */ /* 0x001ee80000300800 */
[----:B------:R-:W4:Y:S01]  /*445a0*/  LDL.LU.64 R12, [R1+0x66a0] ;  /* 0x0066a000010c7983 */ /* 0x000f220000300a00 */
[----:B------:R-:W-:-:S03]  /*445b0*/  IMAD.MOV.U32 R15, RZ, RZ, R17 ;  /* 0x000000ffff0f7224 */ /* 0x000fc600078e0011 */
[----:B------:R-:W2:Y:S02]  /*445c0*/  LDL.LU.64 R16, [R1+0x6698] ;  /* 0x0066980001107983 */ /* 0x000ea40000300a00 */
[----:B--2---:R-:W-:Y:S06]  /*445d0*/  HMMA.16816.F32.BF16 R4, R24, R16, R4 ;  /* 0x000000101804723c */ /* 0x004fec0000041804 */
[----:B------:R-:W-:Y:S02]  /*445e0*/  IMAD.MOV.U32 R20, RZ, RZ, R16 ;  /* 0x000000ffff147224 */ /* 0x000fe400078e0010 */
[----:B------:R-:W-:-:S15]  /*445f0*/  IMAD.MOV.U32 R21, RZ, RZ, R17 ;  /* 0x000000ffff157224 */ /* 0x000fde00078e0011 */
[----:B------:R-:W-:Y:S04]  /*44600*/  STL.64 [R1+0x710], R4 ;  /* 0x0007100401007387 */ /* 0x000fe80000100a00 */
[----:B------:R0:W-:Y:S04]  /*44610*/  STL.64 [R1+0x718], R6 ;  /* 0x0007180601007387 */ /* 0x0001e80000100a00 */
[----:B0-----:R-:W2:Y:S04]  /*44620*/  LDL.LU.64 R6, [R1+0x6690] ;  /* 0x0066900001067983 */ /* 0x001ea80000300a00 */
[----:B------:R-:W2:Y:S04]  /*44630*/  LDL.LU.64 R4, [R1+0x6688] ;  /* 0x0066880001047983 */ /* 0x000ea80000300a00 */
[----:B------:R-:W4:Y:S04]  /*44640*/  LDL.LU.64 R16, [R1+0x6680] ;  /* 0x0066800001107983 */ /* 0x000f280000300a00 */
[----:B------:R-:W-:Y:S04]  /*44650*/  STL.64 [R1+0x6638], R22 ;  /* 0x0066381601007387 */ /* 0x000fe80000100a00 */
[----:B------:R3:W-:Y:S02]  /*44660*/  STL.64 [R1+0x6630], R20 ;  /* 0x0066301401007387 */ /* 0x0007e40000100a00 */
[----:B---3--:R-:W-:Y:S01]  /*44670*/  IMAD.MOV.U32 R20, RZ, RZ, R14 ;  /* 0x000000ffff147224 */ /* 0x008fe200078e000e */
[----:B----4-:R-:W-:Y:S01]  /*44680*/  HMMA.16816.F32.BF16 R24, R24, R16, R8 ;  /* 0x000000101818723c */ /* 0x010fe20000041808 */
[----:B--2---:R-:W-:-:S05]  /*44690*/  IMAD.MOV.U32 R21, RZ, RZ, R7 ;  /* 0x000000ffff157224 */ /* 0x004fca00078e0007 */
[----:B------:R0:W-:Y:S01]  /*446a0*/  STL.64 [R1+0x6650], R20 ;  /* 0x0066501401007387 */ /* 0x0001e20000100a00 */
[----:B------:R-:W-:Y:S02]  /*446b0*/  IMAD.MOV.U32 R29, RZ, RZ, R16 ;  /* 0x000000ffff1d7224 */ /* 0x000fe400078e0010 */
[----:B------:R-:W-:Y:S01]  /*446c0*/  IMAD.MOV.U32 R7, RZ, RZ, R17 ;  /* 0x000000ffff077224 */ /* 0x000fe200078e0011 */
[----:B0-----:R-:W2:Y:S04]  /*446d0*/  LDL.LU.64 R20, [R1+0x1900] ;  /* 0x0019000001147983 */ /* 0x001ea80000300a00 */
[----:B------:R-:W2:Y:S04]  /*446e0*/  LDL.LU.64 R22, [R1+0x1908] ;  /* 0x0019080001167983 */ /* 0x000ea80000300a00 */
[----:B------:R-:W3:Y:S04]  /*446f0*/  LDL.LU.64 R10, [R1+0x6678] ;  /* 0x00667800010a7983 */ /* 0x000ee80000300a00 */
[----:B------:R-:W4:Y:S04]  /*44700*/  LDL.LU.64 R8, [R1+0x6670] ;  /* 0x0066700001087983 */ /* 0x000f280000300a00 */
[----:B------:R0:W-:Y:S04]  /*44710*/  STL.64 [R1+0x300], R24 ;  /* 0x0003001801007387 */ /* 0x0001e80000100a00 */
[----:B------:R1:W-:Y:S04]  /*44720*/  STL.64 [R1+0x308], R26 ;  /* 0x0003081a01007387 */ /* 0x0003e80000100a00 */
[----:B------:R-:W2:Y:S04]  /*44730*/  LDL.LU.64 R18, [R1+0x6668] ;  /* 0x0066680001127983 */ /* 0x000ea80000300a00 */
[----:B------:R-:W2:Y:S04]  /*44740*/  LDL.LU.64 R16, [R1+0x6660] ;  /* 0x0066600001107983 */ /* 0x000ea80000300a00 */
[----:B0-----:R-:W4:Y:S04]  /*44750*/  LDL.LU.64 R24, [R1+0x1800] ;  /* 0x0018000001187983 */ /* 0x001f280000300a00 */
[----:B-1----:R-:W4:Y:S01]  /*44760*/  LDL.LU.64 R26, [R1+0x1808] ;  /* 0x00180800011a7983 */ /* 0x002f220000300a00 */
[----:B--2---:R-:W-:-:S15]  /*44770*/  HMMA.16816.F32.BF16 R20, R16, R12, R20 ;  /* 0x0000000c1014723c */ /* 0x004fde0000041814 */
[----:B------:R-:W-:-:S08]  /*44780*/  NOP ;  /* 0x0000000000007918 */ /* 0x000fd00000000000 */
[----:B------:R0:W-:Y:S04]  /*44790*/  STL.64 [R1+0xb0], R20 ;  /* 0x0000b01401007387 */ /* 0x0001e80000100a00 */
[----:B------:R1:W-:Y:S04]  /*447a0*/  STL.64 [R1+0xb8], R22 ;  /* 0x0000b81601007387 */ /* 0x0003e80000100a00 */
[----:B0-----:R-:W2:Y:S04]  /*447b0*/  LDL.LU.64 R20, [R1+0x1700] ;  /* 0x0017000001147983 */ /* 0x001ea80000300a00 */
[----:B-1----:R-:W2:Y:S01]  /*447c0*/  LDL.LU.64 R22, [R1+0x1708] ;  /* 0x0017080001167983 */ /* 0x002ea20000300a00 */
[----:B----4-:R-:W-:Y:S03]  /*447d0*/  HMMA.16816.F32.BF16 R24, R16, R8, R24 ;  /* 0x000000081018723c */ /* 0x010fe60000041818 */
[----:B------:R-:W-:Y:S04]  /*447e0*/  STL [R1+0x6648], R15 ;  /* 0x0066480f01007387 */ /* 0x000fe80000100800 */
[----:B------:R0:W-:Y:S04]  /*447f0*/  STL.64 [R1+0x6640], R12 ;  /* 0x0066400c01007387 */ /* 0x0001e80000100a00 */
[----:B0-----:R-:W4:Y:S04]  /*44800*/  LDL.LU.64 R12, [R1+0x1600] ;  /* 0x00160000010c7983 */ /* 0x001f280000300a00 */
[----:B------:R-:W4:Y:S04]  /*44810*/  LDL.LU.64 R14, [R1+0x1608] ;  /* 0x00160800010e7983 */ /* 0x000f280000300a00 */
[----:B---3--:R-:W-:Y:S04]  /*44820*/  STL.64 [R1+0x6520], R10 ;  /* 0x0065200a01007387 */ /* 0x008fe80000100a00 */
[----:B------:R0:W-:Y:S04]  /*44830*/  STL.64 [R1+0x6518], R8 ;  /* 0x0065180801007387 */ /* 0x0001e80000100a00 */
[----:B------:R-:W-:Y:S04]  /*44840*/  STL.64 [R1+0xa0], R24 ;  /* 0x0000a01801007387 */ /* 0x000fe80000100a00 */
[----:B------:R-:W-:Y:S04]  /*44850*/  STL.64 [R1+0xa8], R26 ;  /* 0x0000a81a01007387 */ /* 0x000fe80000100a00 */
[----:B------:R-:W1:Y:S04]  /*44860*/  LDSM.16.MT88.4 R24, [R6+UR4+0x80] ;  /* 0x000080040618783b */ /* 0x000e680008004200 */
[----:B0-----:R-:W3:Y:S04]  /*44870*/  LDL.64 R8, [R1+0x190] ;  /* 0x0001900001087983 */ /* 0x001ee80000100a00 */
[----:B-1----:R-:W-:Y:S04]  /*44880*/  STL.64 [R1+0x6488], R26 ;  /* 0x0064881a01007387 */ /* 0x002fe80000100a00 */
[----:B------:R0:W-:Y:S02]  /*44890*/  STL.64 [R1+0x6480], R24 ;  /* 0x0064801801007387 */ /* 0x0001e40000100a00 */
[----:B0-----:R-:W-:-:S02]  /*448a0*/  IMAD.MOV.U32 R24, RZ, RZ, R29 ;  /* 0x000000ffff187224 */ /* 0x001fc400078e001d */
[----:B------:R-:W-:Y:S01]  /*448b0*/  IMAD.MOV.U32 R25, RZ, RZ, R7 ;  /* 0x000000ffff197224 */ /* 0x000fe200078e0007 */
[----:B------:R-:W3:Y:S04]  /*448c0*/  LDL.LU R29, [R1+0x6658] ;  /* 0x00665800011d7983 */ /* 0x000ee80000300800 */
[----:B------:R0:W-:Y:S04]  /*448d0*/  STL.64 [R1+0x6578], R24 ;  /* 0x0065781801007387 */ /* 0x0001e80000100a00 */
[----:B0-----:R-:W3:Y:S04]  /*448e0*/  LDL.LU.64 R24, [R1+0x1500] ;  /* 0x0015000001187983 */ /* 0x001ee80000300a00 */
[----:B------:R-:W3:Y:S01]  /*448f0*/  LDL.LU.64 R26, [R1+0x1508] ;  /* 0x00150800011a7983 */ /* 0x000ee20000300a00 */
[----:B--2---:R-:W-:-:S15]  /*44900*/  HMMA.16816.F32.BF16 R20, R16, R4, R20 ;  /* 0x000000041014723c */ /* 0x004fde0000041814 */
[----:B------:R-:W-:-:S08]  /*44910*/  NOP ;  /* 0x0000000000007918 */ /* 0x000fd00000000000 */
[----:B------:R0:W-:Y:S04]  /*44920*/  STL.64 [R1+0x90], R20 ;  /* 0x0000901401007387 */ /* 0x0001e80000100a00 */
[----:B------:R4:W-:Y:S04]  /*44930*/  STL.64 [R1+0x98], R22 ;  /* 0x0000981601007387 */ /* 0x0009e80000100a00 */
[----:B0-----:R-:W4:Y:S02]  /*44940*/  LDL.LU.64 R20, [R1+0x6650] ;  /* 0x0066500001147983 */ /* 0x001f240000300a00 */
[----:B----4-:R-:W-:Y:S02]  /*44950*/  HMMA.16816.F32.BF16 R20, R16, R20, R12 ;  /* 0x000000141014723c */ /* 0x010fe4000004180c */
[----:B------:R-:W2:Y:S04]  /*44960*/  LDL.LU R15, [R1+0x6648] ;  /* 0x00664800010f7983 */ /* 0x000ea80000300800 */
[----:B------:R-:W4:-:S15]  /*44970*/  LDL.LU.64 R12, [R1+0x6640] ;  /* 0x00664000010c7983 */ /* 0x000f1e0000300a00 */
[----:B------:R-:W-:-:S02]  /*44980*/  NOP ;  /* 0x0000000000007918 */ /* 0x000fc40000000000 */
[----:B------:R-:W-:Y:S04]  /*44990*/  STL.64 [R1+0x80], R20 ;  /* 0x0000801401007387 */ /* 0x000fe80000100a00 */
[----:B------:R0:W-:Y:S04]  /*449a0*/  STL.64 [R1+0x88], R22 ;  /* 0x0000881601007387 */ /* 0x0001e80000100a00 */
[----:B0-----:R-:W2:Y:S04]  /*449b0*/  LDL.LU.64 R22, [R1+0x6638] ;  /* 0x0066380001167983 */ /* 0x001ea80000300a00 */
[----:B------:R-:W2:Y:S01]  /*449c0*/  LDL.LU.64 R20, [R1+0x6630] ;  /* 0x0066300001147983 */ /* 0x000ea20000300a00 */
[----:B---3--:R-:W-:Y:S06]  /*449d0*/  HMMA.16816.F32.BF16 R24, R16, R8, R24 ;  /* 0x000000081018723c */ /* 0x008fec0000041818 */
[----:B------:R-:W-:-:S02]  /*449e0*/  IMAD.MOV.U32 R7, RZ, RZ, R9 ;  /* 0x000000ffff077224 */ /* 0x000fc400078e0009 */
[----:B------:R-:W-:-:S15]  /*449f0*/  IMAD.MOV.U32 R14, RZ, RZ, R8 ;  /* 0x000000ffff0e7224 */ /* 0x000fde00078e0008 */
[----:B------:R-:W-:Y:S04]  /*44a00*/  STL.64 [R1+0x70], R24 ;  /* 0x0000701801007387 */ /* 0x000fe80000100a00 */
[----:B------:R-:W-:Y:S04]  /*44a10*/  STL.64 [R1+0x78], R26 ;  /* 0x0000781a01007387 */ /* 0x000fe80000100a00 */
[----:B------:R-:W-:Y:S04]  /*44a20*/  STL.64 [R1+0x6550], R6 ;  /* 0x0065500601007387 */ /* 0x000fe80000100a00 */
[----:B------:R-:W-:Y:S04]  /*44a30*/  STL.64 [R1+0x6548], R4 ;  /* 0x0065480401007387 */ /* 0x000fe80000100a00 */
[----:B------:R-:W-:Y:S04]  /*44a40*/  STL [R1+0x6540], R14 ;  /* 0x0065400e01007387 */ /* 0x000fe80000100800 */
[----:B----4-:R2:W-:Y:S02]  /*44a50*/  STL.64 [R1+0x6538], R12 ;  /* 0x0065380c01007387 */ /* 0x0105e40000100a00 */
[----:B--2---:R-:W-:-:S02]  /*44a60*/  IMAD.MOV.U32 R12, RZ, RZ, R20 ;  /* 0x000000ffff0c7224 */ /* 0x004fc400078e0014 */
[----:B------:R-:W-:Y:S01]  /*44a70*/  IMAD.MOV.U32 R13, RZ, RZ, R21 ;  /* 0x000000ffff0d7224 */ /* 0x000fe200078e0015 */
[----:B------:R-:W2:Y:S04]  /*44a80*/  LDL.LU R20, [R1+0x662c] ;  /* 0x00662c0001147983 */ /* 0x000ea80000300800 */
[----:B------:R-:W3:Y:S04]  /*44a90*/  LDL.LU R21, [R1+0x6628] ;  /* 0x0066280001157983 */ /* 0x000ee80000300800 */
[----:B------:R0:W-:Y:S02]  /*44aa0*/  STL.64 [R1+0x6558], R12 ;  /* 0x0065580c01007387 */ /* 0x0001e40000100a00 */
[----:B0-----:R-:W-:-:S02]  /*44ab0*/  IMAD.MOV.U32 R12, RZ, RZ, R3 ;  /* 0x000000ffff0c7224 */ /* 0x001fc400078e0003 */
[----:B------:R-:W-:Y:S01]  /*44ac0*/  IMAD.MOV.U32 R13, RZ, RZ, R15 ;  /* 0x000000ffff0d7224 */ /* 0x000fe200078e000f */
[----:B------:R-:W4:Y:S04]  /*44ad0*/  LDL.LU R3, [R1+0x6624] ;  /* 0x0066240001037983 */ /* 0x000f280000300800 */
[----:B------:R-:W2:Y:S04]  /*44ae0*/  LDL.LU R15, [R1+0x6620] ;  /* 0x00662000010f7983 */ /* 0x000ea80000300800 */
[----:B------:R-:W3:Y:S04]  /*44af0*/  LDL.LU.64 R24, [R1+0x250] ;  /* 0x0002500001187983 */ /* 0x000ee80000300a00 */
[----:B------:R-:W4:Y:S04]  /*44b00*/  LDL.LU.64 R26, [R1+0x258] ;  /* 0x00025800011a7983 */ /* 0x000f280000300a00 */
[----:B----4-:R-:W-:Y:S04]  /*44b10*/  STL.64 [R1+0x6588], R26 ;  /* 0x0065881a01007387 */ /* 0x010fe80000100a00 */
[----:B---3--:R0:W-:Y:S02]  /*44b20*/  STL.64 [R1+0x6580], R24 ;  /* 0x0065801801007387 */ /* 0x0081e40000100a00 */
[----:B0-----:R-:W-:-:S02]  /*44b30*/  IMAD.MOV.U32 R24, RZ, RZ, R0 ;  /* 0x000000ffff187224 */ /* 0x001fc400078e0000 */
[----:B------:R-:W-:Y:S01]  /*44b40*/  IMAD.MOV.U32 R25, RZ, RZ, R2 ;  /* 0x000000ffff197224 */ /* 0x000fe200078e0002 */
[----:B------:R-:W3:Y:S04]  /*44b50*/  LDL.LU R0, [R1+0x661c] ;  /* 0x00661c0001007983 */ /* 0x000ee80000300800 */
[----:B------:R-:W4:Y:S04]  /*44b60*/  LDL.LU R2, [R1+0x6618] ;  /* 0x0066180001027983 */ /* 0x000f280000300800 */
[----:B------:R0:W-:Y:S04]  /*44b70*/  STL.64 [R1+0x6598], R24 ;  /* 0x0065981801007387 */ /* 0x0001e80000100a00 */
[----:B0-----:R-:W3:Y:S01]  /*44b80*/  LDL.64 R24, [R1+0x130] ;  /* 0x0001300001187983 */ /* 0x001ee20000100a00 */
[----:B--2---:R-:W-:-:S02]  /*44b90*/  IMAD.MOV.U32 R8, RZ, RZ, R15 ;  /* 0x000000ffff087224 */ /* 0x004fc400078e000f */
[----:B------:R-:W-:Y:S01]  /*44ba0*/  IMAD.MOV.U32 R9, RZ, RZ, R3 ;  /* 0x000000ffff097224 */ /* 0x000fe200078e0003 */
[----:B---3--:R0:W-:Y:S02]  /*44bb0*/  STL.64 [R1+0x65b0], R24 ;  /* 0x0065b01801007387 */ /* 0x0081e40000100a00 */
[----:B0-----:R-:W-:Y:S02]  /*44bc0*/  IMAD.MOV.U32 R24, RZ, RZ, R29 ;  /* 0x000000ffff187224 */ /* 0x001fe400078e001d */
[----:B------:R-:W-:-:S05]  /*44bd0*/  IMAD.MOV.U32 R25, RZ, RZ, R28 ;  /* 0x000000ffff197224 */ /* 0x000fca00078e001c */
[----:B------:R0:W-:Y:S02]  /*44be0*/  STL.64 [R1+0x65c8], R24 ;  /* 0x0065c81801007387 */ /* 0x0001e40000100a00 */
[----:B0-----:R-:W-:Y:S02]  /*44bf0*/  IMAD.MOV.U32 R24, RZ, RZ, R23 ;  /* 0x000000ffff187224 */ /* 0x001fe400078e0017 */
[----:B------:R-:W-:-:S05]  /*44c00*/  IMAD.MOV.U32 R25, RZ, RZ, R22 ;  /* 0x000000ffff197224 */ /* 0x000fca00078e0016 */
[----:B------:R0:W-:Y:S02]  /*44c10*/  STL.64 [R1+0x65e0], R24 ;  /* 0x0065e01801007387 */ /* 0x0001e40000100a00 */
[----:B0-----:R-:W-:Y:S02]  /*44c20*/  IMAD.MOV.U32 R24, RZ, RZ, R21 ;  /* 0x000000ffff187224 */ /* 0x001fe400078e0015 */
[----:B------:R-:W-:-:S05]  /*44c30*/  IMAD.MOV.U32 R25, RZ, RZ, R20 ;  /* 0x000000ffff197224 */ /* 0x000fca00078e0014 */
[----:B------:R0:W-:Y:S04]  /*44c40*/  STL.64 [R1+0x65f8], R24 ;  /* 0x0065f81801007387 */ /* 0x0001e80000100a00 */
[----:B------:R-:W-:Y:S04]  /*44c50*/  STL.64 [R1+0x6600], R8 ;  /* 0x0066000801007387 */ /* 0x000fe80000100a00 */
[----:B0-----:R-:W2:Y:S04]  /*44c60*/  LDL.LU.64 R24, [R1+0x9a0] ;  /* 0x0009a00001187983 */ /* 0x001ea80000300a00 */
[----:B------:R-:W3:Y:S04]  /*44c70*/  LDL.LU.64 R26, [R1+0x9a8] ;  /* 0x0009a800011a7983 */ /* 0x000ee80000300a00 */
[----:B---3--:R-:W-:Y:S04]  /*44c80*/  STL.64 [R1+0x6610], R26 ;  /* 0x0066101a01007387 */ /* 0x008fe80000100a00 */
[----:B--2---:R0:W-:Y:S04]  /*44c90*/  STL.64 [R1+0x6608], R24 ;  /* 0x0066081801007387 */ /* 0x0041e80000100a00 */
[----:B0-----:R-:W2:Y:S04]  /*44ca0*/  LDL.LU.64 R24, [R1+0x9b0] ;  /* 0x0009b00001187983 */ /* 0x001ea80000300a00 */
[----:B------:R-:W2:Y:S04]  /*44cb0*/  LDL.LU.64 R26, [R1+0x9b8] ;  /* 0x0009b800011a7983 */ /* 0x000ea80000300a00 */
[----:B------:R0:W-:Y:S04]  /*44cc0*/  STL.64 [R1+0x6570], R12 ;  /* 0x0065700c01007387 */ /* 0x0001e80000100a00 */
[----:B0-----:R-:W3:Y:S04]  /*44cd0*/  LDL.64 R12, [R1+0x110] ;  /* 0x00011000010c7983 */ /* 0x001ee80000100a00 */
        /* <DEDUP_REMOVED lines=14> */
[----:B------:R-:W4:Y:S01]  /*44dc0*/  LDL.LU.64 R14, [R1+0x558] ;  /* 0x00055800010e7983 */ /* 0x000f220000300a00 */
[----:B------:R-:W-:-:S02]  /*44dd0*/  IMAD.MOV.U32 R8, RZ, RZ, R2 ;  /* 0x000000ffff087224 */ /* 0x000fc400078e0002 */
[----:B------:R-:W-:-:S07]  /*44de0*/  IMAD.MOV.U32 R9, RZ, RZ, R0 ;  /* 0x000000ffff097224 */ /* 0x000fce00078e0000 */
[C---:B--2---:R-:W-:Y:S01]  /*44df0*/  HMMA.16816.F32.BF16 R8, R16.reuse, R8, R24 ;  /* 0x000000081008723c */ /* 0x044fe20000041818 */
[----:B----4-:R-:W-:Y:S04]  /*44e00*/  STL.64 [R1+0x65f0], R14 ;  /* 0x0065f00e01007387 */ /* 0x010fe80000100a00 */
[----:B---3--:R0:W-:Y:S04]  /*44e10*/  STL.64 [R1+0x65e8], R12 ;  /* 0x0065e80c01007387 */ /* 0x0081e80000100a00 */
        /* <DEDUP_REMOVED lines=16> */
[----:B------:R-:W2:-:S15]  /*44f20*/  LDL.LU.64 R24, [R1+0x65f8] ;  /* 0x0065f80001187983 */ /* 0x000e9e0000300a00 */
[----:B------:R-:W-:-:S06]  /*44f30*/  NOP ;  /* 0x0000000000007918 */ /* 0x000fcc0000000000 */
[----:B------:R0:W-:Y:S04]  /*44f40*/  STL.64 [R1+0x50], R8 ;  /* 0x0000500801007387 */ /* 0x0001e80000100a00 */
[----:B------:R1:W-:Y:S04]  /*44f50*/  STL.64 [R1+0x58], R10 ;  /* 0x0000580a01007387 */ /* 0x0003e80000100a00 */
[----:B0-----:R-:W4:Y:S04]  /*44f60*/  LDL.LU.64 R8, [R1+0x1970] ;  /* 0x0019700001087983 */ /* 0x001f280000300a00 */
[----:B-1----:R-:W4:Y:S01]  /*44f70*/  LDL.LU.64 R10, [R1+0x1978] ;  /* 0x00197800010a7983 */ /* 0x002f220000300a00 */
[----:B--2---:R-:W-:Y:S03]  /*44f80*/  HMMA.16816.F32.BF16 R24, R16, R24, R12 ;  /* 0x000000181018723c */ /* 0x004fe6000004180c */
[----:B------:R-:W2:Y:S04]  /*44f90*/  LDL.LU.64 R14, [R1+0x65f0] ;  /* 0x0065f000010e7983 */ /* 0x000ea80000300a00 */
[----:B------:R-:W2:-:S15]  /*44fa0*/  LDL.LU.64 R12, [R1+0x65e8] ;  /* 0x0065e800010c7983 */ /* 0x000e9e0000300a00 */
[----:B------:R-:W-:-:S01]  /*44fb0*/  NOP ;  /* 0x0000000000007918 */ /* 0x000fc20000000000 */
        /* <DEDUP_REMOVED lines=26> */
[----:B------:R-:W2:-:S15]  /*45160*/  LDL.LU.64 R12, [R1+0x6590] ;  /* 0x00659000010c7983 */ /* 0x000e9e0000300a00 */
[----:B------:R-:W-:-:S06]  /*45170*/  NOP ;  /* 0x0000000000007918 */ /* 0x000fcc0000000000 */
[----:B------:R-:W-:Y:S04]  /*45180*/  STL.64 [R1+0x520], R24 ;  /* 0x0005201801007387 */ /* 0x000fe80000100a00 */
[----:B------:R0:W-:Y:S04]  /*45190*/  STL.64 [R1+0x528], R26 ;  /* 0x0005281a01007387 */ /* 0x0001e80000100a00 */
[----:B0-----:R-:W3:Y:S04]  /*451a0*/  LDL.LU.64 R26, [R1+0x6588] ;  /* 0x00658800011a7983 */ /* 0x001ee80000300a00 */
[----:B------:R-:W3:Y:S01]  /*451b0*/  LDL.LU.64 R24, [R1+0x6580] ;  /* 0x0065800001187983 */ /* 0x000ee20000300a00 */
[----:B--2---:R-:W-:Y:S01]  /*451c0*/  IMAD.MOV.U32 R3, RZ, RZ, R13 ;  /* 0x000000ffff037224 */ /* 0x004fe200078e000d */
[----:B---3--:R-:W-:-:S15]  /*451d0*/  HMMA.16816.F32.BF16 R24, R16, R12, R24 ;  /* 0x0000000c1018723c */ /* 0x008fde0000041818 */
[----:B------:R-:W-:-:S08]  /*451e0*/  NOP ;  /* 0x0000000000007918 */ /* 0x000fd00000000000 */
        /* <DEDUP_REMOVED lines=12> */
[C---:B--2---:R-:W-:Y:S02]  /*452b0*/  HMMA.16816.F32.BF16 R12, R16.reuse, R12, R4 ;  /* 0x0000000c100c723c */ /* 0x044fe40000041804 */
[----:B------:R-:W2:Y:S04]  /*452c0*/  LDL.LU.64 R6, [R1+0x6550] ;  /* 0x0065500001067983 */ /* 0x000ea80000300a00 */
[----:B------:R-:W3:Y:S01]  /*452d0*/  LDL.LU.64 R4, [R1+0x6548] ;  /* 0x0065480001047983 */ /* 0x000ee20000300a00 */
[----:B----4-:R-:W-:-:S15]  /*452e0*/  HMMA.16816.F32.BF16 R16, R16, R24, R20 ;  /* 0x000000181010723c */ /* 0x010fde0000041814 */
[----:B------:R-:W-:-:S01]  /*452f0*/  NOP ;  /* 0x0000000000007918 */ /* 0x000fc20000000000 */
[----:B------:R-:W-:Y:S04]  /*45300*/  STL.64 [R1+0x4f0], R12 ;  /* 0x0004f00c01007387 */ /* 0x000fe80000100a00 */
[----:B------:R0:W-:Y:S04]  /*45310*/  STL.64 [R1+0x4f8], R14 ;  /* 0x0004f80e01007387 */ /* 0x0001e80000100a00 */
[----:B0-----:R-:W4:Y:S04]  /*45320*/  LDL.LU R14, [R1+0x6540] ;  /* 0x00654000010e7983 */ /* 0x001f280000300800 */
[----:B------:R-:W2:Y:S04]  /*45330*/  LDL.LU.64 R12, [R1+0x6538] ;  /* 0x00653800010c7983 */ /* 0x000ea80000300a00 */
[----:B------:R-:W2:Y:S04]  /*45340*/  LDL.LU.64 R22, [R1+0x6530] ;  /* 0x0065300001167983 */ /* 0x000ea80000300a00 */
[----:B------:R-:W2:Y:S04]  /*45350*/  LDL.LU.64 R20, [R1+0x6528] ;  /* 0x0065280001147983 */ /* 0x000ea80000300a00 */
[----:B------:R0:W-:Y:S04]  /*45360*/  STL.64 [R1+0x40], R16 ;  /* 0x0000401001007387 */ /* 0x0001e80000100a00 */
[----:B------:R1:W-:Y:S04]  /*45370*/  STL.64 [R1+0x48], R18 ;  /* 0x0000481201007387 */ /* 0x0003e80000100a00 */
[----:B0-----:R-:W3:Y:S04]  /*45380*/  LDL.LU.64 R16, [R1+0x1870] ;  /* 0x0018700001107983 */ /* 0x001ee80000300a00 */
[----:B-1----:R-:W3:Y:S04]  /*45390*/  LDL.LU.64 R18, [R1+0x1878] ;  /* 0x0018780001127983 */ /* 0x002ee80000300a00 */
[----:B------:R-:W-:Y:S01]  /*453a0*/  STL.64 [R1+0x64a0], R24 ;  /* 0x0064a01801007387 */ /* 0x000fe20000100a00 */
[----:B--2---:R-:W-:-:S15]  /*453b0*/  HMMA.16816.F32.BF16 R8, R20, R12, R8 ;  /* 0x0000000c1408723c */ /* 0x004fde0000041808 */
[----:B------:R-:W-:-:S08]  /*453c0*/  NOP ;  /* 0x0000000000007918 */ /* 0x000fd00000000000 */
[----:B------:R-:W-:Y:S04]  /*453d0*/  STL.64 [R1+0x440], R8 ;  /* 0x0004400801007387 */ /* 0x000fe80000100a00 */
[----:B------:R0:W-:Y:S04]  /*453e0*/  STL.64 [R1+0x448], R10 ;  /* 0x0004480a01007387 */ /* 0x0001e80000100a00 */
[----:B0-----:R-:W2:Y:S04]  /*453f0*/  LDL.LU.64 R10, [R1+0x6520] ;  /* 0x00652000010a7983 */ /* 0x001ea80000300a00 */
[----:B------:R-:W3:Y:S04]  /*45400*/  LDL.LU.64 R8, [R1+0x6518] ;  /* 0x0065180001087983 */ /* 0x000ee80000300a00 */
[----:B------:R0:W-:Y:S04]  /*45410*/  STL.64 [R1+0x6510], R12 ;  /* 0x0065100c01007387 */ /* 0x0001e80000100a00 */
[----:B0-----:R-:W4:Y:S01]  /*45420*/  LDL.64 R12, [R1+0x1a0] ;  /* 0x0001a000010c7983 */ /* 0x001f220000100a00 */
[----:B---3--:R-:W-:Y:S03]  /*45430*/  HMMA.16816.F32.BF16 R16, R20, R8, R16 ;  /* 0x000000081410723c */ /* 0x008fe60000041810 */
[----:B--2---:R-:W-:Y:S04]  /*45440*/  STL.64 [R1+0x6478], R10 ;  /* 0x0064780a01007387 */ /* 0x004fe80000100a00 */
[----:B------:R-:W-:-:S15]  /*45450*/  STL.64 [R1+0x6470], R8 ;  /* 0x0064700801007387 */ /* 0x000fde0000100a00 */
[----:B------:R-:W-:-:S01]  /*45460*/  NOP ;  /* 0x0000000000007918 */ /* 0x000fc20000000000 */
[----:B------:R-:W-:Y:S04]  /*45470*/  STL.64 [R1+0x430], R16 ;  /* 0x0004301001007387 */ /* 0x000fe80000100a00 */
[----:B------:R-:W-:Y:S04]  /*45480*/  STL.64 [R1+0x438], R18 ;  /* 0x0004381201007387 */ /* 0x000fe80000100a00 */
[----:B------:R-:W0:Y:S04]  /*45490*/  LDSM.16.MT88.4 R16, [R6+UR4+0x100] ;  /* 0x000100040610783b */ /* 0x000e280008004200 */
[----:B0-----:R-:W-:Y:S04]  /*454a0*/  STL.64 [R1+0x6370], R18 ;  /* 0x0063701201007387 */ /* 0x001fe80000100a00 */
[----:B------:R0:W-:Y:S04]  /*454b0*/  STL.64 [R1+0x6368], R16 ;  /* 0x0063681001007387 */ /* 0x0001e80000100a00 */
[----:B0-----:R-:W2:Y:S04]  /*454c0*/  LDL.64 R16, [R1+0x160] ;  /* 0x0001600001107983 */ /* 0x001ea80000100a00 */
[----:B--2---:R0:W-:Y:S04]  /*454d0*/  STL.64 [R1+0x6508], R16 ;  /* 0x0065081001007387 */ /* 0x0041e80000100a00 */
[----:B0-----:R-:W2:Y:S04]  /*454e0*/  LDL.LU.64 R16, [R1+0x1770] ;  /* 0x0017700001107983 */ /* 0x001ea80000300a00 */
[----:B------:R-:W2:Y:S01]  /*454f0*/  LDL.LU.64 R18, [R1+0x1778] ;  /* 0x0017780001127983 */ /* 0x000ea20000300a00 */
[----:B------:R-:W-:Y:S01]  /*45500*/  IMAD.MOV.U32 R9, RZ, RZ, R7 ;  /* 0x000000ffff097224 */ /* 0x000fe200078e0007 */
[----:B--2---:R-:W-:-:S15]  /*45510*/  HMMA.16816.F32.BF16 R16, R20, R4, R16 ;  /* 0x000000041410723c */ /* 0x004fde0000041810 */
[----:B------:R-:W-:-:S08]  /*45520*/  NOP ;  /* 0x0000000000007918 */ /* 0x000fd00000000000 */
[----:B------:R0:W-:Y:S04]  /*45530*/  STL.64 [R1+0xd90], R16 ;  /* 0x000d901001007387 */ /* 0x0001e80000100a00 */
[----:B------:R-:W-:Y:S04]  /*45540*/  STL.64 [R1+0xd98], R18 ;  /* 0x000d981201007387 */ /* 0x000fe80000100a00 */
[----:B0-----:R-:W2:Y:S04]  /*45550*/  LDL.64 R16, [R1+0x170] ;  /* 0x0001700001107983 */ /* 0x001ea80000100a00 */
[----:B------:R-:W-:Y:S04]  /*45560*/  STL [R1+0x6464], R4 ;  /* 0x0064640401007387 */ /* 0x000fe80000100800 */
[----:B------:R0:W-:Y:S04]  /*45570*/  STL [R1+0x6460], R5 ;  /* 0x0064600501007387 */ /* 0x0001e80000100800 */
[----:B0-----:R-:W3:Y:S04]  /*45580*/  LDL.LU.64 R4, [R1+0x1670] ;  /* 0x0016700001047983 */ /* 0x001ee80000300a00 */
[----:B------:R-:W3:Y:S01]  /*45590*/  LDL.LU.64 R6, [R1+0x1678] ;  /* 0x0016780001067983 */ /* 0x000ee20000300a00 */
[----:B----4-:R-:W-:Y:S01]  /*455a0*/  IMAD.MOV.U32 R8, RZ, RZ, R14 ;  /* 0x000000ffff087224 */ /* 0x010fe200078e000e */
[----:B---3--:R-:W-:-:S15]  /*455b0*/  HMMA.16816.F32.BF16 R4, R20, R12, R4 ;  /* 0x0000000c1404723c */ /* 0x008fde0000041804 */
[----:B------:R-:W-:-:S08]  /*455c0*/  NOP ;  /* 0x0000000000007918 */ /* 0x000fd00000000000 */
[----:B------:R-:W-:Y:S04]  /*455d0*/  STL.64 [R1+0xd80], R4 ;  /* 0x000d800401007387 */ /* 0x000fe80000100a00 */
[----:B------:R0:W-:Y:S02]  /*455e0*/  STL.64 [R1+0xd88], R6 ;  /* 0x000d880601007387 */ /* 0x0001e40000100a00 */
[----:B0-----:R-:W-:Y:S02]  /*455f0*/  IMAD.MOV.U32 R6, RZ, RZ, R12 ;  /* 0x000000ffff067224 */ /* 0x001fe400078e000c */
[----:B------:R-:W-:Y:S02]  /*45600*/  IMAD.MOV.U32 R7, RZ, RZ, R13 ;  /* 0x000000ffff077224 */ /* 0x000fe400078e000d */
[----:B------:R-:W3:Y:S04]  /*45610*/  LDL.LU.64 R12, [R1+0x12f0] ;  /* 0x0012f000010c7983 */ /* 0x000ee80000300a00 */
[----:B------:R-:W3:Y:S04]  /*45620*/  LDL.LU.64 R14, [R1+0x12f8] ;  /* 0x0012f800010e7983 */ /* 0x000ee80000300a00 */
[----:B------:R-:W4:Y:S04]  /*45630*/  LDL.64 R24, [R1+0xf0] ;  /* 0x0000f00001187983 */ /* 0x000f280000100a00 */
[----:B----4-:R0:W-:Y:S04]  /*45640*/  STL.64 [R1+0x64a8], R24 ;  /* 0x0064a81801007387 */ /* 0x0101e80000100a00 */
[----:B0-----:R-:W4:Y:S04]  /*45650*/  LDL.64 R24, [R1+0x100] ;  /* 0x0001000001187983 */ /* 0x001f280000100a00 */
[----:B----4-:R-:W-:Y:S04]  /*45660*/  STL.64 [R1+0x64b8], R24 ;  /* 0x0064b81801007387 */ /* 0x010fe80000100a00 */
[----:B------:R-:W-:Y:S04]  /*45670*/  STL [R1+0x646c], R7 ;  /* 0x00646c0701007387 */ /* 0x000fe80000100800 */
[----:B------:R0:W-:Y:S04]  /*45680*/  STL [R1+0x6468], R6 ;  /* 0x0064680601007387 */ /* 0x0001e80000100800 */
[----:B------:R-:W4:Y:S04]  /*45690*/  LDL.LU.64 R4, [R1+0x1570] ;  /* 0x0015700001047983 */ /* 0x000f280000300a00 */
[----:B0-----:R-:W4:Y:S02]  /*456a0*/  LDL.LU.64 R6, [R1+0x1578] ;  /* 0x0015780001067983 */ /* 0x001f240000300a00 */
[----:B----4-:R-:W-:-:S15]  /*456b0*/  HMMA.16816.F32.BF16 R4, R20, R8, R4 ;  /* 0x000000081404723c */ /* 0x010fde0000041804 */
[----:B------:R-:W-:-:S08]  /*456c0*/  NOP ;  /* 0x0000000000007918 */ /* 0x000fd00000000000 */
[----:B------:R0:W-:Y:S04]  /*456d0*/  STL.64 [R1+0xd70], R4 ;  /* 0x000d700401007387 */ /* 0x0001e80000100a00 */
[----:B------:R1:W-:Y:S04]  /*456e0*/  STL.64 [R1+0xd78], R6 ;  /* 0x000d780601007387 */ /* 0x0003e80000100a00 */
[----:B0-----:R-:W2:Y:S04]  /*456f0*/  LDL.LU.64 R4, [R1+0x12e0] ;  /* 0x0012e00001047983 */ /* 0x001ea80000300a00 */
[----:B-1----:R-:W2:Y:S04]  /*45700*/  LDL.LU.64 R6, [R1+0x12e8] ;  /* 0x0012e80001067983 */ /* 0x002ea80000300a00 */
[----:B------:R-:W4:Y:S01]  /*45710*/  LDL.64 R8, [R1+0x140] ;  /* 0x0001400001087983 */ /* 0x000f220000100a00 */
[----:B------:R-:W-:-:S02]  /*45720*/  IMAD.MOV.U32 R24, RZ, RZ, R26 ;  /* 0x000000ffff187224 */ /* 0x000fc400078e001a */
[----:B------:R-:W-:Y:S01]  /*45730*/  IMAD.MOV.U32 R25, RZ, RZ, R3 ;  /* 0x000000ffff197224 */ /* 0x000fe200078e0003 */
[----:B----4-:R0:W-:Y:S04]  /*45740*/  STL.64 [R1+0x6500], R8 ;  /* 0x0065000801007387 */ /* 0x0101e80000100a00 */
[----:B0-----:R-:W4:Y:S04]  /*45750*/  LDL.LU.64 R8, [R1+0x12d0] ;  /* 0x0012d00001087983 */ /* 0x001f280000300a00 */
[----:B------:R-:W4:Y:S04]  /*45760*/  LDL.LU.64 R10, [R1+0x12d8] ;  /* 0x0012d800010a7983 */ /* 0x000f280000300a00 */
[----:B------:R0:W-:Y:S04]  /*45770*/  STL.64 [R1+0x64d0], R24 ;  /* 0x0064d01801007387 */ /* 0x0001e80000100a00 */
[----:B0-----:R-:W3:Y:S04]  /*45780*/  LDL.64 R24, [R1+0x120] ;  /* 0x0001200001187983 */ /* 0x001ee80000100a00 */
[----:B---3--:R0:W-:Y:S04]  /*45790*/  STL.64 [R1+0x64e8], R24 ;  /* 0x0064e81801007387 */ /* 0x0081e80000100a00 */
[----:B0-----:R-:W3:Y:S02]  /*457a0*/  LDL.64 R24, [R1+0x180] ;  /* 0x0001800001187983 */ /* 0x001ee40000100a00 */
[----:B---3--:R-:W-:-:S15]  /*457b0*/  HMMA.16816.F32.BF16 R12, R20, R24, R12 ;  /* 0x00000018140c723c */ /* 0x008fde000004180c */
[----:B------:R-:W-:-:S08]  /*457c0*/  NOP ;  /* 0x0000000000007918 */ /* 0x000fd00000000000 */
[----:B------:R0:W-:Y:S04]  /*457d0*/  STL.64 [R1+0xd60], R12 ;  /* 0x000d600c01007387 */ /* 0x0001e80000100a00 */
[----:B------:R1:W-:Y:S04]  /*457e0*/  STL.64 [R1+0xd68], R14 ;  /* 0x000d680e01007387 */ /* 0x0003e80000100a00 */
[----:B0-----:R-:W3:Y:S01]  /*457f0*/  LDL.LU.64 R12, [R1+0x6510] ;  /* 0x00651000010c7983 */ /* 0x001ee20000300a00 */
[----:B--2---:R-:W-:Y:S01]  /*45800*/  HMMA.16816.F32.BF16 R4, R20, R16, R4 ;  /* 0x000000101404723c */ /* 0x004fe20000041804 */
[----:B-1----:R-:W-:-:S02]  /*45810*/  IMAD.MOV.U32 R15, RZ, RZ, R24 ;  /* 0x000000ffff0f7224 */ /* 0x002fc400078e0018 */
[----:B------:R-:W-:-:S03]  /*45820*/  IMAD.MOV.U32 R14, RZ, RZ, R25 ;  /* 0x000000ffff0e7224 */ /* 0x000fc600078e0019 */
[----:B------:R-:W-:Y:S04]  /*45830*/  STL [R1+0x6454], R15 ;  /* 0x0064540f01007387 */ /* 0x000fe80000100800 */
[----:B------:R-:W-:Y:S04]  /*45840*/  STL [R1+0x64e0], R14 ;  /* 0x0064e00e01007387 */ /* 0x000fe80000100800 */
[----:B---3--:R0:W-:Y:S04]  /*45850*/  STL.64 [R1+0x64d8], R12 ;  /* 0x0064d80c01007387 */ /* 0x0081e80000100a00 */
[----:B0-----:R-:W2:Y:S05]  /*45860*/  LDL.64 R12, [R1+0x150] ;  /* 0x00015000010c7983 */ /* 0x001eaa0000100a00 */
[----:B------:R0:W-:Y:S04]  /*45870*/  STL.64 [R1+0xd50], R4 ;  /* 0x000d500401007387 */ /* 0x0001e80000100a00 */
[----:B------:R-:W-:Y:S01]  /*45880*/  STL.64 [R1+0xd58], R6 ;  /* 0x000d580601007387 */ /* 0x000fe20000100a00 */
[----:B0-----:R-:W-:-:S02]  /*45890*/  IMAD.MOV.U32 R4, RZ, RZ, R16 ;  /* 0x000000ffff047224 */ /* 0x001fc400078e0010 */
[----:B------:R-:W-:Y:S02]  /*458a0*/  IMAD.MOV.U32 R5, RZ, RZ, R17 ;  /* 0x000000ffff057224 */ /* 0x000fe400078e0011 */
[----:B------:R-:W4:Y:S04]  /*458b0*/  LDL.LU.64 R16, [R1+0x6508] ;  /* 0x0065080001107983 */ /* 0x000f280000300a00 */
[----:B------:R0:W-:Y:S04]  /*458c0*/  STL.64 [R1+0x64b0], R4 ;  /* 0x0064b00401007387 */ /* 0x0001e80000100a00 */
[----:B0-----:R-:W2:Y:S04]  /*458d0*/  LDL.LU.64 R4, [R1+0x12c0] ;  /* 0x0012c00001047983 */ /* 0x001ea80000300a00 */
[----:B------:R-:W2:Y:S01]  /*458e0*/  LDL.LU.64 R6, [R1+0x12c8] ;  /* 0x0012c80001067983 */ /* 0x000ea20000300a00 */
[----:B------:R-:W-:-:S02]  /*458f0*/  IMAD.MOV.U32 R24, RZ, RZ, R2 ;  /* 0x000000ffff187224 */ /* 0x000fc400078e0002 */
[----:B------:R-:W-:Y:S01]  /*45900*/  IMAD.MOV.U32 R25, RZ, RZ, R0 ;  /* 0x000000ffff197224 */ /* 0x000fe200078e0000 */
[C---:B----4-:R-:W-:Y:S06]  /*45910*/  HMMA.16816.F32.BF16 R8, R20.reuse, R16, R8 ;  /* 0x000000101408723c */ /* 0x050fec0000041808 */
[----:B--2---:R-:W-:Y:S06]  /*45920*/  HMMA.16816.F32.BF16 R4, R20, R12, R4 ;  /* 0x0000000c1404723c */ /* 0x004fec0000041804 */
[----:B------:R-:W-:-:S02]  /*45930*/  IMAD.MOV.U32 R2, RZ, RZ, R12 ;  /* 0x000000ffff027224 */ /* 0x000fc400078e000c */
[----:B------:R-:W-:-:S09]  /*45940*/  IMAD.MOV.U32 R0, RZ, RZ, R13 ;  /* 0x000000ffff007224 */ /* 0x000fd200078e000d */
[----:B------:R0:W-:Y:S04]  /*45950*/  STL.64 [R1+0xd40], R8 ;  /* 0x000d400801007387 */ /* 0x0001e80000100a00 */
[----:B------:R-:W-:Y:S04]  /*45960*/  STL.64 [R1+0xd48], R10 ;  /* 0x000d480a01007387 */ /* 0x000fe80000100a00 */
[----:B0-----:R-:W2:Y:S04]  /*45970*/  LDL.LU.64 R8, [R1+0x6500] ;  /* 0x0065000001087983 */ /* 0x001ea80000300a00 */
[----:B------:R0:W-:Y:S04]  /*45980*/  STL.64 [R1+0x6418], R16 ;  /* 0x0064181001007387 */ /* 0x0001e80000100a00 */
[----:B0-----:R-:W2:Y:S04]  /*45990*/  LDL.LU.64 R16, [R1+0x12b0] ;  /* 0x0012b00001107983 */ /* 0x001ea80000300a00 */
[----:B------:R-:W2:Y:S04]  /*459a0*/  LDL.LU.64 R18, [R1+0x12b8] ;  /* 0x0012b80001127983 */ /* 0x000ea80000300a00 */
[----:B------:R-:W-:Y:S04]  /*459b0*/  STL.64 [R1+0xd30], R4 ;  /* 0x000d300401007387 */ /* 0x000fe80000100a00 */
[----:B------:R-:W-:Y:S04]  /*459c0*/  STL.64 [R1+0xd38], R6 ;  /* 0x000d380601007387 */ /* 0x000fe80000100a00 */
[----:B------:R-:W3:Y:S04]  /*459d0*/  LDL.LU.64 R12, [R1+0x1290] ;  /* 0x00129000010c7983 */ /* 0x000ee80000300a00 */
[----:B------:R-:W4:Y:S04]  /*459e0*/  LDL.LU.64 R14, [R1+0x1298] ;  /* 0x00129800010e7983 */ /* 0x000f280000300a00 */
[----:B----4-:R-:W-:Y:S04]  /*459f0*/  STL.64 [R1+0x64f8], R14 ;  /* 0x0064f80e01007387 */ /* 0x010fe80000100a00 */
[----:B---3--:R0:W-:Y:S04]  /*45a00*/  STL.64 [R1+0x64f0], R12 ;  /* 0x0064f00c01007387 */ /* 0x0081e80000100a00 */
[----:B0-----:R-:W3:Y:S04]  /*45a10*/  LDL.LU.64 R12, [R1+0x12a0] ;  /* 0x0012a000010c7983 */ /* 0x001ee80000300a00 */
[----:B------:R-:W3:Y:S04]  /*45a20*/  LDL.LU.64 R14, [R1+0x12a8] ;  /* 0x0012a800010e7983 */ /* 0x000ee80000300a00 */
[----:B------:R-:W4:Y:S04]  /*45a30*/  LDL.LU.64 R4, [R1+0x1030] ;  /* 0x0010300001047983 */ /* 0x000f280000300a00 */
[----:B------:R-:W3:Y:S01]  /*45a40*/  LDL.LU.64 R6, [R1+0x1038] ;  /* 0x0010380001067983 */ /* 0x000ee20000300a00 */
[----:B--2---:R-:W-:Y:S06]  /*45a50*/  HMMA.16816.F32.BF16 R16, R20, R8, R16 ;  /* 0x000000081410723c */ /* 0x004fec0000041810 */
[----:B------:R-:W-:-:S02]  /*45a60*/  IMAD.MOV.U32 R29, RZ, RZ, R8 ;  /* 0x000000ffff1d7224 */ /* 0x000fc400078e0008 */
[----:B------:R-:W-:Y:S01]  /*45a70*/  IMAD.MOV.U32 R28, RZ, RZ, R9 ;  /* 0x000000ffff1c7224 */ /* 0x000fe200078e0009 */
[----:B---3--:R-:W-:Y:S04]  /*45a80*/  STL.64 [R1+0x64c8], R6 ;  /* 0x0064c80601007387 */ /* 0x008fe80000100a00 */
[----:B----4-:R0:W-:Y:S04]  /*45a90*/  STL.64 [R1+0x64c0], R4 ;  /* 0x0064c00401007387 */ /* 0x0101e80000100a00 */
[----:B0-----:R-:W2:Y:S04]  /*45aa0*/  LDL.LU.64 R4, [R1+0x1280] ;  /* 0x0012800001047983 */ /* 0x001ea80000300a00 */
[----:B------:R-:W2:Y:S04]  /*45ab0*/  LDL.LU.64 R6, [R1+0x1288] ;  /* 0x0012880001067983 */ /* 0x000ea80000300a00 */
[----:B------:R0:W-:Y:S04]  /*45ac0*/  STL.64 [R1+0xd20], R16 ;  /* 0x000d201001007387 */ /* 0x0001e80000100a00 */
[----:B------:R1:W-:Y:S04]  /*45ad0*/  STL.64 [R1+0xd28], R18 ;  /* 0x000d281201007387 */ /* 0x0003e80000100a00 */
[----:B0-----:R-:W3:Y:S04]  /*45ae0*/  LDL.LU.64 R16, [R1+0x1020] ;  /* 0x0010200001107983 */ /* 0x001ee80000300a00 */
[----:B-1----:R-:W3:Y:S04]  /*45af0*/  LDL.LU.64 R18, [R1+0x1028] ;  /* 0x0010280001127983 */ /* 0x002ee80000300a00 */
[----:B------:R-:W4:Y:S04]  /*45b00*/  LDL.LU.64 R8, [R1+0x1960] ;  /* 0x0019600001087983 */ /* 0x000f280000300a00 */
[----:B------:R-:W2:Y:S01]  /*45b10*/  LDL.LU.64 R10, [R1+0x1968] ;  /* 0x00196800010a7983 */ /* 0x000ea20000300a00 */
[C---:B------:R-:W-:Y:S03]  /*45b20*/  HMMA.16816.F32.BF16 R24, R20.reuse, R24, R12 ;  /* 0x000000181418723c */ /* 0x040fe6000004180c */
[----:B--2---:R-:W-:Y:S04]  /*45b30*/  STL.64 [R1+0x6498], R10 ;  /* 0x0064980a01007387 */ /* 0x004fe80000100a00 */
[----:B----4-:R0:W-:Y:S04]  /*45b40*/  STL.64 [R1+0x6490], R8 ;  /* 0x0064900801007387 */ /* 0x0101e80000100a00 */
[----:B0-----:R-:W2:Y:S04]  /*45b50*/  LDL.LU.64 R8, [R1+0x210] ;  /* 0x0002100001087983 */ /* 0x001ea80000300a00 */
[----:B------:R-:W2:Y:S04]  /*45b60*/  LDL.LU.64 R10, [R1+0x218] ;  /* 0x00021800010a7983 */ /* 0x000ea80000300a00 */
[----:B------:R-:W4:Y:S04]  /*45b70*/  LDL.LU.64 R14, [R1+0x64f8] ;  /* 0x0064f800010e7983 */ /* 0x000f280000300a00 */
[----:B------:R-:W4:Y:S04]  /*45b80*/  LDL.LU.64 R12, [R1+0x64f0] ;  /* 0x0064f000010c7983 */ /* 0x000f280000300a00 */
[----:B------:R0:W-:Y:S04]  /*45b90*/  STL.64 [R1+0xd10], R24 ;  /* 0x000d101801007387 */ /* 0x0001e80000100a00 */
[----:B------:R-:W-:Y:S04]  /*45ba0*/  STL.64 [R1+0xd18], R26 ;  /* 0x000d181a01007387 */ /* 0x000fe80000100a00 */
[----:B0-----:R-:W4:Y:S02]  /*45bb0*/  LDL.LU.64 R24, [R1+0x64e8] ;  /* 0x0064e80001187983 */ /* 0x001f240000300a00 */
[----:B----4-:R-:W-:Y:S06]  /*45bc0*/  HMMA.16816.F32.BF16 R12, R20, R24, R12 ;  /* 0x00000018140c723c */ /* 0x010fec000004180c */
[----:B------:R-:W-:-:S15]  /*45bd0*/  IMAD.MOV.U32 R3, RZ, RZ, R25 ;  /* 0x000000ffff037224 */ /* 0x000fde00078e0019 */
[----:B------:R-:W-:-:S02]  /*45be0*/  NOP ;  /* 0x0000000000007918 */ /* 0x000fc40000000000 */
[----:B------:R-:W-:Y:S04]  /*45bf0*/  STL.64 [R1+0xd00], R12 ;  /* 0x000d000c01007387 */ /* 0x000fe80000100a00 */
[----:B------:R0:W-:Y:S04]  /*45c00*/  STL.64 [R1+0xd08], R14 ;  /* 0x000d080e01007387 */ /* 0x0001e80000100a00 */
[----:B0-----:R-:W4:Y:S04]  /*45c10*/  LDL.LU R14, [R1+0x64e0] ;  /* 0x0064e000010e7983 */ /* 0x001f280000300800 */
[----:B------:R-:W4:Y:S01]  /*45c20*/  LDL.LU.64 R12, [R1+0x64d8] ;  /* 0x0064d800010c7983 */ /* 0x000f220000300a00 */
        /* <DEDUP_REMOVED lines=15> */
[----:B------:R-:W-:-:S02]  /*45d20*/  IMAD.MOV.U32 R6, RZ, RZ, R25 ;  /* 0x000000ffff067224 */ /* 0x000fc400078e0019 */
[----:B------:R-:W2:Y:S02]  /*45d30*/  LDL.LU.64 R24, [R1+0x64a8] ;  /* 0x0064a80001187983 */ /* 0x000ea40000300a00 */
        /* <DEDUP_REMOVED lines=8> */
[----:B------:R-:W4:Y:S04]  /*45dc0*/  LDL.LU.64 R10, [R1+0x6498] ;  /* 0x00649800010a7983 */ /* 0x000f280000300a00 */
        /* <DEDUP_REMOVED lines=12> */
[----:B------:R-:W2:Y:S01]  /*45e90*/  LDL.LU.64 R8, [R1+0x6470] ;  /* 0x0064700001087983 */ /* 0x000ea20000300a00 */
[----:B------:R-:W0:Y:S03]  /*45ea0*/  S2R R19, SR_TID.X ;  /* 0x0000000000137919 */ /* 0x000e260000002100 */
[----:B------:R1:W-:Y:S02]  /*45eb0*/  STL.64 [R1+0x6378], R12 ;  /* 0x0063780c01007387 */ /* 0x0003e40000100a00 */
[----:B-1----:R-:W-:-:S02]  /*45ec0*/  IMAD.MOV.U32 R12, RZ, RZ, R17 ;  /* 0x000000ffff0c7224 */ /* 0x002fc400078e0011 */
[----:B------:R-:W-:Y:S01]  /*45ed0*/  IMAD.MOV.U32 R13, RZ, RZ, R16 ;  /* 0x000000ffff0d7224 */ /* 0x000fe200078e0010 */
[----:B--2---:R-:W-:-:S15]  /*45ee0*/  HMMA.16816.F32.BF16 R20, R24, R8, R20 ;  /* 0x000000081814723c */ /* 0x004fde0000041814 */
[----:B------:R-:W-:-:S08]  /*45ef0*/  NOP ;  /* 0x0000000000007918 */ /* 0x000fd00000000000 */
[----:B------:R0:W-:Y:S04]  /*45f00*/  STL.64 [R1+0xa50], R20 ;  /* 0x000a501401007387 */ /* 0x0001e80000100a00 */
[----:B------:R1:W-:Y:S04]  /*45f10*/  STL.64 [R1+0xa58], R22 ;  /* 0x000a581601007387 */ /* 0x0003e80000100a00 */
[----:B------:R-:W2:Y:S01]  /*45f20*/  LDL.LU.64 R16, [R1+0x1760] ;  /* 0x0017600001107983 */ /* 0x000ea20000300a00 */
[C---:B0-----:R-:W-:Y:S01]  /*45f30*/  IMAD.SHL.U32 R21, R19.reuse, 0x2, RZ ;  /* 0x0000000213157824 */ /* 0x041fe200078e00ff */
[C---:B-1----:R-:W-:Y:S01]  /*45f40*/  LOP3.LUT R23, R19.reuse, 0x7, RZ, 0xc0, !PT ;  /* 0x0000000713177812 */ /* 0x042fe200078ec0ff */
[----:B------:R-:W-:-:S02]  /*45f50*/  IMAD.SHL.U32 R22, R19, 0x100, RZ ;  /* 0x0000010013167824 */ /* 0x000fc400078e00ff */
[----:B------:R-:W2:Y:S04]  /*45f60*/  LDL.LU.64 R18, [R1+0x1768] ;  /* 0x0017680001127983 */ /* 0x000ea80000300a00 */
[----:B------:R0:W-:Y:S04]  /*45f70*/  STL.64 [R1+0x6390], R12 ;  /* 0x0063900c01007387 */ /* 0x0001e80000100a00 */
[----:B----4-:R-:W-:Y:S04]  /*45f80*/  STL.64 [R1+0x6360], R10 ;  /* 0x0063600a01007387 */ /* 0x010fe80000100a00 */
[----:B------:R-:W-:Y:S01]  /*45f90*/  STL.64 [R1+0x6358], R8 ;  /* 0x0063580801007387 */ /* 0x000fe20000100a00 */
[----:B0-----:R-:W-:-:S02]  /*45fa0*/  IMAD.MOV.U32 R12, RZ, RZ, R7 ;  /* 0x000000ffff0c7224 */ /* 0x001fc400078e0007 */
[----:B------:R-:W-:Y:S01]  /*45fb0*/  IMAD.MOV.U32 R13, RZ, RZ, R6 ;  /* 0x000000ffff0d7224 */ /* 0x000fe200078e0006 */
[----:B------:R-:W4:Y:S04]  /*45fc0*/  LDL.LU R7, [R1+0x646c] ;  /* 0x00646c0001077983 */ /* 0x000f280000300800 */
[----:B------:R-:W4:Y:S04]  /*45fd0*/  LDL.LU R6, [R1+0x6468] ;  /* 0x0064680001067983 */ /* 0x000f280000300800 */
[----:B------:R0:W-:Y:S04]  /*45fe0*/  STL.64 [R1+0x63a8], R12 ;  /* 0x0063a80c01007387 */ /* 0x0001e80000100a00 */
[----:B0-----:R-:W3:Y:S01]  /*45ff0*/  LDL.64 R12, [R1+0x110] ;  /* 0x00011000010c7983 */ /* 0x001ee20000100a00 */
[----:B------:R-:W-:-:S05]  /*46000*/  IMAD R23, R23, 0x210, RZ ;  /* 0x0000021017177824 */ /* 0x000fca00078e02ff */
[----:B------:R-:W-:-:S04]  /*46010*/  LOP3.LUT R23, R23, 0x10, R21, 0x78, !PT ;  /* 0x0000001017177812 */ /* 0x000fc800078e7815 */
[----:B------:R-:W-:-:S04]  /*46020*/  LOP3.LUT R23, R23, 0x1000, R22, 0xf8, !PT ;  /* 0x0000100017177812 */ /* 0x000fc800078ef816 */
[----:B------:R-:W-:-:S06]  /*46030*/  LOP3.LUT R23, R23, 0x60, RZ, 0x3c, !PT ;  /* 0x0000006017177812 */ /* 0x000fcc00078e3cff */
[----:B------:R-:W0:Y:S04]  /*46040*/  LDSM.16.MT88.4 R20, [R23+UR4+0x180] ;  /* 0x000180041714783b */ /* 0x000e280008004200 */
[----:B---3--:R-:W-:Y:S04]  /*46050*/  STL.64 [R1+0x63c0], R12 ;  /* 0x0063c00c01007387 */ /* 0x008fe80000100a00 */
[----:B0-----:R-:W-:Y:S04]  /*46060*/  STL.64 [R1+0x62a8], R22 ;  /* 0x0062a81601007387 */ /* 0x001fe80000100a00 */
[----:B------:R0:W-:Y:S04]  /*46070*/  STL.64 [R1+0x62a0], R20 ;  /* 0x0062a01401007387 */ /* 0x0001e80000100a00 */
[----:B0-----:R-:W3:Y:S04]  /*46080*/  LDL.64 R20, [R1+0xe0] ;  /* 0x0000e00001147983 */ /* 0x001ee80000100a00 */
[----:B---3--:R0:W-:Y:S02]  /*46090*/  STL.64 [R1+0x63e0], R20 ;  /* 0x0063e01401007387 */ /* 0x0081e40000100a00 */
[----:B0-----:R-:W-:-:S02]  /*460a0*/  IMAD.MOV.U32 R20, RZ, RZ, R4 ;  /* 0x000000ffff147224 */ /* 0x001fc400078e0004 */
[----:B------:R-:W-:Y:S01]  /*460b0*/  IMAD.MOV.U32 R21, RZ, RZ, R5 ;  /* 0x000000ffff157224 */ /* 0x000fe200078e0005 */
[----:B------:R-:W2:Y:S04]  /*460c0*/  LDL.LU R4, [R1+0x6464] ;  /* 0x0064640001047983 */ /* 0x000ea80000300800 */
[----:B------:R-:W2:Y:S04]  /*460d0*/  LDL.LU R5, [R1+0x6460] ;  /* 0x0064600001057983 */ /* 0x000ea80000300800 */
[----:B------:R0:W-:Y:S04]  /*460e0*/  STL.64 [R1+0x6420], R20 ;  /* 0x0064201401007387 */ /* 0x0001e80000100a00 */
[----:B0-----:R-:W3:Y:S04]  /*460f0*/  LDL R20, [R1+0x190] ;  /* 0x0001900001147983 */ /* 0x001ee80000100800 */
[----:B------:R-:W3:Y:S01]  /*46100*/  LDL R21, [R1+0x194] ;  /* 0x0001940001157983 */ /* 0x000ee20000100800 */
[----:B--2---:R-:W-:Y:S03]  /*46110*/  HMMA.16816.F32.BF16 R8, R24, R4, R16 ;  /* 0x000000041808723c */ /* 0x004fe60000041810 */
[----:B---3--:R4:W-:Y:S02]  /*46120*/  STL.64 [R1+0x6438], R20 ;  /* 0x0064381401007387 */ /* 0x0089e40000100a00 */
[----:B----4-:R-:W-:-:S02]  /*46130*/  IMAD.MOV.U32 R20, RZ, RZ, R6 ;  /* 0x000000ffff147224 */ /* 0x010fc400078e0006 */
[----:B------:R-:W-:Y:S01]  /*46140*/  IMAD.MOV.U32 R21, RZ, RZ, R7 ;  /* 0x000000ffff157224 */ /* 0x000fe200078e0007 */
[----:B------:R-:W2:Y:S04]  /*46150*/  LDL.LU R6, [R1+0x645c] ;  /* 0x00645c0001067983 */ /* 0x000ea80000300800 */
[----:B------:R-:W2:Y:S04]  /*46160*/  LDL.LU R7, [R1+0x6458] ;  /* 0x0064580001077983 */ /* 0x000ea80000300800 */
[----:B------:R-:W3:Y:S04]  /*46170*/  LDL.LU.64 R16, [R1+0x11f0] ;  /* 0x0011f00001107983 */ /* 0x000ee80000300a00 */
[----:B------:R-:W4:Y:S04]  /*46180*/  LDL.LU.64 R18, [R1+0x11f8] ;  /* 0x0011f80001127983 */ /* 0x000f280000300a00 */
[----:B------:R-:W-:Y:S04]  /*46190*/  STL.64 [R1+0xa40], R8 ;  /* 0x000a400801007387 */ /* 0x000fe80000100a00 */
[----:B------:R-:W-:Y:S04]  /*461a0*/  STL.64 [R1+0xa48], R10 ;  /* 0x000a480a01007387 */ /* 0x000fe80000100a00 */
[----:B----4-:R-:W-:Y:S04]  /*461b0*/  STL.64 [R1+0x6430], R18 ;  /* 0x0064301201007387 */ /* 0x010fe80000100a00 */
[----:B---3--:R0:W-:Y:S04]  /*461c0*/  STL.64 [R1+0x6428], R16 ;  /* 0x0064281001007387 */ /* 0x0081e80000100a00 */
[----:B0-----:R-:W3:Y:S04]  /*461d0*/  LDL.LU.64 R16, [R1+0x1560] ;  /* 0x0015600001107983 */ /* 0x001ee80000300a00 */
[----:B------:R-:W4:Y:S04]  /*461e0*/  LDL.LU.64 R18, [R1+0x1568] ;  /* 0x0015680001127983 */ /* 0x000f280000300a00 */
[----:B----4-:R-:W-:Y:S04]  /*461f0*/  STL.64 [R1+0x6448], R18 ;  /* 0x0064481201007387 */ /* 0x010fe80000100a00 */
[----:B---3--:R0:W-:Y:S04]  /*46200*/  STL.64 [R1+0x6440], R16 ;  /* 0x0064401001007387 */ /* 0x0081e80000100a00 */
[----:B0-----:R-:W3:Y:S04]  /*46210*/  LDL.LU.64 R16, [R1+0x1660] ;  /* 0x0016600001107983 */ /* 0x001ee80000300a00 */
[----:B------:R-:W3:Y:S01]  /*46220*/  LDL.LU.64 R18, [R1+0x1668] ;  /* 0x0016680001127983 */ /* 0x000ee20000300a00 */
[----:B------:R-:W-:-:S02]  /*46230*/  IMAD.MOV.U32 R12, RZ, RZ, R15 ;  /* 0x000000ffff0c7224 */ /* 0x000fc400078e000f */
[----:B------:R-:W-:Y:S01]  /*46240*/  IMAD.MOV.U32 R13, RZ, RZ, R3 ;  /* 0x000000ffff0d7224 */ /* 0x000fe200078e0003 */
[----:B------:R-:W4:Y:S04]  /*46250*/  LDL.LU.64 R8, [R1+0x11d0] ;  /* 0x0011d00001087983 */ /* 0x000f280000300a00 */
[----:B------:R-:W4:Y:S04]  /*46260*/  LDL.LU.64 R10, [R1+0x11d8] ;  /* 0x0011d800010a7983 */ /* 0x000f280000300a00 */
[----:B------:R-:W4:Y:S04]  /*46270*/  LDL.LU R15, [R1+0x6454] ;  /* 0x00645400010f7983 */ /* 0x000f280000300800 */
[----:B------:R-:W4:Y:S04]  /*46280*/  LDL.LU R3, [R1+0x6450] ;  /* 0x0064500001037983 */ /* 0x000f280000300800 */
[----:B------:R-:W-:Y:S04]  /*46290*/  STL.64 [R1+0x63d8], R12 ;  /* 0x0063d80c01007387 */ /* 0x000fe80000100a00 */
[----:B--2---:R-:W-:Y:S04]  /*462a0*/  STL.64 [R1+0x6350], R6 ;  /* 0x0063500601007387 */ /* 0x004fe80000100a00 */
[----:B------:R0:W-:Y:S04]  /*462b0*/  STL.64 [R1+0x6348], R4 ;  /* 0x0063480401007387 */ /* 0x0001e80000100a00 */
[----:B0-----:R-:W2:Y:S04]  /*462c0*/  LDL.LU.64 R4, [R1+0x11e0] ;  /* 0x0011e00001047983 */ /* 0x001ea80000300a00 */
[----:B------:R-:W2:Y:S01]  /*462d0*/  LDL.LU.64 R6, [R1+0x11e8] ;  /* 0x0011e80001067983 */ /* 0x000ea20000300a00 */
[----:B---3--:R-:W-:Y:S03]  /*462e0*/  HMMA.16816.F32.BF16 R20, R24, R20, R16 ;  /* 0x000000141814723c */ /* 0x008fe60000041810 */
[----:B------:R-:W3:Y:S04]  /*462f0*/  LDL.LU.64 R18, [R1+0x6448] ;  /* 0x0064480001127983 */ /* 0x000ee80000300a00 */
[----:B------:R-:W3:-:S15]  /*46300*/  LDL.LU.64 R16, [R1+0x6440] ;  /* 0x0064400001107983 */ /* 0x000ede0000300a00 */
[----:B------:R-:W-:-:S01]  /*46310*/  NOP ;  /* 0x0000000000007918 */ /* 0x000fc20000000000 */
[----:B------:R0:W-:Y:S04]  /*46320*/  STL.64 [R1+0xa30], R20 ;  /* 0x000a301401007387 */ /* 0x0001e80000100a00 */
[----:B------:R3:W-:Y:S04]  /*46330*/  STL.64 [R1+0xa38], R22 ;  /* 0x000a381601007387 */ /* 0x0007e80000100a00 */
[----:B0-----:R-:W3:Y:S04]  /*46340*/  LDL.LU.64 R20, [R1+0x6438] ;  /* 0x0064380001147983 */ /* 0x001ee80000300a00 */
[----:B------:R-:W4:Y:S01]  /*46350*/  LDL.64 R12, [R1+0x130] ;  /* 0x00013000010c7983 */ /* 0x000f220000100a00 */
[----:B---3--:R-:W-:Y:S03]  /*46360*/  HMMA.16816.F32.BF16 R20, R24, R20, R16 ;  /* 0x000000141814723c */ /* 0x008fe60000041810 */
[----:B----4-:R-:W-:Y:S04]  /*46370*/  STL.64 [R1+0x63e8], R12 ;  /* 0x0063e80c01007387 */ /* 0x010fe80000100a00 */
[----:B------:R-:W3:Y:S04]  /*46380*/  LDL.LU.64 R18, [R1+0x6430] ;  /* 0x0064300001127983 */ /* 0x000ee80000300a00 */
[----:B------:R-:W3:-:S12]  /*46390*/  LDL.LU.64 R16, [R1+0x6428] ;  /* 0x0064280001107983 */ /* 0x000ed80000300a00 */
[----:B------:R0:W-:Y:S04]  /*463a0*/  STL.64 [R1+0xa20], R20 ;  /* 0x000a201401007387 */ /* 0x0001e80000100a00 */
[----:B------:R-:W-:Y:S04]  /*463b0*/  STL.64 [R1+0xa28], R22 ;  /* 0x000a281601007387 */ /* 0x000fe80000100a00 */
[----:B0-----:R-:W2:Y:S01]  /*463c0*/  LDL.LU.64 R20, [R1+0x6420] ;  /* 0x0064200001147983 */ /* 0x001ea20000300a00 */
[----:B------:R-:W-:Y:S02]  /*463d0*/  IMAD.MOV.U32 R12, RZ, RZ, R29 ;  /* 0x000000ffff0c7224 */ /* 0x000fe400078e001d */
[----:B------:R-:W-:-:S05]  /*463e0*/  IMAD.MOV.U32 R13, RZ, RZ, R28 ;  /* 0x000000ffff0d7224 */ /* 0x000fca00078e001c */
[----:B------:R0:W-:Y:S02]  /*463f0*/  STL.64 [R1+0x6400], R12 ;  /* 0x0064000c01007387 */ /* 0x0001e40000100a00 */
[----:B0-----:R-:W-:Y:S02]  /*46400*/  IMAD.MOV.U32 R12, RZ, RZ, R15 ;  /* 0x000000ffff0c7224 */ /* 0x001fe400078e000f */
[----:B------:R-:W-:-:S07]  /*46410*/  IMAD.MOV.U32 R13, RZ, RZ, R14 ;  /* 0x000000ffff0d7224 */ /* 0x000fce00078e000e */
[C---:B---3--:R-:W-:Y:S01]  /*46420*/  HMMA.16816.F32.BF16 R12, R24.reuse, R12, R16 ;  /* 0x0000000c180c723c */ /* 0x048fe20000041810 */
[----:B------:R-:W3:Y:S05]  /*46430*/  LDL.LU.64 R16, [R1+0x6418] ;  /* 0x0064180001107983 */ /* 0x000eea0000300a00 */
[----:B--2---:R-:W-:-:S15]  /*46440*/  HMMA.16816.F32.BF16 R4, R24, R20, R4 ;  /* 0x000000141804723c */ /* 0x004fde0000041804 */
[----:B------:R-:W-:-:S02]  /*46450*/  NOP ;  /* 0x0000000000007918 */ /* 0x000fc40000000000 */
[----:B------:R-:W-:Y:S04]  /*46460*/  STL.64 [R1+0xa10], R12 ;  /* 0x000a100c01007387 */ /* 0x000fe80000100a00 */
[----:B------:R-:W-:Y:S04]  /*46470*/  STL.64 [R1+0xa18], R14 ;  /* 0x000a180e01007387 */ /* 0x000fe80000100a00 */
[----:B------:R-:W-:Y:S04]  /*46480*/  STL.64 [R1+0xa00], R4 ;  /* 0x000a000401007387 */ /* 0x000fe80000100a00 */
[----:B------:R3:W-:Y:S02]  /*46490*/  STL.64 [R1+0xa08], R6 ;  /* 0x000a080601007387 */ /* 0x0007e40000100a00 */
[----:B---3--:R-:W-:-:S15]  /*464a0*/  HMMA.16816.F32.BF16 R4, R24, R16, R8 ;  /* 0x000000101804723c */ /* 0x008fde0000041808 */
[----:B------:R-:W-:-:S08]  /*464b0*/  NOP ;  /* 0x0000000000007918 */ /* 0x000fd00000000000 */
[----:B------:R-:W-:Y:S04]  /*464c0*/  STL.64 [R1+0x9f0], R4 ;  /* 0x0009f00401007387 */ /* 0x000fe80000100a00 */
[----:B------:R-:W-:Y:S04]  /*464d0*/  STL.64 [R1+0x9f8], R6 ;  /* 0x0009f80601007387 */ /* 0x000fe80000100a00 */
[----:B------:R-:W2:Y:S04]  /*464e0*/  LDL.LU.64 R20, [R1+0x11a0] ;  /* 0x0011a00001147983 */ /* 0x000ea80000300a00 */
[----:B------:R-:W3:Y:S04]  /*464f0*/  LDL.LU.64 R22, [R1+0x11a8] ;  /* 0x0011a80001167983 */ /* 0x000ee80000300a00 */
[----:B---3--:R-:W-:Y:S04]  /*46500*/  STL.64 [R1+0x63f8], R22 ;  /* 0x0063f81601007387 */ /* 0x008fe80000100a00 */
[----:B--2---:R0:W-:Y:S04]  /*46510*/  STL.64 [R1+0x63f0], R20 ;  /* 0x0063f01401007387 */ /* 0x0041e80000100a00 */
[----:B0-----:R-:W2:Y:S04]  /*46520*/  LDL.LU.64 R20, [R1+0x11b0] ;  /* 0x0011b00001147983 */ /* 0x001ea80000300a00 */
[----:B------:R-:W3:Y:S01]  /*46530*/  LDL.LU.64 R22, [R1+0x11b8] ;  /* 0x0011b80001167983 */ /* 0x000ee20000300a00 */
[----:B------:R-:W-:-:S02]  /*46540*/  IMAD.MOV.U32 R12, RZ, RZ, R2 ;  /* 0x000000ffff0c7224 */ /* 0x000fc400078e0002 */
[----:B------:R-:W-:Y:S02]  /*46550*/  IMAD.MOV.U32 R13, RZ, RZ, R0 ;  /* 0x000000ffff0d7224 */ /* 0x000fe400078e0000 */
[----:B------:R-:W-:Y:S02]  /*46560*/  IMAD.MOV.U32 R2, RZ, RZ, R16 ;  /* 0x000000ffff027224 */ /* 0x000fe400078e0010 */
[----:B------:R-:W-:Y:S01]  /*46570*/  IMAD.MOV.U32 R0, RZ, RZ, R17 ;  /* 0x000000ffff007224 */ /* 0x000fe200078e0011 */
        /* <DEDUP_REMOVED lines=14> */
[C---:B--2---:R-:W-:Y:S03]  /*46660*/  HMMA.16816.F32.BF16 R12, R24.reuse, R12, R20 ;  /* 0x0000000c180c723c */ /* 0x044fe60000041814 */
        /* <DEDUP_REMOVED lines=26> */
[----:B------:R0:W-:Y:S04]  /*46810*/  STL.64 [R1+0x9c0], R20 ;  /* 0x0009c01401007387 */ /* 0x0001e80000100a00 */
[----:B------:R1:W-:Y:S04]  /*46820*/  STL.64 [R1+0x9c8], R22 ;  /* 0x0009c81601007387 */ /* 0x0003e80000100a00 */
[----:B0-----:R-:W2:Y:S01]  /*46830*/  LDL.LU.64 R20, [R1+0x63e0] ;  /* 0x0063e00001147983 */ /* 0x001ea20000300a00 */
[----:B-1----:R-:W-:Y:S02]  /*46840*/  IMAD.MOV.U32 R23, RZ, RZ, R12 ;  /* 0x000000ffff177224 */ /* 0x002fe400078e000c */
[----:B------:R-:W-:-:S02]  /*46850*/  IMAD.MOV.U32 R22, RZ, RZ, R13 ;  /* 0x000000ffff167224 */ /* 0x000fc400078e000d */
        /* <DEDUP_REMOVED lines=24> */
[----:B------:R-:W2:Y:S04]  /*469e0*/  LDL.LU.64 R18, [R1+0x6388] ;  /* 0x0063880001127983 */ /* 0x000ea80000300a00 */
[----:B------:R-:W2:-:S15]  /*469f0*/  LDL.LU.64 R16, [R1+0x6380] ;  /* 0x0063800001107983 */ /* 0x000e9e0000300a00 */
[----:B------:R-:W-:-:S02]  /*46a00*/  NOP ;  /* 0x0000000000007918 */ /* 0x000fc40000000000 */
[----:B------:R0:W-:Y:S04]  /*46a10*/  STL.64 [R1+0x980], R12 ;  /* 0x0009800c01007387 */ /* 0x0001e80000100a00 */
[----:B------:R-:W-:Y:S04]  /*46a20*/  STL.64 [R1+0x988], R14 ;  /* 0x0009880e01007387 */ /* 0x000fe80000100a00 */
[----:B0-----:R-:W3:Y:S01]  /*46a30*/  LDL.LU.64 R12, [R1+0x6378] ;  /* 0x00637800010c7983 */ /* 0x001ee20000300a00 */
[----:B--2---:R-:W-:Y:S03]  /*46a40*/  HMMA.16816.F32.BF16 R24, R24, R20, R16 ;  /* 0x000000141818723c */ /* 0x004fe60000041810 */
[----:B------:R-:W3:Y:S04]  /*46a50*/  LDL.LU.64 R18, [R1+0x6370] ;  /* 0x0063700001127983 */ /* 0x000ee80000300a00 */
[----:B------:R-:W3:-:S15]  /*46a60*/  LDL.LU.64 R16, [R1+0x6368] ;  /* 0x0063680001107983 */ /* 0x000ede0000300a00 */
[----:B------:R-:W-:-:S01]  /*46a70*/  NOP ;  /* 0x0000000000007918 */ /* 0x000fc20000000000 */
[----:B------:R0:W-:Y:S04]  /*46a80*/  STL.64 [R1+0x390], R24 ;  /* 0x0003901801007387 */ /* 0x0001e80000100a00 */
[----:B------:R1:W-:Y:S04]  /*46a90*/  STL.64 [R1+0x398], R26 ;  /* 0x0003981a01007387 */ /* 0x0003e80000100a00 */
[----:B0-----:R-:W2:Y:S04]  /*46aa0*/  LDL.LU.64 R24, [R1+0x16f0] ;  /* 0x0016f00001187983 */ /* 0x001ea80000300a00 */
[----:B-1----:R-:W2:Y:S04]  /*46ab0*/  LDL.LU.64 R26, [R1+0x16f8] ;  /* 0x0016f800011a7983 */ /* 0x002ea80000300a00 */
[----:B------:R-:W-:Y:S01]  /*46ac0*/  STL.64 [R1+0x62c0], R20 ;  /* 0x0062c01401007387 */ /* 0x000fe20000100a00 */
[----:B---3--:R-:W-:-:S15]  /*46ad0*/  HMMA.16816.F32.BF16 R8, R16, R12, R8 ;  /* 0x0000000c1008723c */ /* 0x008fde0000041808 */
[----:B------:R-:W-:-:S08]  /*46ae0*/  NOP ;  /* 0x0000000000007918 */ /* 0x000fd00000000000 */
[----:B------:R-:W-:Y:S04]  /*46af0*/  STL.64 [R1+0x2f0], R8 ;  /* 0x0002f00801007387 */ /* 0x000fe80000100a00 */
[----:B------:R0:W-:Y:S04]  /*46b00*/  STL.64 [R1+0x2f8], R10 ;  /* 0x0002f80a01007387 */ /* 0x0001e80000100a00 */
[----:B0-----:R-:W3:Y:S04]  /*46b10*/  LDL.LU.64 R10, [R1+0x6360] ;  /* 0x00636000010a7983 */ /* 0x001ee80000300a00 */
[----:B------:R-:W4:Y:S02]  /*46b20*/  LDL.LU.64 R8, [R1+0x6358] ;  /* 0x0063580001087983 */ /* 0x000f240000300a00 */
[----:B----4-:R-:W-:-:S15]  /*46b30*/  HMMA.16816.F32.BF16 R4, R16, R8, R4 ;  /* 0x000000081004723c */ /* 0x010fde0000041804 */
[----:B------:R-:W-:-:S08]  /*46b40*/  NOP ;  /* 0x0000000000007918 */ /* 0x000fd00000000000 */
[----:B------:R-:W-:Y:S04]  /*46b50*/  STL.64 [R1+0x2e0], R4 ;  /* 0x0002e00401007387 */ /* 0x000fe80000100a00 */
[----:B------:R0:W-:Y:S04]  /*46b60*/  STL.64 [R1+0x2e8], R6 ;  /* 0x0002e80601007387 */ /* 0x0001e80000100a00 */
[----:B0-----:R-:W4:Y:S04]  /*46b70*/  LDL.LU.64 R6, [R1+0x6350] ;  /* 0x0063500001067983 */ /* 0x001f280000300a00 */
[----:B------:R-:W2:Y:S04]  /*46b80*/  LDL.LU.64 R4, [R1+0x6348] ;  /* 0x0063480001047983 */ /* 0x000ea80000300a00 */
[----:B---3--:R-:W-:Y:S04]  /*46b90*/  STL.64 [R1+0x6298], R10 ;  /* 0x0062980a01007387 */ /* 0x008fe80000100a00 */
[----:B------:R0:W-:Y:S04]  /*46ba0*/  STL.64 [R1+0x6290], R8 ;  /* 0x0062900801007387 */ /* 0x0001e80000100a00 */
[----:B0-----:R-:W3:Y:S01]  /*46bb0*/  LDL.LU.64 R8, [R1+0x170] ;  /* 0x0001700001087983 */ /* 0x001ee20000300a00 */
[----:B--2---:R-:W-:Y:S03]  /*46bc0*/  HMMA.16816.F32.BF16 R24, R16, R4, R24 ;  /* 0x000000041018723c */ /* 0x004fe60000041818 */
[----:B---3--:R0:W-:-:S15]  /*46bd0*/  STL.64 [R1+0x6330], R8 ;  /* 0x0063300801007387 */ /* 0x0081de0000100a00 */
[----:B------:R-:W-:-:S05]  /*46be0*/  NOP ;  /* 0x0000000000007918 */ /* 0x000fca0000000000 */
[----:B------:R-:W-:Y:S04]  /*46bf0*/  STL.64 [R1+0x2d0], R24 ;  /* 0x0002d01801007387 */ /* 0x000fe80000100a00 */
[----:B------:R-:W-:Y:S04]  /*46c00*/  STL.64 [R1+0x2d8], R26 ;  /* 0x0002d81a01007387 */ /* 0x000fe80000100a00 */
[----:B------:R-:W1:Y:S04]  /*46c10*/  LDSM.16.MT88.4 R24, [R3+UR4+0x2000] ;  /* 0x002000040318783b */ /* 0x000e680008004200 */
[----:B0-----:R-:W2:Y:S04]  /*46c20*/  LDL.64 R8, [R1+0x190] ;  /* 0x0001900001087983 */ /* 0x001ea80000100a00 */
[----:B----4-:R-:W-:Y:S04]  /*46c30*/  STL.64 [R1+0x6288], R6 ;  /* 0x0062880601007387 */ /* 0x010fe80000100a00 */
[----:B------:R0:W-:Y:S04]  /*46c40*/  STL.64 [R1+0x6280], R4 ;  /* 0x0062800401007387 */ /* 0x0001e80000100a00 */
[----:B0-----:R-:W3:Y:S04]  /*46c50*/  LDL.LU.64 R4, [R1+0x1a0] ;  /* 0x0001a00001047983 */ /* 0x001ee80000300a00 */
[----:B------:R-:W-:Y:S04]  /*46c60*/  STL [R1+0x6278], R3 ;  /* 0x0062780301007387 */ /* 0x000fe80000100800 */
[----:B-1----:R-:W-:Y:S04]  /*46c70*/  STL.64 [R1+0x6160], R26 ;  /* 0x0061601a01007387 */ /* 0x002fe80000100a00 */
[----:B------:R0:W-:Y:S04]  /*46c80*/  STL.64 [R1+0x6158], R24 ;  /* 0x0061581801007387 */ /* 0x0001e80000100a00 */
[----:B0-----:R-:W3:Y:S04]  /*46c90*/  LDL.LU.64 R24, [R1+0x15f0] ;  /* 0x0015f00001187983 */ /* 0x001ee80000300a00 */
[----:B------:R-:W3:Y:S02]  /*46ca0*/  LDL.LU.64 R26, [R1+0x15f8] ;  /* 0x0015f800011a7983 */ /* 0x000ee40000300a00 */
[----:B---3--:R-:W-:-:S15]  /*46cb0*/  HMMA.16816.F32.BF16 R24, R16, R4, R24 ;  /* 0x000000041018723c */ /* 0x008fde0000041818 */
[----:B------:R-:W-:-:S08]  /*46cc0*/  NOP ;  /* 0x0000000000007918 */ /* 0x000fd00000000000 */
[----:B------:R0:W-:Y:S04]  /*46cd0*/  STL.64 [R1+0x2c0], R24 ;  /* 0x0002c01801007387 */ /* 0x0001e80000100a00 */
[----:B------:R1:W-:Y:S04]  /*46ce0*/  STL.64 [R1+0x2c8], R26 ;  /* 0x0002c81a01007387 */ /* 0x0003e80000100a00 */
[----:B0-----:R-:W3:Y:S04]  /*46cf0*/  LDL.LU.64 R24, [R1+0x1150] ;  /* 0x0011500001187983 */ /* 0x001ee80000300a00 */
[----:B-1----:R-:W4:Y:S01]  /*46d00*/  LDL.LU.64 R26, [R1+0x1158] ;  /* 0x00115800011a7983 */ /* 0x002f220000300a00 */
[----:B------:R-:W-:-:S02]  /*46d10*/  IMAD.MOV.U32 R20, RZ, RZ, R29 ;  /* 0x000000ffff147224 */ /* 0x000fc400078e001d */
[----:B------:R-:W-:Y:S02]  /*46d20*/  IMAD.MOV.U32 R21, RZ, RZ, R28 ;  /* 0x000000ffff157224 */ /* 0x000fe400078e001c */
[----:B------:R-:W-:Y:S02]  /*46d30*/  IMAD.MOV.U32 R15, RZ, RZ, R4 ;  /* 0x000000ffff0f7224 */ /* 0x000fe400078e0004 */
[----:B------:R-:W-:Y:S01]  /*46d40*/  IMAD.MOV.U32 R14, RZ, RZ, R5 ;  /* 0x000000ffff0e7224 */ /* 0x000fe200078e0005 */
[----:B----4-:R-:W-:Y:S04]  /*46d50*/  STL.64 [R1+0x6340], R26 ;  /* 0x0063401a01007387 */ /* 0x010fe80000100a00 */
[----:B---3--:R0:W-:Y:S04]  /*46d60*/  STL.64 [R1+0x6338], R24 ;  /* 0x0063381801007387 */ /* 0x0081e80000100a00 */
[----:B0-----:R-:W2:Y:S04]  /*46d70*/  LDL.LU.64 R24, [R1+0x14f0] ;  /* 0x0014f00001187983 */ /* 0x001ea80000300a00 */
[----:B------:R-:W2:Y:S04]  /*46d80*/  LDL.LU.64 R26, [R1+0x14f8] ;  /* 0x0014f800011a7983 */ /* 0x000ea80000300a00 */
[----:B------:R-:W3:Y:S04]  /*46d90*/  LDL.LU.64 R4, [R1+0x1140] ;  /* 0x0011400001047983 */ /* 0x000ee80000300a00 */
[----:B------:R-:W3:Y:S04]  /*46da0*/  LDL.LU.64 R6, [R1+0x1148] ;  /* 0x0011480001067983 */ /* 0x000ee80000300a00 */
[----:B------:R0:W-:Y:S04]  /*46db0*/  STL.64 [R1+0x62d8], R20 ;  /* 0x0062d81401007387 */ /* 0x0001e80000100a00 */
[----:B0-----:R-:W4:Y:S04]  /*46dc0*/  LDL.LU.64 R20, [R1+0x180] ;  /* 0x0001800001147983 */ /* 0x001f280000300a00 */
[----:B------:R-:W-:Y:S04]  /*46dd0*/  STL [R1+0x6274], R15 ;  /* 0x0062740f01007387 */ /* 0x000fe80000100800 */
[----:B------:R-:W-:Y:S04]  /*46de0*/  STL [R1+0x6270], R14 ;  /* 0x0062700e01007387 */ /* 0x000fe80000100800 */
[----:B------:R0:W-:Y:S02]  /*46df0*/  STL.64 [R1+0x62e0], R12 ;  /* 0x0062e00c01007387 */ /* 0x0001e40000100a00 */
[----:B0-----:R-:W-:-:S02]  /*46e00*/  IMAD.MOV.U32 R12, RZ, RZ, R23 ;  /* 0x000000ffff0c7224 */ /* 0x001fc400078e0017 */
[----:B------:R-:W-:-:S05]  /*46e10*/  IMAD.MOV.U32 R13, RZ, RZ, R22 ;  /* 0x000000ffff0d7224 */ /* 0x000fca00078e0016 */
[----:B------:R0:W-:Y:S04]  /*46e20*/  STL.64 [R1+0x62f8], R12 ;  /* 0x0062f80c01007387 */ /* 0x0001e80000100a00 */
[----:B0-----:R-:W2:Y:S04]  /*46e30*/  LDL.LU.64 R12, [R1+0x140] ;  /* 0x00014000010c7983 */ /* 0x001ea80000300a00 */
[----:B--2---:R0:W-:Y:S04]  /*46e40*/  STL.64 [R1+0x6310], R12 ;  /* 0x0063100c01007387 */ /* 0x0041e80000100a00 */
[----:B0-----:R-:W2:Y:S01]  /*46e50*/  LDL.LU.64 R12, [R1+0x150] ;  /* 0x00015000010c7983 */ /* 0x001ea20000300a00 */
[----:B------:R-:W-:Y:S06]  /*46e60*/  HMMA.16816.F32.BF16 R24, R16, R8, R24 ;  /* 0x000000081018723c */ /* 0x000fec0000041818 */
[----:B------:R-:W-:Y:S01]  /*46e70*/  IMAD.MOV.U32 R3, RZ, RZ, R8 ;  /* 0x000000ffff037224 */ /* 0x000fe200078e0008 */
[----:B--2---:R-:W-:-:S15]  /*46e80*/  STL.64 [R1+0x6318], R12 ;  /* 0x0063180c01007387 */ /* 0x004fde0000100a00 */
[----:B------:R-:W-:-:S01]  /*46e90*/  NOP ;  /* 0x0000000000007918 */ /* 0x000fc20000000000 */
[----:B------:R-:W-:Y:S04]  /*46ea0*/  STL.64 [R1+0x2b0], R24 ;  /* 0x0002b01801007387 */ /* 0x000fe80000100a00 */
[----:B------:R0:W-:Y:S04]  /*46eb0*/  STL.64 [R1+0x2b8], R26 ;  /* 0x0002b81a01007387 */ /* 0x0001e80000100a00 */
[----:B0-----:R-:W4:Y:S04]  /*46ec0*/  LDL.LU.64 R26, [R1+0x6340] ;  /* 0x00634000011a7983 */ /* 0x001f280000300a00 */
[----:B------:R-:W4:Y:S04]  /*46ed0*/  LDL.LU.64 R24, [R1+0x6338] ;  /* 0x0063380001187983 */ /* 0x000f280000300a00 */
[----:B------:R-:W3:Y:S01]  /*46ee0*/  LDL.LU.64 R8, [R1+0x6330] ;  /* 0x0063300001087983 */ /* 0x000ee20000300a00 */
[C---:B----4-:R-:W-:Y:S06]  /*46ef0*/  HMMA.16816.F32.BF16 R24, R16.reuse, R20, R24 ;  /* 0x000000141018723c */ /* 0x050fec0000041818 */
[----:B---3--:R-:W-:-:S15]  /*46f00*/  HMMA.16816.F32.BF16 R4, R16, R8, R4 ;  /* 0x000000081004723c */ /* 0x008fde0000041804 */
[----:B------:R-:W-:-:S02]  /*46f10*/  NOP ;  /* 0x0000000000007918 */ /* 0x000fc40000000000 */
[----:B------:R0:W-:Y:S04]  /*46f20*/  STL.64 [R1+0x2a0], R24 ;  /* 0x0002a01801007387 */ /* 0x0001e80000100a00 */
[----:B------:R-:W-:Y:S01]  /*46f30*/  STL.64 [R1+0x2a8], R26 ;  /* 0x0002a81a01007387 */ /* 0x000fe20000100a00 */
[----:B0-----:R-:W-:Y:S02]  /*46f40*/  IMAD.MOV.U32 R25, RZ, RZ, R20 ;  /* 0x000000ffff197224 */ /* 0x001fe400078e0014 */
[----:B------:R-:W-:-:S03]  /*46f50*/  IMAD.MOV.U32 R24, RZ, RZ, R21 ;  /* 0x000000ffff187224 */ /* 0x000fc600078e0015 */
[----:B------:R-:W-:Y:S04]  /*46f60*/  STL [R1+0x624c], R25 ;  /* 0x00624c1901007387 */ /* 0x000fe80000100800 */
[----:B------:R-:W-:Y:S04]  /*46f70*/  STL [R1+0x6248], R24 ;  /* 0x0062481801007387 */ /* 0x000fe80000100800 */
        /* <DEDUP_REMOVED lines=17> */
[----:B------:R-:W2:Y:S01]  /*47090*/  LDL.LU.64 R22, [R1+0x1138] ;  /* 0x0011380001167983 */ /* 0x000ea20000300a00 */
[----:B------:R-:W-:-:S02]  /*470a0*/  IMAD.MOV.U32 R26, RZ, RZ, R9 ;  /* 0x000000ffff1a7224 */ /* 0x000fc400078e0009 */
[----:B------:R-:W-:Y:S02]  /*470b0*/  IMAD.MOV.U32 R27, RZ, RZ, R8 ;  /* 0x000000ffff1b7224 */ /* 0x000fe400078e0008 */
[----:B------:R-:W3:Y:S04]  /*470c0*/  LDL.LU.64 R8, [R1+0x10e0] ;  /* 0x0010e00001087983 */ /* 0x000ee80000300a00 */
[----:B------:R-:W3:Y:S04]  /*470d0*/  LDL.LU.64 R10, [R1+0x10e8] ;  /* 0x0010e800010a7983 */ /* 0x000ee80000300a00 */
[----:B------:R-:W4:Y:S04]  /*470e0*/  LDL.64 R4, [R1+0x100] ;  /* 0x0001000001047983 */ /* 0x000f280000100a00 */
[----:B------:R-:W-:Y:S04]  /*470f0*/  STL [R1+0x6254], R26 ;  /* 0x0062541a01007387 */ /* 0x000fe80000100800 */
[----:B------:R0:W-:Y:S04]  /*47100*/  STL [R1+0x6250], R27 ;  /* 0x0062501b01007387 */ /* 0x0001e80000100800 */
[----:B------:R-:W3:Y:S04]  /*47110*/  LDL.LU.64 R24, [R1+0x1120] ;  /* 0x0011200001187983 */ /* 0x000ee80000300a00 */
[----:B0-----:R-:W3:Y:S01]  /*47120*/  LDL.LU.64 R26, [R1+0x1128] ;  /* 0x00112800011a7983 */ /* 0x001ee20000300a00 */
[----:B--2---:R-:W-:Y:S03]  /*47130*/  HMMA.16816.F32.BF16 R12, R16, R12, R20 ;  /* 0x0000000c100c723c */ /* 0x004fe60000041814 */
[----:B------:R-:W2:Y:S04]  /*47140*/  LDL.LU.64 R22, [R1+0x6328] ;  /* 0x0063280001167983 */ /* 0x000ea80000300a00 */
[----:B------:R-:W2:-:S15]  /*47150*/  LDL.LU.64 R20, [R1+0x6320] ;  /* 0x0063200001147983 */ /* 0x000e9e0000300a00 */
[----:B------:R-:W-:-:S01]  /*47160*/  NOP ;  /* 0x0000000000007918 */ /* 0x000fc20000000000 */
[----:B------:R0:W-:Y:S04]  /*47170*/  STL.64 [R1+0x270], R12 ;  /* 0x0002700c01007387 */ /* 0x0001e80000100a00 */
[----:B------:R-:W-:Y:S04]  /*47180*/  STL.64 [R1+0x278], R14 ;  /* 0x0002780e01007387 */ /* 0x000fe80000100a00 */
[----:B0-----:R-:W3:Y:S02]  /*47190*/  LDL.LU.64 R12, [R1+0x6318] ;  /* 0x00631800010c7983 */ /* 0x001ee40000300a00 */
[----:B---3--:R-:W-:-:S15]  /*471a0*/  HMMA.16816.F32.BF16 R24, R16, R12, R24 ;  /* 0x0000000c1018723c */ /* 0x008fde0000041818 */
[----:B------:R-:W-:-:S08]  /*471b0*/  NOP ;  /* 0x0000000000007918 */ /* 0x000fd00000000000 */
[----:B------:R0:W-:Y:S04]  /*471c0*/  STL.64 [R1+0x260], R24 ;  /* 0x0002601801007387 */ /* 0x0001e80000100a00 */
[----:B------:R1:W-:Y:S01]  /*471d0*/  STL.64 [R1+0x268], R26 ;  /* 0x0002681a01007387 */ /* 0x0003e20000100a00 */
[----:B0-----:R-:W-:Y:S02]  /*471e0*/  IMAD.MOV.U32 R25, RZ, RZ, R12 ;  /* 0x000000ffff197224 */ /* 0x001fe400078e000c */
[----:B------:R-:W-:Y:S02]  /*471f0*/  IMAD.MOV.U32 R24, RZ, RZ, R13 ;  /* 0x000000ffff187224 */ /* 0x000fe400078e000d */
[----:B------:R-:W2:Y:S02]  /*47200*/  LDL.LU.64 R12, [R1+0x6310] ;  /* 0x00631000010c7983 */ /* 0x000ea40000300a00 */
[----:B--2---:R-:W-:Y:S06]  /*47210*/  HMMA.16816.F32.BF16 R20, R16, R12, R20 ;  /* 0x0000000c1014723c */ /* 0x004fec0000041814 */
[----:B-1----:R-:W-:-:S02]  /*47220*/  IMAD.MOV.U32 R26, RZ, RZ, R12 ;  /* 0x000000ffff1a7224 */ /* 0x002fc400078e000c */
        /* <DEDUP_REMOVED lines=8> */
[----:B0-----:R-:W3:Y:S01]  /*472b0*/  LDL.64 R24, [R1+0x120] ;  /* 0x0001200001187983 */ /* 0x001ee20000100a00 */
[----:B--2---:R-:W-:Y:S03]  /*472c0*/  HMMA.16816.F32.BF16 R12, R16, R12, R20 ;  /* 0x0000000c100c723c */ /* 0x004fe60000041814 */
[----:B------:R-:W3:Y:S04]  /*472d0*/  LDL.LU.64 R22, [R1+0x62f0] ;  /* 0x0062f00001167983 */ /* 0x000ee80000300a00 */
[----:B------:R-:W3:-:S15]  /*472e0*/  LDL.LU.64 R20, [R1+0x62e8] ;  /* 0x0062e80001147983 */ /* 0x000ede0000300a00 */
[----:B------:R-:W-:-:S01]  /*472f0*/  NOP ;  /* 0x0000000000007918 */ /* 0x000fc20000000000 */
[----:B------:R0:W-:Y:S04]  /*47300*/  STL.64 [R1+0x240], R12 ;  /* 0x0002400c01007387 */ /* 0x0001e80000100a00 */
[----:B------:R-:W-:Y:S04]  /*47310*/  STL.64 [R1+0x248], R14 ;  /* 0x0002480e01007387 */ /* 0x000fe80000100a00 */
[----:B0-----:R-:W2:Y:S01]  /*47320*/  LDL.LU.64 R12, [R1+0x62e0] ;  /* 0x0062e000010c7983 */ /* 0x001ea20000300a00 */
[----:B---3--:R-:W-:-:S15]  /*47330*/  HMMA.16816.F32.BF16 R20, R16, R24, R20 ;  /* 0x000000181014723c */ /* 0x008fde0000041814 */
[----:B------:R-:W-:-:S08]  /*47340*/  NOP ;  /* 0x0000000000007918 */ /* 0x000fd00000000000 */
[----:B------:R0:W-:Y:S04]  /*47350*/  STL.64 [R1+0x220], R20 ;  /* 0x0002201401007387 */ /* 0x0001e80000100a00 */
[----:B------:R1:W-:Y:S04]  /*47360*/  STL.64 [R1+0x228], R22 ;  /* 0x0002281601007387 */ /* 0x0003e80000100a00 */
[----:B0-----:R-:W3:Y:S01]  /*47370*/  LDL.LU.64 R20, [R1+0x62d8] ;  /* 0x0062d80001147983 */ /* 0x001ee20000300a00 */
[----:B------:R-:W-:-:S03]  /*47380*/  IMAD.MOV.U32 R14, RZ, RZ, R24 ;  /* 0x000000ffff0e7224 */ /* 0x000fc600078e0018 */
[----:B------:R-:W4:Y:S04]  /*47390*/  LDL.LU.64 R24, [R1+0x10d0] ;  /* 0x0010d00001187983 */ /* 0x000f280000300a00 */
[----:B------:R-:W4:Y:S04]  /*473a0*/  LDL.LU.64 R26, [R1+0x10d8] ;  /* 0x0010d800011a7983 */ /* 0x000f280000300a00 */
[----:B------:R-:W-:Y:S01]  /*473b0*/  STL [R1+0x627c], R14 ;  /* 0x00627c0e01007387 */ /* 0x000fe20000100800 */
[----:B---3--:R-:W-:-:S15]  /*473c0*/  HMMA.16816.F32.BF16 R8, R16, R20, R8 ;  /* 0x000000141008723c */ /* 0x008fde0000041808 */
[----:B------:R-:W-:-:S08]  /*473d0*/  NOP ;  /* 0x0000000000007918 */ /* 0x000fd00000000000 */
[----:B------:R0:W-:Y:S04]  /*473e0*/  STL.64 [R1+0x210], R8 ;  /* 0x0002100801007387 */ /* 0x0001e80000100a00 */
[----:B------:R-:W3:Y:S04]  /*473f0*/  LDL.LU.64 R20, [R1+0x1050] ;  /* 0x0010500001147983 */ /* 0x000ee80000300a00 */
[----:B-1----:R-:W3:Y:S01]  /*47400*/  LDL.LU.64 R22, [R1+0x1058] ;  /* 0x0010580001167983 */ /* 0x002ee20000300a00 */
[----:B------:R-:W-:Y:S02]  /*47410*/  IMAD.MOV.U32 R28, RZ, RZ, R10 ;  /* 0x000000ffff1c7224 */ /* 0x000fe400078e000a */
[----:B------:R-:W-:Y:S01]  /*47420*/  IMAD.MOV.U32 R2, RZ, RZ, R11 ;  /* 0x000000ffff027224 */ /* 0x000fe200078e000b */
[----:B0-----:R-:W2:Y:S04]  /*47430*/  LDL.LU.64 R8, [R1+0x18e0] ;  /* 0x0018e00001087983 */ /* 0x001ea80000300a00 */
[----:B------:R-:W4:Y:S04]  /*47440*/  LDL.LU.64 R10, [R1+0x18e8] ;  /* 0x0018e800010a7983 */ /* 0x000f280000300a00 */
[----:B----4-:R-:W-:Y:S04]  /*47450*/  STL.64 [R1+0x62b8], R10 ;  /* 0x0062b80a01007387 */ /* 0x010fe80000100a00 */
[----:B--2---:R0:W-:Y:S04]  /*47460*/  STL.64 [R1+0x62b0], R8 ;  /* 0x0062b00801007387 */ /* 0x0041e80000100a00 */
[----:B0-----:R-:W2:Y:S04]  /*47470*/  LDL.LU.64 R8, [R1+0x1010] ;  /* 0x0010100001087983 */ /* 0x001ea80000300a00 */
[----:B------:R-:W4:Y:S01]  /*47480*/  LDL.LU.64 R10, [R1+0x1018] ;  /* 0x00101800010a7983 */ /* 0x000f220000300a00 */
[----:B------:R-:W-:Y:S03]  /*47490*/  HMMA.16816.F32.BF16 R24, R16, R4, R24 ;  /* 0x000000041018723c */ /* 0x000fe60000041818 */
[----:B----4-:R-:W-:Y:S04]  /*474a0*/  STL.64 [R1+0x62d0], R10 ;  /* 0x0062d00a01007387 */ /* 0x010fe80000100a00 */
[----:B--2---:R0:W-:Y:S04]  /*474b0*/  STL.64 [R1+0x62c8], R8 ;  /* 0x0062c80801007387 */ /* 0x0041e80000100a00 */
[----:B0-----:R-:W3:Y:S04]  /*474c0*/  LDL.LU.64 R8, [R1+0xf0] ;  /* 0x0000f00001087983 */ /* 0x001ee80000300a00 */
[----:B------:R-:W-:Y:S04]  /*474d0*/  STL [R1+0x50fc], R2 ;  /* 0x0050fc0201007387 */ /* 0x000fe80000100800 */
[----:B------:R-:W-:Y:S01]  /*474e0*/  STL [R1+0x50f8], R28 ;  /* 0x0050f81c01007387 */ /* 0x000fe20000100800 */
[----:B------:R-:W-:-:S03]  /*474f0*/  IMAD.MOV.U32 R14, RZ, RZ, R5 ;  /* 0x000000ffff0e7224 */ /* 0x000fc600078e0005 */
[----:B------:R-:W2:Y:S04]  /*47500*/  LDL.LU.64 R4, [R1+0x17e0] ;  /* 0x0017e00001047983 */ /* 0x000ea80000300a00 */
[----:B------:R0:W-:Y:S04]  /*47510*/  STL.64 [R1+0x200], R24 ;  /* 0x0002001801007387 */ /* 0x0001e80000100a00 */
[----:B------:R-:W-:Y:S04]  /*47520*/  STL.64 [R1+0x208], R26 ;  /* 0x0002081a01007387 */ /* 0x000fe80000100a00 */
[----:B------:R-:W2:Y:S04]  /*47530*/  LDL.LU.64 R6, [R1+0x17e8] ;  /* 0x0017e80001067983 */ /* 0x000ea80000300a00 */
[----:B------:R-:W4:Y:S01]  /*47540*/  LDL.LU.64 R10, [R1+0x62d0] ;  /* 0x0062d000010a7983 */ /* 0x000f220000300a00 */
[----:B---3--:R-:W-:Y:S06]  /*47550*/  HMMA.16816.F32.BF16 R20, R16, R8, R20 ;  /* 0x000000081014723c */ /* 0x008fec0000041814 */
[----:B0-----:R-:W-:-:S02]  /*47560*/  IMAD.MOV.U32 R25, RZ, RZ, R8 ;  /* 0x000000ffff197224 */ /* 0x001fc400078e0008 */
[----:B------:R-:W-:Y:S02]  /*47570*/  IMAD.MOV.U32 R24, RZ, RZ, R9 ;  /* 0x000000ffff187224 */ /* 0x000fe400078e0009 */
[----:B------:R-:W4:-:S13]  /*47580*/  LDL.LU.64 R8, [R1+0x62c8] ;  /* 0x0062c80001087983 */ /* 0x000f1a0000300a00 */
[----:B------:R0:W-:Y:S04]  /*47590*/  STL.64 [R1+0x1f0], R20 ;  /* 0x0001f01401007387 */ /* 0x0001e80000100a00 */
[----:B0-----:R-:W4:Y:S01]  /*475a0*/  LDL.LU.64 R20, [R1+0x62c0] ;  /* 0x0062c00001147983 */ /* 0x001f220000300a00 */
[----:B------:R-:W-:Y:S02]  /*475b0*/  IMAD.MOV.U32 R28, RZ, RZ, R23 ;  /* 0x000000ffff1c7224 */ /* 0x000fe400078e0017 */
[----:B------:R-:W-:-:S03]  /*475c0*/  IMAD.MOV.U32 R2, RZ, RZ, R22 ;  /* 0x000000ffff027224 */ /* 0x000fc600078e0016 */
[----:B------:R-:W-:Y:S04]  /*475d0*/  STL [R1+0x5104], R28 ;  /* 0x0051041c01007387 */ /* 0x000fe80000100800 */
[----:B------:R-:W-:Y:S01]  /*475e0*/  STL [R1+0x5100], R2 ;  /* 0x0051000201007387 */ /* 0x000fe20000100800 */
[----:B----4-:R-:W-:Y:S03]  /*475f0*/  HMMA.16816.F32.BF16 R16, R16, R20, R8 ;  /* 0x000000141010723c */ /* 0x010fe60000041808 */
[----:B------:R-:W3:Y:S04]  /*47600*/  LDL.LU.64 R10, [R1+0x62b8] ;  /* 0x0062b800010a7983 */ /* 0x000ee80000300a00 */
[----:B------:R-:W3:Y:S04]  /*47610*/  LDL.LU.64 R8, [R1+0x62b0] ;  /* 0x0062b00001087983 */ /* 0x000ee80000300a00 */
[----:B------:R-:W3:Y:S01]  /*47620*/  LDL.LU.64 R22, [R1+0x62a8] ;  /* 0x0062a80001167983 */ /* 0x000ee20000300a00 */
[----:B------:R-:W-:-:S11]  /*47630*/  IMAD.MOV.U32 R15, RZ, RZ, R21 ;  /* 0x000000ffff0f7224 */ /* 0x000fd600078e0015 */
[----:B------:R0:W-:Y:S04]  /*47640*/  STL.64 [R1+0x30], R16 ;  /* 0x0000301001007387 */ /* 0x0001e80000100a00 */
[----:B------:R1:W-:Y:S04]  /*47650*/  STL.64 [R1+0x38], R18 ;  /* 0x0000381201007387 */ /* 0x0003e80000100a00 */
[----:B------:R-:W3:Y:S04]  /*47660*/  LDL.LU.64 R20, [R1+0x62a0] ;  /* 0x0062a00001147983 */ /* 0x000ee80000300a00 */
[----:B0-----:R-:W4:Y:S04]  /*47670*/  LDL.LU.64 R16, [R1+0x16c0] ;  /* 0x0016c00001107983 */ /* 0x001f280000300a00 */
[----:B-1----:R-:W4:Y:S01]  /*47680*/  LDL.LU.64 R18, [R1+0x16c8] ;  /* 0x0016c80001127983 */ /* 0x002f220000300a00 */
[----:B---3--:R-:W-:-:S15]  /*47690*/  HMMA.16816.F32.BF16 R8, R20, R12, R8 ;  /* 0x0000000c1408723c */ /* 0x008fde0000041808 */
[----:B------:R-:W-:-:S08]  /*476a0*/  NOP ;  /* 0x0000000000007918 */ /* 0x000fd00000000000 */
[----:B------:R0:W-:Y:S01]  /*476b0*/  STL.64 [R1+0x20], R8 ;  /* 0x0000200801007387 */ /* 0x0001e20000100a00 */
[----:B------:R-:W-:Y:S02]  /*476c0*/  IMAD.MOV.U32 R28, RZ, RZ, R10 ;  /* 0x000000ffff1c7224 */ /* 0x000fe400078e000a */
[----:B------:R-:W-:Y:S02]  /*476d0*/  IMAD.MOV.U32 R2, RZ, RZ, R11 ;  /* 0x000000ffff027224 */ /* 0x000fe400078e000b */
[----:B------:R-:W3:Y:S04]  /*476e0*/  LDL.LU.64 R10, [R1+0x6298] ;  /* 0x00629800010a7983 */ /* 0x000ee80000300a00 */
[----:B0-----:R-:W2:Y:S04]  /*476f0*/  LDL.LU.64 R8, [R1+0x6290] ;  /* 0x0062900001087983 */ /* 0x001ea80000300a00 */
[----:B------:R-:W-:Y:S04]  /*47700*/  STL [R1+0x529c], R2 ;  /* 0x00529c0201007387 */ /* 0x000fe80000100800 */
[----:B------:R-:W-:Y:S01]  /*47710*/  STL [R1+0x5298], R28 ;  /* 0x0052981c01007387 */ /* 0x000fe20000100800 */
[----:B--2---:R-:W-:-:S15]  /*47720*/  HMMA.16816.F32.BF16 R4, R20, R8, R4 ;  /* 0x000000081404723c */ /* 0x004fde0000041804 */
[----:B------:R-:W-:-:S08]  /*47730*/  NOP ;  /* 0x0000000000007918 */ /* 0x000fd00000000000 */
[----:B------:R-:W-:Y:S04]  /*47740*/  STL.64 [R1+0x10], R4 ;  /* 0x0000100401007387 */ /* 0x000fe80000100a00 */
[----:B------:R0:W-:Y:S04]  /*47750*/  STL.64 [R1+0x18], R6 ;  /* 0x0000180601007387 */ /* 0x0001e80000100a00 */
[----:B0-----:R-:W2:Y:S04]  /*47760*/  LDL.LU.64 R6, [R1+0x6288] ;  /* 0x0062880001067983 */ /* 0x001ea80000300a00 */
[----:B------:R-:W4:Y:S04]  /*47770*/  LDL.LU.64 R4, [R1+0x6280] ;  /* 0x0062800001047983 */ /* 0x000f280000300a00 */
[----:B---3--:R-:W-:Y:S01]  /*47780*/  STL.64 [R1+0x6168], R10 ;  /* 0x0061680a01007387 */ /* 0x008fe20000100a00 */
[----:B------:R-:W-:-:S02]  /*47790*/  IMAD.MOV.U32 R8, RZ, RZ, R25 ;  /* 0x000000ffff087224 */ /* 0x000fc400078e0019 */
[----:B------:R-:W-:Y:S01]  /*477a0*/  IMAD.MOV.U32 R9, RZ, RZ, R24 ;  /* 0x000000ffff097224 */ /* 0x000fe200078e0018 */
[----:B----4-:R-:W-:-:S15]  /*477b0*/  HMMA.16816.F32.BF16 R16, R20, R4, R16 ;  /* 0x000000041410723c */ /* 0x010fde0000041810 */
[----:B------:R-:W-:-:S08]  /*477c0*/  NOP ;  /* 0x0000000000007918 */ /* 0x000fd00000000000 */
[----:B------:R-:W-:Y:S04]  /*477d0*/  STL.64 [R1+0x1010], R16 ;  /* 0x0010101001007387 */ /* 0x000fe80000100a00 */
[----:B--2---:R-:W-:Y:S04]  /*477e0*/  STL.64 [R1+0x6170], R6 ;  /* 0x0061700601007387 */ /* 0x004fe80000100a00 */
[----:B------:R-:W2:Y:S04]  /*477f0*/  LDL.LU.64 R24, [R1+0x15c0] ;  /* 0x0015c00001187983 */ /* 0x000ea80000300a00 */
[----:B------:R-:W2:Y:S04]  /*47800*/  LDL.LU.64 R26, [R1+0x15c8] ;  /* 0x0015c800011a7983 */ /* 0x000ea80000300a00 */
[----:B------:R0:W-:Y:S04]  /*47810*/  STL.64 [R1+0x6178], R8 ;  /* 0x0061780801007387 */ /* 0x0001e80000100a00 */
[----:B0-----:R-:W3:Y:S01]  /*47820*/  LDL.LU R8, [R1+0x100] ;  /* 0x0001000001087983 */ /* 0x001ee20000300800 */
[----:B------:R-:W-:-:S03]  /*47830*/  IMAD.MOV.U32 R9, RZ, RZ, R14 ;  /* 0x000000ffff097224 */ /* 0x000fc600078e000e */
[----:B------:R-:W4:Y:S01]  /*47840*/  LDL.LU R14, [R1+0x627c] ;  /* 0x00627c00010e7983 */ /* 0x000f220000300800 */
[----:B------:R-:W-:-:S03]  /*47850*/  IMAD.MOV.U32 R4, RZ, RZ, R3 ;  /* 0x000000ffff047224 */ /* 0x000fc600078e0003 */
[----:B------:R-:W2:Y:S04]  /*47860*/  LDL.LU R3, [R1+0x6278] ;  /* 0x0062780001037983 */ /* 0x000ea80000300800 */
[----:B------:R-:W4:Y:S01]  /*47870*/  LDL.LU R5, [R1+0x194] ;  /* 0x0001940001057983 */ /* 0x000f220000300800 */
[----:B------:R-:W-:Y:S02]  /*47880*/  IMAD.MOV.U32 R29, RZ, RZ, R18 ;  /* 0x000000ffff1d7224 */ /* 0x000fe400078e0012 */
[----:B------:R-:W-:Y:S01]  /*47890*/  IMAD.MOV.U32 R0, RZ, RZ, R19 ;  /* 0x000000ffff007224 */ /* 0x000fe200078e0013 */
[----:B---3--:R0:W-:Y:S04]  /*478a0*/  STL.64 [R1+0x6190], R8 ;  /* 0x0061900801007387 */ /* 0x0081e80000100a00 */
[----:B--2---:R-:W1:Y:S04]  /*478b0*/  LDSM.16.MT88.4 R16, [R3+UR4+0x2080] ;  /* 0x002080040310783b */ /* 0x004e680008004200 */
[----:B0-----:R-:W2:Y:S04]  /*478c0*/  LDL.LU R8, [R1+0x110] ;  /* 0x0001100001087983 */ /* 0x001ea80000300800 */
[----:B------:R-:W2:Y:S04]  /*478d0*/  LDL.LU R9, [R1+0x114] ;  /* 0x0001140001097983 */ /* 0x000ea80000300800 */
[----:B--2---:R4:W-:Y:S04]  /*478e0*/  STL.64 [R1+0x61a8], R8 ;  /* 0x0061a80801007387 */ /* 0x0049e80000100a00 */
[----:B------:R-:W-:Y:S04]  /*478f0*/  STL [R1+0x52a4], R0 ;  /* 0x0052a40001007387 */ /* 0x000fe80000100800 */
[----:B------:R-:W-:Y:S04]  /*47900*/  STL [R1+0x52a0], R29 ;  /* 0x0052a01d01007387 */ /* 0x000fe80000100800 */
[----:B-1----:R-:W-:Y:S04]  /*47910*/  STL.64 [R1+0x6048], R18 ;  /* 0x0060481201007387 */ /* 0x002fe80000100a00 */
[----:B------:R0:W-:Y:S01]  /*47920*/  STL.64 [R1+0x6040], R16 ;  /* 0x0060401001007387 */ /* 0x0001e20000100a00 */
[----:B----4-:R-:W-:-:S03]  /*47930*/  IMAD.MOV.U32 R8, RZ, RZ, R14 ;  /* 0x000000ffff087224 */ /* 0x010fc600078e000e */
[----:B0-----:R-:W2:Y:S01]  /*47940*/  LDL.LU R16, [R1+0xe0] ;  /* 0x0000e00001107983 */ /* 0x001ea20000300800 */
[----:B------:R-:W-:-:S03]  /*47950*/  IMAD.MOV.U32 R17, RZ, RZ, R15 ;  /* 0x000000ffff117224 */ /* 0x000fc600078e000f */
[----:B------:R-:W3:Y:S04]  /*47960*/  LDL.LU R15, [R1+0x6274] ;  /* 0x00627400010f7983 */ /* 0x000ee80000300800 */
[----:B------:R-:W4:Y:S04]  /*47970*/  LDL R18, [R1+0xe8] ;  /* 0x0000e80001127983 */ /* 0x000f280000100800 */
[----:B------:R-:W4:Y:S04]  /*47980*/  LDL R19, [R1+0xec] ;  /* 0x0000ec0001137983 */ /* 0x000f280000100800 */
[----:B------:R-:W2:Y:S04]  /*47990*/  LDL.LU R14, [R1+0x6270] ;  /* 0x00627000010e7983 */ /* 0x000ea80000300800 */
[----:B------:R-:W3:Y:S04]  /*479a0*/  LDL.LU R9, [R1+0x124] ;  /* 0x0001240001097983 */ /* 0x000ee80000300800 */
[----:B---3--:R0:W-:Y:S04]  /*479b0*/  STL.64 [R1+0x61c0], R8 ;  /* 0x0061c00801007387 */ /* 0x0081e80000100a00 */
[----:B0-----:R-:W3:Y:S04]  /*479c0*/  LDL.LU R8, [R1+0x130] ;  /* 0x0001300001087983 */ /* 0x001ee80000300800 */
[----:B------:R-:W3:Y:S04]  /*479d0*/  LDL.LU R9, [R1+0x134] ;  /* 0x0001340001097983 */ /* 0x000ee80000300800 */
[----:B---3--:R0:W-:Y:S02]  /*479e0*/  STL.64 [R1+0x61d8], R8 ;  /* 0x0061d80801007387 */ /* 0x0081e40000100a00 */
[----:B0-----:R-:W-:-:S02]  /*479f0*/  IMAD.MOV.U32 R8, RZ, RZ, R15 ;  /* 0x000000ffff087224 */ /* 0x001fc400078e000f */
[----:B--2---:R-:W-:Y:S01]  /*47a00*/  IMAD.MOV.U32 R9, RZ, RZ, R14 ;  /* 0x000000ffff097224 */ /* 0x004fe200078e000e */
[----:B------:R-:W2:Y:S04]  /*47a10*/  LDL.LU R15, [R1+0x626c] ;  /* 0x00626c00010f7983 */ /* 0x000ea80000300800 */
[----:B------:R-:W2:Y:S04]  /*47a20*/  LDL.LU R14, [R1+0x6268] ;  /* 0x00626800010e7983 */ /* 0x000ea80000300800 */
[----:B----4-:R-:W-:Y:S04]  /*47a30*/  STL.64 [R1+0x6188], R18 ;  /* 0x0061881201007387 */ /* 0x010fe80000100a00 */
[----:B------:R0:W-:Y:S04]  /*47a40*/  STL.64 [R1+0x6180], R16 ;  /* 0x0061801001007387 */ /* 0x0001e80000100a00 */
[----:B0-----:R-:W3:Y:S04]  /*47a50*/  LDL.LU.64 R16, [R1+0x1040] ;  /* 0x0010400001107983 */ /* 0x001ee80000300a00 */
[----:B------:R-:W3:Y:S01]  /*47a60*/  LDL.LU.64 R18, [R1+0x1048] ;  /* 0x0010480001127983 */ /* 0x000ee20000300a00 */
[----:B------:R-:W-:Y:S03]  /*47a70*/  HMMA.16816.F32.BF16 R8, R20, R8, R24 ;  /* 0x000000081408723c */ /* 0x000fe60000041818 */
[----:B------:R-:W4:Y:S04]  /*47a80*/  LDL.LU.64 R26, [R1+0x6260] ;  /* 0x00626000011a7983 */ /* 0x000f280000300a00 */
[----:B------:R-:W2:-:S15]  /*47a90*/  LDL.LU.64 R24, [R1+0x6258] ;  /* 0x0062580001187983 */ /* 0x000e9e0000300a00 */
[----:B------:R-:W-:-:S01]  /*47aa0*/  NOP ;  /* 0x0000000000007918 */ /* 0x000fc20000000000 */
[----:B------:R4:W-:Y:S01]  /*47ab0*/  STL.64 [R1+0x1050], R8 ;  /* 0x0010500801007387 */ /* 0x0009e20000100a00 */
[----:B------:R-:W-:Y:S02]  /*47ac0*/  IMAD.MOV.U32 R12, RZ, RZ, R11 ;  /* 0x000000ffff0c7224 */ /* 0x000fe400078e000b */
[----:B------:R-:W-:Y:S01]  /*47ad0*/  IMAD.MOV.U32 R13, RZ, RZ, R10 ;  /* 0x000000ffff0d7224 */ /* 0x000fe200078e000a */
[----:B---3--:R-:W-:Y:S01]  /*47ae0*/  HMMA.16816.F32.BF16 R4, R20, R4, R16 ;  /* 0x000000041404723c */ /* 0x008fe20000041810 */
[----:B----4-:R-:W-:Y:S02]  /*47af0*/  IMAD.MOV.U32 R8, RZ, RZ, R26 ;  /* 0x000000ffff087224 */ /* 0x010fe400078e001a */
[----:B------:R-:W-:Y:S01]  /*47b00*/  IMAD.MOV.U32 R9, RZ, RZ, R27 ;  /* 0x000000ffff097224 */ /* 0x000fe200078e001b */
[----:B------:R-:W3:Y:S04]  /*47b10*/  LDL.LU R26, [R1+0x6254] ;  /* 0x00625400011a7983 */ /* 0x000ee80000300800 */
[----:B------:R-:W4:Y:S04]  /*47b20*/  LDL.LU R27, [R1+0x6250] ;  /* 0x00625000011b7983 */ /* 0x000f280000300800 */
[----:B------:R0:W-:Y:S04]  /*47b30*/  STL.64 [R1+0x61f0], R8 ;  /* 0x0061f00801007387 */ /* 0x0001e80000100a00 */
[----:B------:R-:W-:Y:S04]  /*47b40*/  STL [R1+0x500c], R12 ;  /* 0x00500c0c01007387 */ /* 0x000fe80000100800 */
[----:B------:R-:W-:Y:S04]  /*47b50*/  STL [R1+0x5008], R13 ;  /* 0x0050080d01007387 */ /* 0x000fe80000100800 */
[----:B--2---:R-:W-:Y:S01]  /*47b60*/  STL.64 [R1+0x6240], R14 ;  /* 0x0062400e01007387 */ /* 0x004fe20000100a00 */
[----:B0-----:R-:W-:-:S02]  /*47b70*/  IMAD.MOV.U32 R8, RZ, RZ, R25 ;  /* 0x000000ffff087224 */ /* 0x001fc400078e0019 */
[----:B------:R-:W-:Y:S01]  /*47b80*/  IMAD.MOV.U32 R9, RZ, RZ, R24 ;  /* 0x000000ffff097224 */ /* 0x000fe200078e0018 */
[----:B------:R-:W2:Y:S04]  /*47b90*/  LDL.LU R25, [R1+0x624c] ;  /* 0x00624c0001197983 */ /* 0x000ea80000300800 */
[----:B------:R-:W-:Y:S04]  /*47ba0*/  STL.64 [R1+0x1040], R4 ;  /* 0x0010400401007387 */ /* 0x000fe80000100a00 */
[----:B------:R-:W-:Y:S04]  /*47bb0*/  STL.64 [R1+0x1048], R6 ;  /* 0x0010480601007387 */ /* 0x000fe80000100a00 */
[----:B------:R-:W2:Y:S04]  /*47bc0*/  LDL.LU R24, [R1+0x6248] ;  /* 0x0062480001187983 */ /* 0x000ea80000300800 */
[----:B------:R0:W-:Y:S04]  /*47bd0*/  STL.64 [R1+0x6208], R8 ;  /* 0x0062080801007387 */ /* 0x0001e80000100a00 */
[----:B0-----:R-:W3:Y:S04]  /*47be0*/  LDL.LU R8, [R1+0x160] ;  /* 0x0001600001087983 */ /* 0x001ee80000300800 */
[----:B------:R-:W3:Y:S04]  /*47bf0*/  LDL.LU R9, [R1+0x164] ;  /* 0x0001640001097983 */ /* 0x000ee80000300800 */
[----:B---3--:R4:W-:Y:S02]  /*47c00*/  STL.64 [R1+0x6220], R8 ;  /* 0x0062200801007387 */ /* 0x0089e40000100a00 */
[----:B----4-:R-:W-:-:S02]  /*47c10*/  IMAD.MOV.U32 R8, RZ, RZ, R27 ;  /* 0x000000ffff087224 */ /* 0x010fc400078e001b */
[----:B------:R-:W-:-:S05]  /*47c20*/  IMAD.MOV.U32 R9, RZ, RZ, R26 ;  /* 0x000000ffff097224 */ /* 0x000fca00078e001a */
[----:B------:R-:W-:Y:S04]  /*47c30*/  STL.64 [R1+0x6238], R8 ;  /* 0x0062380801007387 */ /* 0x000fe80000100a00 */
[----:B------:R-:W3:Y:S04]  /*47c40*/  LDL.LU.64 R12, [R1+0x1060] ;  /* 0x00106000010c7983 */ /* 0x000ee80000300a00 */
[----:B------:R-:W3:Y:S04]  /*47c50*/  LDL.LU.64 R14, [R1+0x1068] ;  /* 0x00106800010e7983 */ /* 0x000ee80000300a00 */
[----:B------:R-:W4:Y:S04]  /*47c60*/  LDL.LU.64 R16, [R1+0x280] ;  /* 0x0002800001107983 */ /* 0x000f280000300a00 */
[----:B------:R-:W2:Y:S04]  /*47c70*/  LDL.LU.64 R18, [R1+0x288] ;  /* 0x0002880001127983 */ /* 0x000ea80000300a00 */
[----:B--2---:R-:W-:Y:S04]  /*47c80*/  STL.64 [R1+0x61a0], R18 ;  /* 0x0061a01201007387 */ /* 0x004fe80000100a00 */
[----:B----4-:R0:W-:Y:S04]  /*47c90*/  STL.64 [R1+0x6198], R16 ;  /* 0x0061981001007387 */ /* 0x0101e80000100a00 */
[----:B0-----:R-:W2:Y:S04]  /*47ca0*/  LDL.LU.64 R16, [R1+0x480] ;  /* 0x0004800001107983 */ /* 0x001ea80000300a00 */
[----:B------:R-:W4:Y:S04]  /*47cb0*/  LDL.LU.64 R18, [R1+0x488] ;  /* 0x0004880001127983 */ /* 0x000f280000300a00 */
[----:B----4-:R-:W-:Y:S04]  /*47cc0*/  STL.64 [R1+0x61b8], R18 ;  /* 0x0061b81201007387 */ /* 0x010fe80000100a00 */
[----:B--2---:R0:W-:Y:S04]  /*47cd0*/  STL.64 [R1+0x61b0], R16 ;  /* 0x0061b01001007387 */ /* 0x0041e80000100a00 */
        /* <DEDUP_REMOVED lines=13> */
[----:B------:R-:W4:Y:S01]  /*47db0*/  LDL.LU.64 R18, [R1+0x1098] ;  /* 0x0010980001127983 */ /* 0x000f220000300a00 */
[----:B------:R-:W-:-:S02]  /*47dc0*/  IMAD.MOV.U32 R8, RZ, RZ, R25 ;  /* 0x000000ffff087224 */ /* 0x000fc400078e0019 */
[----:B------:R-:W-:-:S07]  /*47dd0*/  IMAD.MOV.U32 R9, RZ, RZ, R24 ;  /* 0x000000ffff097224 */ /* 0x000fce00078e0018 */
[----:B---3--:R-:W-:Y:S01]  /*47de0*/  HMMA.16816.F32.BF16 R8, R20, R8, R12 ;  /* 0x000000081408723c */ /* 0x008fe2000004180c */
[----:B----4-:R-:W-:Y:S04]  /*47df0*/  STL.64 [R1+0x6218], R18 ;  /* 0x0062181201007387 */ /* 0x010fe80000100a00 */
        /* <DEDUP_REMOVED lines=9> */
[----:B------:R-:W4:Y:S04]  /*47e90*/  LDL.LU.64 R24, [R1] ;  /* 0x0000000001187983 */ /* 0x000f280000300a00 */
[----:B------:R-:W4:Y:S04]  /*47ea0*/  LDL.LU.64 R26, [R1+0x8] ;  /* 0x00000800011a7983 */ /* 0x000f280000300a00 */
[----:B------:R-:W4:Y:S04]  /*47eb0*/  LDL.LU.64 R14, [R1+0x6240] ;  /* 0x00624000010e7983 */ /* 0x000f280000300a00 */
[----:B------:R0:W-:Y:S04]  /*47ec0*/  STL.64 [R1+0x1060], R8 ;  /* 0x0010600801007387 */ /* 0x0001e80000100a00 */
[----:B0-----:R-:W2:Y:S01]  /*47ed0*/  LDL.LU.64 R8, [R1+0x6238] ;  /* 0x0062380001087983 */ /* 0x001ea20000300a00 */
[----:B------:R-:W-:-:S02]  /*47ee0*/  IMAD.MOV.U32 R12, RZ, RZ, R10 ;  /* 0x000000ffff0c7224 */ /* 0x000fc400078e000a */
[----:B------:R-:W-:-:S05]  /*47ef0*/  IMAD.MOV.U32 R13, RZ, RZ, R11 ;  /* 0x000000ffff0d7224 */ /* 0x000fca00078e000b */
[----:B------:R-:W-:Y:S04]  /*47f00*/  STL [R1+0x5014], R13 ;  /* 0x0050140d01007387 */ /* 0x000fe80000100800 */
[----:B------:R-:W-:Y:S01]  /*47f10*/  STL [R1+0x5010], R12 ;  /* 0x0050100c01007387 */ /* 0x000fe20000100800 */
        /* <DEDUP_REMOVED lines=12> */
[----:B------:R2:W-:Y:S04]  /*47fe0*/  STL [R1+0x1088], R10 ;  /* 0x0010880a01007387 */ /* 0x0005e80000100800 */
[----:B0-----:R-:W2:Y:S01]  /*47ff0*/  LDL.LU.64 R8, [R1+0x6208] ;  /* 0x0062080001087983 */ /* 0x001ea20000300a00 */
[----:B------:R-:W-:-:S05]  /*48000*/  IMAD.MOV.U32 R13, RZ, RZ, R11 ;  /* 0x000000ffff0d7224 */ /* 0x000fca00078e000b */
        /* <DEDUP_REMOVED lines=38> */
[----:B------:R-:W4:-:S15]  /*48270*/  LDL.LU.64 R16, [R1+0x6180] ;  /* 0x0061800001107983 */ /* 0x000f1e0000300a00 */
[----:B------:R-:W-:-:S02]  /*48280*/  NOP ;  /* 0x0000000000007918 */ /* 0x000fc40000000000 */
[----:B------:R0:W-:Y:S04]  /*48290*/  STL.64 [R1+0x17c0], R8 ;  /* 0x0017c00801007387 */ /* 0x0001e80000100a00 */
[----:B------:R3:W-:Y:S04]  /*482a0*/  STL.64 [R1+0x17c8], R10 ;  /* 0x0017c80a01007387 */ /* 0x0007e80000100a00 */
[----:B0-----:R-:W3:Y:S02]  /*482b0*/  LDL.LU.64 R8, [R1+0x6178] ;  /* 0x0061780001087983 */ /* 0x001ee40000300a00 */
[----:B---3--:R-:W-:Y:S02]  /*482c0*/  HMMA.16816.F32.BF16 R8, R20, R8, R4 ;  /* 0x000000081408723c */ /* 0x008fe40000041804 */
[----:B------:R-:W3:-:S15]  /*482d0*/  LDL.LU.64 R6, [R1+0x6170] ;  /* 0x0061700001067983 */ /* 0x000ede0000300a00 */
[----:B------:R-:W-:-:S06]  /*482e0*/  NOP ;  /* 0x0000000000007918 */ /* 0x000fcc0000000000 */
[----:B------:R-:W-:Y:S04]  /*482f0*/  STL.64 [R1+0x17b0], R8 ;  /* 0x0017b00801007387 */ /* 0x000fe80000100a00 */
[----:B------:R0:W-:Y:S04]  /*48300*/  STL.64 [R1+0x17b8], R10 ;  /* 0x0017b80a01007387 */ /* 0x0001e80000100a00 */
[----:B0-----:R-:W2:Y:S01]  /*48310*/  LDL.LU.64 R10, [R1+0x6168] ;  /* 0x00616800010a7983 */ /* 0x001ea20000300a00 */
[----:B----4-:R-:W-:Y:S03]  /*48320*/  HMMA.16816.F32.BF16 R20, R20, R16, R24 ;  /* 0x000000101414723c */ /* 0x010fe60000041818 */
[----:B------:R-:W4:Y:S04]  /*48330*/  LDL.LU.64 R26, [R1+0x6160] ;  /* 0x00616000011a7983 */ /* 0x000f280000300a00 */
[----:B------:R-:W4:-:S15]  /*48340*/  LDL.LU.64 R24, [R1+0x6158] ;  /* 0x0061580001187983 */ /* 0x000f1e0000300a00 */
[----:B------:R-:W-:-:S01]  /*48350*/  NOP ;  /* 0x0000000000007918 */ /* 0x000fc20000000000 */
[----:B------:R0:W-:Y:S04]  /*48360*/  STL.64 [R1+0x10d0], R20 ;  /* 0x0010d01401007387 */ /* 0x0001e80000100a00 */
[----:B------:R1:W-:Y:S04]  /*48370*/  STL.64 [R1+0x10d8], R22 ;  /* 0x0010d81601007387 */ /* 0x0003e80000100a00 */
[----:B0-----:R-:W3:Y:S01]  /*48380*/  LDL.LU R20, [R1+0x4d0] ;  /* 0x0004d00001147983 */ /* 0x001ee20000300800 */
[----:B------:R-:W-:-:S03]  /*48390*/  IMAD.MOV.U32 R21, RZ, RZ, R14 ;  /* 0x000000ffff157224 */ /* 0x000fc600078e000e */
[----:B------:R-:W4:Y:S01]  /*483a0*/  LDL.LU R14, [R1+0x6150] ;  /* 0x00615000010e7983 */ /* 0x000f220000300800 */
[----:B-1----:R-:W-:-:S03]  /*483b0*/  IMAD.MOV.U32 R22, RZ, RZ, R15 ;  /* 0x000000ffff167224 */ /* 0x002fc600078e000f */
[----:B------:R-:W4:Y:S01]  /*483c0*/  LDL.LU R15, [R1+0x614c] ;  /* 0x00614c00010f7983 */ /* 0x000f220000300800 */
[----:B--2---:R-:W-:Y:S02]  /*483d0*/  IMAD.MOV.U32 R23, RZ, RZ, R10 ;  /* 0x000000ffff177224 */ /* 0x004fe400078e000a */
[----:B------:R-:W-:Y:S01]  /*483e0*/  IMAD.MOV.U32 R16, RZ, RZ, R11 ;  /* 0x000000ffff107224 */ /* 0x000fe200078e000b */
[----:B------:R-:W3:Y:S04]  /*483f0*/  LDL.LU R10, [R1+0x6148] ;  /* 0x00614800010a7983 */ /* 0x000ee80000300800 */
[----:B------:R0:W-:Y:S04]  /*48400*/  STL.64 [R1+0x6098], R18 ;  /* 0x0060981201007387 */ /* 0x0001e80000100a00 */
[----:B------:R-:W3:Y:S04]  /*48410*/  LDL.LU R11, [R1+0x6144] ;  /* 0x00614400010b7983 */ /* 0x000ee80000300800 */
[----:B------:R-:W2:Y:S04]  /*48420*/  LDL.LU R17, [R1+0x4e4] ;  /* 0x0004e40001117983 */ /* 0x000ea80000300800 */
[----:B0-----:R-:W2:Y:S04]  /*48430*/  LDL.LU R18, [R1+0x4e8] ;  /* 0x0004e80001127983 */ /* 0x001ea80000300800 */
[----:B------:R-:W2:Y:S04]  /*48440*/  LDL.LU R19, [R1+0x4ec] ;  /* 0x0004ec0001137983 */ /* 0x000ea80000300800 */
[----:B----4-:R-:W-:Y:S01]  /*48450*/  STL.64 [R1+0x60b0], R14 ;  /* 0x0060b00e01007387 */ /* 0x010fe20000100a00 */
[----:B--2---:R-:W-:-:S15]  /*48460*/  HMMA.16816.F32.BF16 R16, R24, R14, R16 ;  /* 0x0000000e1810723c */ /* 0x004fde0000041810 */
[----:B------:R-:W-:-:S08]  /*48470*/  NOP ;  /* 0x0000000000007918 */ /* 0x000fd00000000000 */
[----:B------:R-:W-:Y:S04]  /*48480*/  STL.64 [R1+0x10c0], R16 ;  /* 0x0010c01001007387 */ /* 0x000fe80000100a00 */
[----:B------:R3:W-:Y:S04]  /*48490*/  STL.64 [R1+0x10c8], R18 ;  /* 0x0010c81201007387 */ /* 0x0007e80000100a00 */
[----:B------:R-:W2:Y:S01]  /*484a0*/  LDL.LU R12, [R1+0xfa0] ;  /* 0x000fa000010c7983 */ /* 0x000ea20000300800 */
[----:B---3--:R-:W-:Y:S01]  /*484b0*/  HMMA.16816.F32.BF16 R16, R24, R10, R20 ;  /* 0x0000000a1810723c */ /* 0x008fe20000041814 */
[----:B------:R-:W-:-:S02]  /*484c0*/  IMAD.MOV.U32 R15, RZ, RZ, R6 ;  /* 0x000000ffff0f7224 */ /* 0x000fc400078e0006 */
[----:B------:R-:W0:-:S15]  /*484d0*/  LDSM.16.MT88.4 R20, [R3+UR4+0x2100] ;  /* 0x002100040314783b */ /* 0x000e1e0008004200 */
[----:B------:R-:W-:-:S05]  /*484e0*/  NOP ;  /* 0x0000000000007918 */ /* 0x000fca0000000000 */
[----:B------:R-:W-:Y:S04]  /*484f0*/  STL.64 [R1+0x10b0], R16 ;  /* 0x0010b01001007387 */ /* 0x000fe80000100a00 */
[----:B------:R-:W-:Y:S04]  /*48500*/  STL.64 [R1+0x10b8], R18 ;  /* 0x0010b81201007387 */ /* 0x000fe80000100a00 */
[----:B------:R-:W2:Y:S04]  /*48510*/  LDL.LU R13, [R1+0xfa4] ;  /* 0x000fa400010d7983 */ /* 0x000ea80000300800 */
[----:B------:R-:W3:Y:S04]  /*48520*/  LDL.LU R14, [R1+0xfa8] ;  /* 0x000fa800010e7983 */ /* 0x000ee80000300800 */
[----:B------:R-:W4:Y:S04]  /*48530*/  LDL.LU R6, [R1+0x6140] ;  /* 0x0061400001067983 */ /* 0x000f280000300800 */
[----:B---3--:R-:W-:Y:S04]  /*48540*/  STL.64 [R1+0x60e0], R14 ;  /* 0x0060e00e01007387 */ /* 0x008fe80000100a00 */
[----:B--2---:R1:W-:Y:S04]  /*48550*/  STL.64 [R1+0x60d8], R12 ;  /* 0x0060d80c01007387 */ /* 0x0043e80000100a00 */
[----:B-1----:R-:W2:Y:S04]  /*48560*/  LDL.LU R12, [R1+0xfb0] ;  /* 0x000fb000010c7983 */ /* 0x002ea80000300800 */
[----:B------:R-:W2:Y:S04]  /*48570*/  LDL.LU R13, [R1+0xfb4] ;  /* 0x000fb400010d7983 */ /* 0x000ea80000300800 */
[----:B------:R-:W3:Y:S01]  /*48580*/  LDL.LU R14, [R1+0xfb8] ;  /* 0x000fb800010e7983 */ /* 0x000ee20000300800 */
[----:B------:R-:W-:-:S03]  /*48590*/  IMAD.MOV.U32 R15, RZ, RZ, R7 ;  /* 0x000000ffff0f7224 */ /* 0x000fc600078e0007 */
[----:B------:R-:W4:Y:S04]  /*485a0*/  LDL.LU R7, [R1+0x613c] ;  /* 0x00613c0001077983 */ /* 0x000f280000300800 */
[----:B---3--:R1:W-:Y:S04]  /*485b0*/  STL.64 [R1+0x60f0], R14 ;  /* 0x0060f00e01007387 */ /* 0x0083e80000100a00 */
[----:B--2---:R-:W-:Y:S04]  /*485c0*/  STL.64 [R1+0x60e8], R12 ;  /* 0x0060e80c01007387 */ /* 0x004fe80000100a00 */
[----:B-1----:R-:W2:Y:S04]  /*485d0*/  LDL.64 R14, [R1+0x178] ;  /* 0x00017800010e7983 */ /* 0x002ea80000100a00 */
[----:B--2---:R1:W-:Y:S04]  /*485e0*/  STL.64 [R1+0x6100], R14 ;  /* 0x0061000e01007387 */ /* 0x0043e80000100a00 */
[----:B-1----:R-:W2:Y:S04]  /*485f0*/  LDL.64 R14, [R1+0x188] ;  /* 0x00018800010e7983 */ /* 0x002ea80000100a00 */
[----:B--2---:R1:W-:Y:S04]  /*48600*/  STL.64 [R1+0x6108], R14 ;  /* 0x0061080e01007387 */ /* 0x0043e80000100a00 */
[----:B-1----:R-:W2:Y:S04]  /*48610*/  LDL.64 R14, [R1+0x198] ;  /* 0x00019800010e7983 */ /* 0x002ea80000100a00 */
[----:B--2---:R1:W-:Y:S04]  /*48620*/  STL.64 [R1+0x6110], R14 ;  /* 0x0061100e01007387 */ /* 0x0043e80000100a00 */
[----:B-1----:R-:W2:Y:S04]  /*48630*/  LDL.64 R14, [R1+0x1a8] ;  /* 0x0001a800010e7983 */ /* 0x002ea80000100a00 */
[----:B--2---:R1:W-:Y:S04]  /*48640*/  STL.64 [R1+0x6128], R14 ;  /* 0x0061280e01007387 */ /* 0x0043e80000100a00 */
[----:B------:R-:W2:Y:S04]  /*48650*/  LDL.LU R12, [R1+0x1000] ;  /* 0x00100000010c7983 */ /* 0x000ea80000300800 */
[----:B------:R-:W2:Y:S04]  /*48660*/  LDL.LU R13, [R1+0x1004] ;  /* 0x00100400010d7983 */ /* 0x000ea80000300800 */
[----:B-1----:R-:W2:Y:S04]  /*48670*/  LDL.LU R14, [R1+0x1008] ;  /* 0x00100800010e7983 */ /* 0x002ea80000300800 */
[----:B------:R-:W2:Y:S04]  /*48680*/  LDL.LU R15, [R1+0x100c] ;  /* 0x00100c00010f7983 */ /* 0x000ea80000300800 */
[----:B------:R-:W3:Y:S04]  /*48690*/  LDL.64 R18, [R1+0x158] ;  /* 0x0001580001127983 */ /* 0x000ee80000100a00 */
[----:B---3--:R4:W-:Y:S04]  /*486a0*/  STL.64 [R1+0x60f8], R18 ;  /* 0x0060f81201007387 */ /* 0x0089e80000100a00 */
[----:B------:R-:W3:Y:S04]  /*486b0*/  LDL.LU R16, [R1+0xfc0] ;  /* 0x000fc00001107983 */ /* 0x000ee80000300800 */
[----:B------:R-:W3:Y:S01]  /*486c0*/  LDL.LU R17, [R1+0xfc4] ;  /* 0x000fc40001117983 */ /* 0x000ee20000300800 */
[----:B----4-:R-:W-:-:S03]  /*486d0*/  IMAD.MOV.U32 R18, RZ, RZ, R6 ;  /* 0x000000ffff127224 */ /* 0x010fc600078e0006 */
[----:B------:R-:W4:Y:S04]  /*486e0*/  LDL.LU R6, [R1+0x6138] ;  /* 0x0061380001067983 */ /* 0x000f280000300800 */
[----:B------:R-:W2:Y:S01]  /*486f0*/  LDL.LU R19, [R1+0xfcc] ;  /* 0x000fcc0001137983 */ /* 0x000ea20000300800 */
[----:B------:R-:W-:-:S03]  /*48700*/  IMAD.MOV.U32 R8, RZ, RZ, R7 ;  /* 0x000000ffff087224 */ /* 0x000fc600078e0007 */
[----:B--2---:R-:W-:Y:S04]  /*48710*/  STL.64 [R1+0x6120], R18 ;  /* 0x0061201201007387 */ /* 0x004fe80000100a00 */
[----:B---3--:R1:W-:Y:S04]  /*48720*/  STL.64 [R1+0x6118], R16 ;  /* 0x0061181001007387 */ /* 0x0083e80000100a00 */
[----:B-1----:R-:W2:Y:S04]  /*48730*/  LDL.LU R16, [R1+0xff0] ;  /* 0x000ff00001107983 */ /* 0x002ea80000300800 */
[----:B------:R-:W2:Y:S04]  /*48740*/  LDL.LU R17, [R1+0xff4] ;  /* 0x000ff40001117983 */ /* 0x000ea80000300800 */
[----:B------:R-:W2:Y:S01]  /*48750*/  LDL.LU R18, [R1+0xff8] ;  /* 0x000ff80001127983 */ /* 0x000ea20000300800 */
[----:B----4-:R-:W-:-:S03]  /*48760*/  IMAD.MOV.U32 R19, RZ, RZ, R6 ;  /* 0x000000ffff137224 */ /* 0x010fc600078e0006 */
[----:B------:R-:W3:Y:S04]  /*48770*/  LDL.LU R6, [R1+0x6134] ;  /* 0x0061340001067983 */ /* 0x000ee80000300800 */
[----:B------:R1:W-:Y:S04]  /*48780*/  STL [R1+0x6024], R10 ;  /* 0x0060240a01007387 */ /* 0x0003e80000100800 */
[----:B------:R4:W-:Y:S04]  /*48790*/  STL [R1+0x6020], R11 ;  /* 0x0060200b01007387 */ /* 0x0009e80000100800 */
[----:B------:R-:W3:Y:S04]  /*487a0*/  LDL.LU R7, [R1+0x6130] ;  /* 0x0061300001077983 */ /* 0x000ee80000300800 */
[----:B------:R-:W2:Y:S04]  /*487b0*/  LDL.LU R9, [R1+0xfd4] ;  /* 0x000fd40001097983 */ /* 0x000ea80000300800 */
[----:B-1----:R-:W2:Y:S04]  /*487c0*/  LDL.LU R10, [R1+0xfd8] ;  /* 0x000fd800010a7983 */ /* 0x002ea80000300800 */
[----:B----4-:R-:W4:Y:S04]  /*487d0*/  LDL.LU R11, [R1+0xfdc] ;  /* 0x000fdc00010b7983 */ /* 0x010f280000300800 */
[----:B------:R-:W-:Y:S04]  /*487e0*/  STL [R1+0x6028], R3 ;  /* 0x0060280301007387 */ /* 0x000fe80000100800 */
[----:B0-----:R0:W-:Y:S04]  /*487f0*/  STL.64 [R1+0x5ef0], R22 ;  /* 0x005ef01601007387 */ /* 0x0011e80000100a00 */
[----:B------:R-:W-:Y:S04]  /*48800*/  STL.64 [R1+0x5ee8], R20 ;  /* 0x005ee81401007387 */ /* 0x000fe80000100a00 */
[----:B0-----:R-:W4:Y:S01]  /*48810*/  LDL.64 R22, [R1+0x168] ;  /* 0x0001680001167983 */ /* 0x001f220000100a00 */
[----:B---3--:R-:W-:-:S15]  /*48820*/  HMMA.16816.F32.BF16 R12, R24, R6, R12 ;  /* 0x00000006180c723c */ /* 0x008fde000004180c */
[----:B------:R-:W-:-:S08]  /*48830*/  NOP ;  /* 0x0000000000007918 */ /* 0x000fd00000000000 */
[----:B------:R-:W-:Y:S04]  /*48840*/  STL.64 [R1+0x1150], R12 ;  /* 0x0011500c01007387 */ /* 0x000fe80000100a00 */
[----:B------:R0:W-:Y:S04]  /*48850*/  STL.64 [R1+0x1158], R14 ;  /* 0x0011580e01007387 */ /* 0x0001e80000100a00 */
[----:B0-----:R-:W2:Y:S04]  /*48860*/  LDL.LU.64 R14, [R1+0x6128] ;  /* 0x00612800010e7983 */ /* 0x001ea80000300a00 */
[----:B------:R0:W-:Y:S04]  /*48870*/  STL [R1+0x6030], R6 ;  /* 0x0060300601007387 */ /* 0x0001e80000100800 */
[----:B------:R1:W-:Y:S04]  /*48880*/  STL [R1+0x602c], R7 ;  /* 0x00602c0701007387 */ /* 0x0003e80000100800 */
[----:B------:R-:W3:Y:S04]  /*48890*/  LDL.LU R4, [R1+0xfe0] ;  /* 0x000fe00001047983 */ /* 0x000ee80000300800 */
[----:B------:R-:W3:Y:S04]  /*488a0*/  LDL.LU R5, [R1+0xfe4] ;  /* 0x000fe40001057983 */ /* 0x000ee80000300800 */
[----:B0-----:R-:W3:Y:S04]  /*488b0*/  LDL.LU R6, [R1+0xfe8] ;  /* 0x000fe80001067983 */ /* 0x001ee80000300800 */
[----:B-1----:R-:W3:Y:S01]  /*488c0*/  LDL.LU R7, [R1+0xfec] ;  /* 0x000fec0001077983 */ /* 0x002ee20000300800 */
[----:B--2---:R-:W-:Y:S06]  /*488d0*/  HMMA.16816.F32.BF16 R16, R24, R14, R16 ;  /* 0x0000000e1810723c */ /* 0x004fec0000041810 */
[----:B------:R-:W-:-:S02]  /*488e0*/  IMAD.MOV.U32 R2, RZ, RZ, R14 ;  /* 0x000000ffff027224 */ /* 0x000fc400078e000e */
[----:B------:R-:W-:-:S15]  /*488f0*/  IMAD.MOV.U32 R0, RZ, RZ, R15 ;  /* 0x000000ffff007224 */ /* 0x000fde00078e000f */
[----:B------:R-:W-:Y:S04]  /*48900*/  STL.64 [R1+0x1140], R16 ;  /* 0x0011401001007387 */ /* 0x000fe80000100a00 */
[----:B------:R0:W-:Y:S04]  /*48910*/  STL.64 [R1+0x1148], R18 ;  /* 0x0011481201007387 */ /* 0x0001e80000100a00 */
[----:B0-----:R-:W2:Y:S04]  /*48920*/  LDL.LU.64 R18, [R1+0x6120] ;  /* 0x0061200001127983 */ /* 0x001ea80000300a00 */
[----:B------:R-:W2:Y:S04]  /*48930*/  LDL.LU.64 R16, [R1+0x6118] ;  /* 0x0061180001107983 */ /* 0x000ea80000300a00 */
[----:B------:R-:W3:Y:S04]  /*48940*/  LDL.LU.64 R14, [R1+0x6110] ;  /* 0x00611000010e7983 */ /* 0x000ee80000300a00 */
[----:B------:R-:W-:Y:S04]  /*48950*/  STL [R1+0x6038], R0 ;  /* 0x0060380001007387 */ /* 0x000fe80000100800 */
[----:B------:R-:W-:Y:S01]  /*48960*/  STL [R1+0x6034], R2 ;  /* 0x0060340201007387 */ /* 0x000fe20000100800 */
[----:B---3--:R-:W-:-:S15]  /*48970*/  HMMA.16816.F32.BF16 R4, R24, R14, R4 ;  /* 0x0000000e1804723c */ /* 0x008fde0000041804 */
[----:B------:R-:W-:-:S08]  /*48980*/  NOP ;  /* 0x0000000000007918 */ /* 0x000fd00000000000 */
[----:B------:R0:W-:Y:S04]  /*48990*/  STL.64 [R1+0x1130], R4 ;  /* 0x0011300401007387 */ /* 0x0001e80000100a00 */
[----:B------:R-:W-:Y:S01]  /*489a0*/  STL.64 [R1+0x1138], R6 ;  /* 0x0011380601007387 */ /* 0x000fe20000100a00 */
[----:B0-----:R-:W-:Y:S02]  /*489b0*/  IMAD.MOV.U32 R5, RZ, RZ, R14 ;  /* 0x000000ffff057224 */ /* 0x001fe400078e000e */
[----:B------:R-:W-:Y:S02]  /*489c0*/  IMAD.MOV.U32 R4, RZ, RZ, R15 ;  /* 0x000000ffff047224 */ /* 0x000fe400078e000f */
[----:B------:R-:W4:Y:S04]  /*489d0*/  LDL.LU.64 R14, [R1+0x6108] ;  /* 0x00610800010e7983 */ /* 0x000f280000300a00 */
[----:B------:R-:W-:Y:S01]  /*489e0*/  STL [R1+0x603c], R5 ;  /* 0x00603c0501007387 */ /* 0x000fe20000100800 */
[----:B----4-:R-:W-:-:S15]  /*489f0*/  HMMA.16816.F32.BF16 R8, R24, R14, R8 ;  /* 0x0000000e1808723c */ /* 0x010fde0000041808 */
[----:B------:R-:W-:-:S08]  /*48a00*/  NOP ;  /* 0x0000000000007918 */ /* 0x000fd00000000000 */
[----:B------:R0:W-:Y:S04]  /*48a10*/  STL.64 [R1+0x1120], R8 ;  /* 0x0011200801007387 */ /* 0x0001e80000100a00 */
[----:B------:R-:W-:Y:S01]  /*48a20*/  STL.64 [R1+0x1128], R10 ;  /* 0x0011280a01007387 */ /* 0x000fe20000100a00 */
[----:B0-----:R-:W-:Y:S02]  /*48a30*/  IMAD.MOV.U32 R9, RZ, RZ, R14 ;  /* 0x000000ffff097224 */ /* 0x001fe400078e000e */
[----:B------:R-:W-:Y:S02]  /*48a40*/  IMAD.MOV.U32 R8, RZ, RZ, R15 ;  /* 0x000000ffff087224 */ /* 0x000fe400078e000f */
[----:B------:R-:W2:Y:S02]  /*48a50*/  LDL.LU.64 R14, [R1+0x6100] ;  /* 0x00610000010e7983 */ /* 0x000ea40000300a00 */
[----:B--2---:R-:W-:Y:S06]  /*48a60*/  HMMA.16816.F32.BF16 R16, R24, R14, R16 ;  /* 0x0000000e1810723c */ /* 0x004fec0000041810 */
[----:B------:R-:W-:-:S02]  /*48a70*/  IMAD.MOV.U32 R29, RZ, RZ, R14 ;  /* 0x000000ffff1d7224 */ /* 0x000fc400078e000e */
[----:B------:R-:W-:-:S15]  /*48a80*/  IMAD.MOV.U32 R28, RZ, RZ, R15 ;  /* 0x000000ffff1c7224 */ /* 0x000fde00078e000f */
[----:B------:R-:W-:Y:S04]  /*48a90*/  STL.64 [R1+0x1110], R16 ;  /* 0x0011101001007387 */ /* 0x000fe80000100a00 */
[----:B------:R0:W-:Y:S04]  /*48aa0*/  STL.64 [R1+0x1118], R18 ;  /* 0x0011181201007387 */ /* 0x0001e80000100a00 */
[----:B0-----:R-:W2:Y:S04]  /*48ab0*/  LDL.LU.64 R18, [R1+0x60f8] ;  /* 0x0060f80001127983 */ /* 0x001ea80000300a00 */
[----:B------:R-:W3:Y:S04]  /*48ac0*/  LDL.LU.64 R14, [R1+0x60f0] ;  /* 0x0060f000010e7983 */ /* 0x000ee80000300a00 */
[----:B------:R-:W3:Y:S01]  /*48ad0*/  LDL.LU.64 R12, [R1+0x60e8] ;  /* 0x0060e800010c7983 */ /* 0x000ee20000300a00 */
[----:B------:R-:W-:-:S02]  /*48ae0*/  IMAD.MOV.U32 R10, RZ, RZ, R22 ;  /* 0x000000ffff0a7224 */ /* 0x000fc400078e0016 */
[----:B------:R-:W-:Y:S01]  /*48af0*/  IMAD.MOV.U32 R11, RZ, RZ, R23 ;  /* 0x000000ffff0b7224 */ /* 0x000fe200078e0017 */
[----:B---3--:R-:W-:-:S15]  /*48b00*/  HMMA.16816.F32.BF16 R12, R24, R22, R12 ;  /* 0x00000016180c723c */ /* 0x008fde000004180c */
[----:B------:R-:W-:-:S08]  /*48b10*/  NOP ;  /* 0x0000000000007918 */ /* 0x000fd00000000000 */
[----:B------:R-:W-:Y:S04]  /*48b20*/  STL.64 [R1+0x1100], R12 ;  /* 0x0011000c01007387 */ /* 0x000fe80000100a00 */
[----:B------:R0:W-:Y:S04]  /*48b30*/  STL.64 [R1+0x1108], R14 ;  /* 0x0011080e01007387 */ /* 0x0001e80000100a00 */
[----:B0-----:R-:W3:Y:S04]  /*48b40*/  LDL.LU.64 R14, [R1+0x60e0] ;  /* 0x0060e000010e7983 */ /* 0x001ee80000300a00 */
[----:B------:R-:W3:Y:S04]  /*48b50*/  LDL.LU.64 R12, [R1+0x60d8] ;  /* 0x0060d800010c7983 */ /* 0x000ee80000300a00 */
[----:B------:R-:W4:Y:S01]  /*48b60*/  LDL.64 R22, [R1+0x138] ;  /* 0x0001380001167983 */ /* 0x000f220000100a00 */
[----:B--2---:R-:W-:-:S02]  /*48b70*/  IMAD.MOV.U32 R7, RZ, RZ, R18 ;  /* 0x000000ffff077224 */ /* 0x004fc400078e0012 */
[----:B------:R-:W-:Y:S01]  /*48b80*/  IMAD.MOV.U32 R3, RZ, RZ, R19 ;  /* 0x000000ffff037224 */ /* 0x000fe200078e0013 */
[----:B----4-:R-:W-:Y:S04]  /*48b90*/  STL.64 [R1+0x60c8], R22 ;  /* 0x0060c81601007387 */ /* 0x010fe80000100a00 */
[----:B------:R-:W-:Y:S04]  /*48ba0*/  STL.64 [R1+0x6058], R10 ;  /* 0x0060580a01007387 */ /* 0x000fe80000100a00 */
[----:B------:R3:W-:Y:S02]  /*48bb0*/  STL.64 [R1+0x6050], R8 ;  /* 0x0060500801007387 */ /* 0x0007e40000100a00 */
[----:B---3--:R-:W-:-:S15]  /*48bc0*/  HMMA.16816.F32.BF16 R8, R24, R18, R12 ;  /* 0x000000121808723c */ /* 0x008fde000004180c */
[----:B------:R-:W-:-:S08]  /*48bd0*/  NOP ;  /* 0x0000000000007918 */ /* 0x000fd00000000000 */
[----:B------:R-:W-:Y:S04]  /*48be0*/  STL.64 [R1+0x10f0], R8 ;  /* 0x0010f00801007387 */ /* 0x000fe80000100a00 */
[----:B------:R-:W-:Y:S04]  /*48bf0*/  STL.64 [R1+0x10f8], R10 ;  /* 0x0010f80a01007387 */ /* 0x000fe80000100a00 */
[----:B------:R-:W-:Y:S04]  /*48c00*/  STL [R1+0x60d4], R7 ;  /* 0x0060d40701007387 */ /* 0x000fe80000100800 */
[----:B------:R0:W-:Y:S04]  /*48c10*/  STL [R1+0x60d0], R4 ;  /* 0x0060d00401007387 */ /* 0x0001e80000100800 */
[----:B0-----:R-:W2:Y:S04]  /*48c20*/  LDL.LU R4, [R1+0xf90] ;  /* 0x000f900001047983 */ /* 0x001ea80000300800 */
[----:B------:R-:W2:Y:S04]  /*48c30*/  LDL.LU R5, [R1+0xf94] ;  /* 0x000f940001057983 */ /* 0x000ea80000300800 */
[----:B------:R-:W2:Y:S04]  /*48c40*/  LDL.LU R6, [R1+0xf98] ;  /* 0x000f980001067983 */ /* 0x000ea80000300800 */
[----:B------:R-:W2:Y:S04]  /*48c50*/  LDL.LU R7, [R1+0xf9c] ;  /* 0x000f9c0001077983 */ /* 0x000ea80000300800 */
[----:B------:R-:W2:Y:S04]  /*48c60*/  LDL.64 R22, [R1+0x148] ;  /* 0x0001480001167983 */ /* 0x000ea80000100a00 */
[----:B------:R-:W3:Y:S04]  /*48c70*/  LDL.LU R8, [R1+0x4c0] ;  /* 0x0004c00001087983 */ /* 0x000ee80000300800 */
[----:B------:R-:W3:Y:S04]  /*48c80*/  LDL.LU R9, [R1+0x4c4] ;  /* 0x0004c40001097983 */ /* 0x000ee80000300800 */
[----:B------:R-:W4:Y:S04]  /*48c90*/  LDL.LU R10, [R1+0x4c8] ;  /* 0x0004c800010a7983 */ /* 0x000f280000300800 */
[----:B------:R-:W4:Y:S04]  /*48ca0*/  LDL.LU R11, [R1+0x4cc] ;  /* 0x0004cc00010b7983 */ /* 0x000f280000300800 */
[----:B------:R-:W2:Y:S04]  /*48cb0*/  LDL.LU R16, [R1+0xf60] ;  /* 0x000f600001107983 */ /* 0x000ea80000300800 */
[----:B------:R-:W2:Y:S04]  /*48cc0*/  LDL.LU R17, [R1+0xf64] ;  /* 0x000f640001117983 */ /* 0x000ea80000300800 */
[----:B------:R-:W3:Y:S04]  /*48cd0*/  LDL.LU R18, [R1+0xf68] ;  /* 0x000f680001127983 */ /* 0x000ee80000300800 */
[----:B------:R-:W3:Y:S04]  /*48ce0*/  LDL.LU R19, [R1+0xf6c] ;  /* 0x000f6c0001137983 */ /* 0x000ee80000300800 */
[----:B------:R-:W4:Y:S04]  /*48cf0*/  LDL.LU R12, [R1+0xf70] ;  /* 0x000f7000010c7983 */ /* 0x000f280000300800 */
[----:B------:R-:W4:Y:S04]  /*48d00*/  LDL.LU R13, [R1+0xf74] ;  /* 0x000f7400010d7983 */ /* 0x000f280000300800 */
[----:B------:R-:W2:Y:S04]  /*48d10*/  LDL.LU R14, [R1+0xf78] ;  /* 0x000f7800010e7983 */ /* 0x000ea80000300800 */
[----:B------:R-:W2:Y:S04]  /*48d20*/  LDL.LU R15, [R1+0xf7c] ;  /* 0x000f7c00010f7983 */ /* 0x000ea80000300800 */
[----:B--2---:R-:W-:Y:S04]  /*48d30*/  STL.64 [R1+0x60c0], R14 ;  /* 0x0060c00e01007387 */ /* 0x004fe80000100a00 */
[----:B----4-:R0:W-:Y:S04]  /*48d40*/  STL.64 [R1+0x60b8], R12 ;  /* 0x0060b80c01007387 */ /* 0x0101e80000100a00 */
[----:B0-----:R-:W2:Y:S04]  /*48d50*/  LDL.LU R12, [R1+0xf80] ;  /* 0x000f8000010c7983 */ /* 0x001ea80000300800 */
[----:B------:R-:W2:Y:S04]  /*48d60*/  LDL.LU R13, [R1+0xf84] ;  /* 0x000f8400010d7983 */ /* 0x000ea80000300800 */
[----:B------:R-:W2:Y:S04]  /*48d70*/  LDL.LU R14, [R1+0xf88] ;  /* 0x000f8800010e7983 */ /* 0x000ea80000300800 */
[----:B------:R-:W2:Y:S04]  /*48d80*/  LDL.LU R15, [R1+0xf8c] ;  /* 0x000f8c00010f7983 */ /* 0x000ea80000300800 */
[----:B---3--:R0:W-:Y:S04]  /*48d90*/  STL.64 [R1+0x60a8], R18 ;  /* 0x0060a81201007387 */ /* 0x0081e80000100a00 */
[----:B------:R-:W-:Y:S04]  /*48da0*/  STL.64 [R1+0x60a0], R16 ;  /* 0x0060a01001007387 */ /* 0x000fe80000100a00 */
[----:B0-----:R-:W3:Y:S04]  /*48db0*/  LDL.64 R18, [R1+0x128] ;  /* 0x0001280001127983 */ /* 0x001ee80000100a00 */
[----:B------:R-:W-:Y:S04]  /*48dc0*/  STL.64 [R1+0x6068], R10 ;  /* 0x0060680a01007387 */ /* 0x000fe80000100a00 */
[----:B------:R0:W-:Y:S04]  /*48dd0*/  STL.64 [R1+0x6060], R8 ;  /* 0x0060600801007387 */ /* 0x0001e80000100a00 */
[----:B0-----:R-:W4:Y:S04]  /*48de0*/  LDL.LU R8, [R1+0xf40] ;  /* 0x000f400001087983 */ /* 0x001f280000300800 */
[----:B------:R-:W4:Y:S04]  /*48df0*/  LDL.LU R9, [R1+0xf44] ;  /* 0x000f440001097983 */ /* 0x000f280000300800 */
[----:B------:R-:W2:Y:S04]  /*48e00*/  LDL.LU R10, [R1+0xf48] ;  /* 0x000f4800010a7983 */ /* 0x000ea80000300800 */
[----:B------:R-:W2:Y:S01]  /*48e10*/  LDL.LU R11, [R1+0xf4c] ;  /* 0x000f4c00010b7983 */ /* 0x000ea20000300800 */
[----:B------:R-:W-:Y:S03]  /*48e20*/  HMMA.16816.F32.BF16 R4, R24, R22, R4 ;  /* 0x000000161804723c */ /* 0x000fe60000041804 */
[----:B--2---:R0:W-:Y:S04]  /*48e30*/  STL.64 [R1+0x6078], R10 ;  /* 0x0060780a01007387 */ /* 0x0041e80000100a00 */
[----:B----4-:R-:W-:Y:S04]  /*48e40*/  STL.64 [R1+0x6070], R8 ;  /* 0x0060700801007387 */ /* 0x010fe80000100a00 */
[----:B0-----:R-:W2:Y:S01]  /*48e50*/  LDL.64 R10, [R1+0x108] ;  /* 0x00010800010a7983 */ /* 0x001ea20000100a00 */
[----:B------:R-:W-:-:S03]  /*48e60*/  IMAD.MOV.U32 R2, RZ, RZ, R22 ;  /* 0x000000ffff027224 */ /* 0x000fc600078e0016 */
[----:B--2---:R0:W-:Y:S04]  /*48e70*/  STL.64 [R1+0x6090], R10 ;  /* 0x0060900a01007387 */ /* 0x0041e80000100a00 */
[----:B0-----:R-:W2:Y:S04]  /*48e80*/  LDL.64 R10, [R1+0x118] ;  /* 0x00011800010a7983 */ /* 0x001ea80000100a00 */
[----:B------:R-:W-:Y:S04]  /*48e90*/  STL.64 [R1+0x17a0], R4 ;  /* 0x0017a00401007387 */ /* 0x000fe80000100a00 */
[----:B------:R0:W-:Y:S04]  /*48ea0*/  STL.64 [R1+0x17a8], R6 ;  /* 0x0017a80601007387 */ /* 0x0001e80000100a00 */
[----:B0-----:R-:W4:Y:S04]  /*48eb0*/  LDL.LU R7, [R1+0x60d4] ;  /* 0x0060d40001077983 */ /* 0x001f280000300800 */
[----:B------:R-:W3:Y:S01]  /*48ec0*/  LDL.LU R4, [R1+0x60d0] ;  /* 0x0060d00001047983 */ /* 0x000ee20000300800 */
[----:B------:R-:W-:-:S03]  /*48ed0*/  IMAD.MOV.U32 R6, RZ, RZ, R23 ;  /* 0x000000ffff067224 */ /* 0x000fc600078e0017 */
[----:B------:R-:W2:Y:S02]  /*48ee0*/  LDL.LU.64 R22, [R1+0x60c8] ;  /* 0x0060c80001167983 */ /* 0x000ea40000300a00 */
[----:B--2---:R-:W-:Y:S06]  /*48ef0*/  HMMA.16816.F32.BF16 R12, R24, R22, R12 ;  /* 0x00000016180c723c */ /* 0x004fec000004180c */
[----:B------:R-:W-:-:S15]  /*48f00*/  IMAD.MOV.U32 R5, RZ, RZ, R22 ;  /* 0x000000ffff057224 */ /* 0x000fde00078e0016 */
[----:B------:R-:W-:-:S02]  /*48f10*/  NOP ;  /* 0x0000000000007918 */ /* 0x000fc40000000000 */
[----:B------:R-:W-:Y:S04]  /*48f20*/  STL.64 [R1+0x1790], R12 ;  /* 0x0017900c01007387 */ /* 0x000fe80000100a00 */
[----:B------:R0:W-:Y:S04]  /*48f30*/  STL.64 [R1+0x1798], R14 ;  /* 0x0017980e01007387 */ /* 0x0001e80000100a00 */
[----:B0-----:R-:W2:Y:S04]  /*48f40*/  LDL.LU.64 R14, [R1+0x60c0] ;  /* 0x0060c000010e7983 */ /* 0x001ea80000300a00 */
[----:B------:R-:W2:Y:S04]  /*48f50*/  LDL.LU.64 R12, [R1+0x60b8] ;  /* 0x0060b800010c7983 */ /* 0x000ea80000300a00 */
[----:B----4-:R-:W-:Y:S04]  /*48f60*/  STL.64 [R1+0x6088], R6 ;  /* 0x0060880601007387 */ /* 0x010fe80000100a00 */
[----:B---3--:R0:W-:Y:S01]  /*48f70*/  STL.64 [R1+0x6080], R4 ;  /* 0x0060800401007387 */ /* 0x0081e20000100a00 */
[----:B------:R-:W-:-:S03]  /*48f80*/  IMAD.MOV.U32 R0, RZ, RZ, R23 ;  /* 0x000000ffff007224 */ /* 0x000fc600078e0017 */
[----:B0-----:R-:W3:Y:S04]  /*48f90*/  LDL.LU R4, [R1+0xf50] ;  /* 0x000f500001047983 */ /* 0x001ee80000300800 */
[----:B------:R-:W3:Y:S04]  /*48fa0*/  LDL.LU R5, [R1+0xf54] ;  /* 0x000f540001057983 */ /* 0x000ee80000300800 */
[----:B------:R-:W3:Y:S04]  /*48fb0*/  LDL.LU R6, [R1+0xf58] ;  /* 0x000f580001067983 */ /* 0x000ee80000300800 */
[----:B------:R-:W3:Y:S04]  /*48fc0*/  LDL.LU R7, [R1+0xf5c] ;  /* 0x000f5c0001077983 */ /* 0x000ee80000300800 */
[----:B------:R-:W4:Y:S04]  /*48fd0*/  LDL.LU R20, [R1+0x400] ;  /* 0x0004000001147983 */ /* 0x000f280000300800 */
[----:B------:R-:W4:Y:S04]  /*48fe0*/  LDL.LU R21, [R1+0x404] ;  /* 0x0004040001157983 */ /* 0x000f280000300800 */
[----:B------:R-:W3:Y:S04]  /*48ff0*/  LDL.LU R22, [R1+0x408] ;  /* 0x0004080001167983 */ /* 0x000ee80000300800 */
[----:B------:R-:W3:Y:S01]  /*49000*/  LDL.LU R23, [R1+0x40c] ;  /* 0x00040c0001177983 */ /* 0x000ee20000300800 */
[----:B--2---:R-:W-:Y:S03]  /*49010*/  HMMA.16816.F32.BF16 R12, R24, R18, R12 ;  /* 0x00000012180c723c */ /* 0x004fe6000004180c */
[----:B---3--:R0:W-:Y:S04]  /*49020*/  STL.64 [R1+0x5f00], R22 ;  /* 0x005f001601007387 */ /* 0x0081e80000100a00 */
[----:B----4-:R-:W-:Y:S04]  /*49030*/  STL.64 [R1+0x5ef8], R20 ;  /* 0x005ef81401007387 */ /* 0x010fe80000100a00 */
[----:B0-----:R-:W2:-:S12]  /*49040*/  LDL.64 R22, [R1+0xf8] ;  /* 0x0000f80001167983 */ /* 0x001e980000100a00 */
[----:B------:R0:W-:Y:S04]  /*49050*/  STL.64 [R1+0x1780], R12 ;  /* 0x0017800c01007387 */ /* 0x0001e80000100a00 */
[----:B------:R1:W-:Y:S01]  /*49060*/  STL.64 [R1+0x1788], R14 ;  /* 0x0017880e01007387 */ /* 0x0003e20000100a00 */
[----:B0-----:R-:W-:-:S03]  /*49070*/  IMAD.MOV.U32 R13, RZ, RZ, R18 ;  /* 0x000000ffff0d7224 */ /* 0x001fc600078e0012 */
[----:B-1----:R-:W3:Y:S01]  /*49080*/  LDL.LU.64 R14, [R1+0x60b0] ;  /* 0x0060b000010e7983 */ /* 0x002ee20000300a00 */
[----:B------:R-:W-:-:S03]  /*49090*/  IMAD.MOV.U32 R12, RZ, RZ, R19 ;  /* 0x000000ffff0c7224 */ /* 0x000fc600078e0013 */
[----:B------:R-:W4:Y:S04]  /*490a0*/  LDL.LU.64 R18, [R1+0x60a8] ;  /* 0x0060a80001127983 */ /* 0x000f280000300a00 */
[----:B------:R-:W4:Y:S02]  /*490b0*/  LDL.LU.64 R16, [R1+0x60a0] ;  /* 0x0060a00001107983 */ /* 0x000f240000300a00 */
[----:B----4-:R-:W-:-:S15]  /*490c0*/  HMMA.16816.F32.BF16 R16, R24, R10, R16 ;  /* 0x0000000a1810723c */ /* 0x010fde0000041810 */
[----:B------:R-:W-:-:S08]  /*490d0*/  NOP ;  /* 0x0000000000007918 */ /* 0x000fd00000000000 */
[----:B------:R0:W-:Y:S04]  /*490e0*/  STL.64 [R1+0x1770], R16 ;  /* 0x0017701001007387 */ /* 0x0001e80000100a00 */
[----:B------:R1:W-:Y:S01]  /*490f0*/  STL.64 [R1+0x1778], R18 ;  /* 0x0017781201007387 */ /* 0x0003e20000100a00 */
[----:B0-----:R-:W-:-:S03]  /*49100*/  IMAD.MOV.U32 R17, RZ, RZ, R10 ;  /* 0x000000ffff117224 */ /* 0x001fc600078e000a */
[----:B-1----:R-:W4:Y:S01]  /*49110*/  LDL.LU.64 R18, [R1+0x6098] ;  /* 0x0060980001127983 */ /* 0x002f220000300a00 */
        /* <DEDUP_REMOVED lines=9> */
[----:B------:R-:W3:Y:S04]  /*491b0*/  LDL.LU.64 R10, [R1+0x6078] ;  /* 0x00607800010a7983 */ /* 0x000ee80000300a00 */
[----:B------:R-:W3:Y:S02]  /*491c0*/  LDL.LU.64 R8, [R1+0x6070] ;  /* 0x0060700001087983 */ /* 0x000ee40000300a00 */
[----:B---3--:R-:W-:-:S15]  /*491d0*/  HMMA.16816.F32.BF16 R8, R24, R22, R8 ;  /* 0x000000161808723c */ /* 0x008fde0000041808 */
[----:B------:R-:W-:-:S08]  /*491e0*/  NOP ;  /* 0x0000000000007918 */ /* 0x000fd00000000000 */
[----:B------:R-:W-:Y:S04]  /*491f0*/  STL.64 [R1+0x1750], R8 ;  /* 0x0017500801007387 */ /* 0x000fe80000100a00 */
[----:B------:R0:W-:Y:S04]  /*49200*/  STL.64 [R1+0x1758], R10 ;  /* 0x0017580a01007387 */ /* 0x0001e80000100a00 */
[----:B0-----:R-:W4:Y:S04]  /*49210*/  LDL.LU.64 R10, [R1+0x6068] ;  /* 0x00606800010a7983 */ /* 0x001f280000300a00 */
[----:B------:R-:W4:Y:S04]  /*49220*/  LDL.LU.64 R8, [R1+0x6060] ;  /* 0x0060600001087983 */ /* 0x000f280000300a00 */
[----:B------:R0:W-:Y:S02]  /*49230*/  STL.64 [R1+0x5f10], R22 ;  /* 0x005f101601007387 */ /* 0x0001e40000100a00 */
[----:B0-----:R-:W-:-:S02]  /*49240*/  IMAD.MOV.U32 R22, RZ, RZ, R21 ;  /* 0x000000ffff167224 */ /* 0x001fc400078e0015 */
[----:B------:R-:W-:-:S05]  /*49250*/  IMAD.MOV.U32 R23, RZ, RZ, R20 ;  /* 0x000000ffff177224 */ /* 0x000fca00078e0014 */
[----:B------:R0:W-:Y:S02]  /*49260*/  STL.64 [R1+0x5f28], R22 ;  /* 0x005f281601007387 */ /* 0x0001e40000100a00 */
[----:B0-----:R-:W-:Y:S02]  /*49270*/  IMAD.MOV.U32 R22, RZ, RZ, R17 ;  /* 0x000000ffff167224 */ /* 0x001fe400078e0011 */
[----:B------:R-:W-:-:S05]  /*49280*/  IMAD.MOV.U32 R23, RZ, RZ, R16 ;  /* 0x000000ffff177224 */ /* 0x000fca00078e0010 */
[----:B------:R0:W-:Y:S04]  /*49290*/  STL.64 [R1+0x5f40], R22 ;  /* 0x005f401601007387 */ /* 0x0001e80000100a00 */
[----:B------:R-:W3:Y:S04]  /*492a0*/  LDL.LU R20, [R1+0x420] ;  /* 0x0004200001147983 */ /* 0x000ee80000300800 */
[----:B------:R-:W3:Y:S04]  /*492b0*/  LDL.LU R21, [R1+0x424] ;  /* 0x0004240001157983 */ /* 0x000ee80000300800 */
[----:B0-----:R-:W3:Y:S04]  /*492c0*/  LDL.LU R22, [R1+0x428] ;  /* 0x0004280001167983 */ /* 0x001ee80000300800 */
[----:B------:R-:W3:Y:S01]  /*492d0*/  LDL.LU R23, [R1+0x42c] ;  /* 0x00042c0001177983 */ /* 0x000ee20000300800 */
[----:B----4-:R-:W-:Y:S03]  /*492e0*/  HMMA.16816.F32.BF16 R24, R24, R18, R8 ;  /* 0x000000121818723c */ /* 0x010fe60000041808 */
[----:B------:R-:W4:Y:S04]  /*492f0*/  LDL.LU.64 R10, [R1+0x6058] ;  /* 0x00605800010a7983 */ /* 0x000f280000300a00 */
[----:B------:R-:W4:Y:S04]  /*49300*/  LDL.LU.64 R8, [R1+0x6050] ;  /* 0x0060500001087983 */ /* 0x000f280000300a00 */
[----:B------:R-:W3:Y:S04]  /*49310*/  LDL.LU.64 R18, [R1+0x6048] ;  /* 0x0060480001127983 */ /* 0x000ee80000300a00 */
[----:B------:R-:W3:Y:S08]  /*49320*/  LDL.LU.64 R16, [R1+0x6040] ;  /* 0x0060400001107983 */ /* 0x000ef00000300a00 */
[----:B------:R-:W-:Y:S04]  /*49330*/  STL.64 [R1+0xf40], R24 ;  /* 0x000f401801007387 */ /* 0x000fe80000100a00 */
[----:B------:R3:W-:Y:S02]  /*49340*/  STL.64 [R1+0xf48], R26 ;  /* 0x000f481a01007387 */ /* 0x0007e40000100a00 */
[----:B---3--:R-:W-:Y:S07]  /*49350*/  HMMA.16816.F32.BF16 R24, R16, R14, R20 ;  /* 0x0000000e1018723c */ /* 0x008fee0000041814 */
[----:B------:R-:W-:-:S02]  /*49360*/  IMAD.MOV.U32 R22, RZ, RZ, R13 ;  /* 0x000000ffff167224 */ /* 0x000fc400078e000d */
[----:B------:R-:W-:-:S14]  /*49370*/  IMAD.MOV.U32 R23, RZ, RZ, R12 ;  /* 0x000000ffff177224 */ /* 0x000fdc00078e000c */
[----:B------:R-:W-:Y:S04]  /*49380*/  STL.64 [R1+0x4d0], R24 ;  /* 0x0004d01801007387 */ /* 0x000fe80000100a00 */
[----:B------:R-:W-:Y:S04]  /*49390*/  STL.64 [R1+0x4d8], R26 ;  /* 0x0004d81a01007387 */ /* 0x000fe80000100a00 */
[----:B------:R-:W-:Y:S04]  /*493a0*/  STL.64 [R1+0x5f58], R22 ;  /* 0x005f581601007387 */ /* 0x000fe80000100a00 */
[----:B------:R0:W-:Y:S04]  /*493b0*/  STL.64 [R1+0x5f08], R14 ;  /* 0x005f080e01007387 */ /* 0x0001e80000100a00 */
[----:B------:R-:W3:Y:S04]  /*493c0*/  LDL.LU R12, [R1+0xc10] ;  /* 0x000c1000010c7983 */ /* 0x000ee80000300800 */
[----:B------:R-:W3:Y:S04]  /*493d0*/  LDL.LU R13, [R1+0xc14] ;  /* 0x000c1400010d7983 */ /* 0x000ee80000300800 */
[----:B0-----:R-:W4:Y:S04]  /*493e0*/  LDL.LU R14, [R1+0xc18] ;  /* 0x000c1800010e7983 */ /* 0x001f280000300800 */
[----:B------:R-:W4:Y:S01]  /*493f0*/  LDL.LU R15, [R1+0xc1c] ;  /* 0x000c1c00010f7983 */ /* 0x000f220000300800 */
[----:B--2---:R-:W-:-:S02]  /*49400*/  IMAD.MOV.U32 R22, RZ, RZ, R5 ;  /* 0x000000ffff167224 */ /* 0x004fc400078e0005 */
[----:B------:R-:W-:Y:S01]  /*49410*/  IMAD.MOV.U32 R23, RZ, RZ, R0 ;  /* 0x000000ffff177224 */ /* 0x000fe200078e0000 */
[----:B------:R-:W2:Y:S04]  /*49420*/  LDL.LU R5, [R1+0x603c] ;  /* 0x00603c0001057983 */ /* 0x000ea80000300800 */
[----:B------:R-:W2:Y:S04]  /*49430*/  LDL.LU R0, [R1+0x6038] ;  /* 0x0060380001007983 */ /* 0x000ea80000300800 */
[----:B------:R-:W-:Y:S04]  /*49440*/  STL.64 [R1+0x5f70], R22 ;  /* 0x005f701601007387 */ /* 0x000fe80000100a00 */
[----:B----4-:R-:W-:Y:S04]  /*49450*/  STL.64 [R1+0x5f20], R14 ;  /* 0x005f200e01007387 */ /* 0x010fe80000100a00 */
[----:B---3--:R0:W-:Y:S04]  /*49460*/  STL.64 [R1+0x5f18], R12 ;  /* 0x005f180c01007387 */ /* 0x0081e80000100a00 */
[----:B0-----:R-:W3:Y:S04]  /*49470*/  LDL.LU R12, [R1+0xc20] ;  /* 0x000c2000010c7983 */ /* 0x001ee80000300800 */
[----:B------:R-:W3:Y:S04]  /*49480*/  LDL.LU R13, [R1+0xc24] ;  /* 0x000c2400010d7983 */ /* 0x000ee80000300800 */
[----:B------:R-:W4:Y:S04]  /*49490*/  LDL.LU R14, [R1+0xc28] ;  /* 0x000c2800010e7983 */ /* 0x000f280000300800 */
[----:B------:R-:W4:Y:S01]  /*494a0*/  LDL.LU R15, [R1+0xc2c] ;  /* 0x000c2c00010f7983 */ /* 0x000f220000300800 */
[----:B------:R-:W-:-:S02]  /*494b0*/  IMAD.MOV.U32 R22, RZ, RZ, R2 ;  /* 0x000000ffff167224 */ /* 0x000fc400078e0002 */
        /* <DEDUP_REMOVED lines=14> */
[----:B------:R0:W-:Y:S02]  /*495a0*/  STL.64 [R1+0x5fa0], R22 ;  /* 0x005fa01601007387 */ /* 0x0001e40000100a00 */
[----:B0-----:R-:W-:-:S02]  /*495b0*/  IMAD.MOV.U32 R22, RZ, RZ, R10 ;  /* 0x000000ffff167224 */ /* 0x001fc400078e000a */
        /* <DEDUP_REMOVED lines=11> */
[----:B------:R-:W-:-:S05]  /*49670*/  IMAD.MOV.U32 R23, RZ, RZ, R28 ;  /* 0x000000ffff177224 */ /* 0x000fca00078e001c */
        /* <DEDUP_REMOVED lines=16> */
[----:B--2---:R-:W-:-:S02]  /*49780*/  IMAD.MOV.U32 R22, RZ, RZ, R5 ;  /* 0x000000ffff167224 */ /* 0x004fc400078e0005 */
[----:B------:R-:W-:-:S05]  /*49790*/  IMAD.MOV.U32 R23, RZ, RZ, R4 ;  /* 0x000000ffff177224 */ /* 0x000fca00078e0004 */
[----:B------:R-:W-:Y:S04]  /*497a0*/  STL.64 [R1+0x6000], R22 ;  /* 0x0060001601007387 */ /* 0x000fe80000100a00 */
[----:B----4-:R-:W-:Y:S04]  /*497b0*/  STL.64 [R1+0x5f98], R14 ;  /* 0x005f980e01007387 */ /* 0x010fe80000100a00 */
[----:B---3--:R0:W-:Y:S04]  /*497c0*/  STL.64 [R1+0x5f90], R12 ;  /* 0x005f900c01007387 */ /* 0x0081e80000100a00 */
[----:B0-----:R-:W2:Y:S04]  /*497d0*/  LDL.LU R12, [R1+0xc70] ;  /* 0x000c7000010c7983 */ /* 0x001ea80000300800 */
[----:B------:R-:W2:Y:S04]  /*497e0*/  LDL.LU R13, [R1+0xc74] ;  /* 0x000c7400010d7983 */ /* 0x000ea80000300800 */
[----:B------:R-:W3:Y:S04]  /*497f0*/  LDL.LU R14, [R1+0xc78] ;  /* 0x000c7800010e7983 */ /* 0x000ee80000300800 */
[----:B------:R-:W3:Y:S01]  /*49800*/  LDL.LU R15, [R1+0xc7c] ;  /* 0x000c7c00010f7983 */ /* 0x000ee20000300800 */
[----:B------:R-:W-:-:S02]  /*49810*/  IMAD.MOV.U32 R22, RZ, RZ, R2 ;  /* 0x000000ffff167224 */ /* 0x000fc400078e0002 */
[----:B------:R-:W-:Y:S01]  /*49820*/  IMAD.MOV.U32 R23, RZ, RZ, R0 ;  /* 0x000000ffff177224 */ /* 0x000fe200078e0000 */
[----:B------:R-:W4:Y:S04]  /*49830*/  LDL.LU R24, [R1+0x410] ;  /* 0x0004100001187983 */ /* 0x000f280000300800 */
[----:B------:R-:W4:Y:S04]  /*49840*/  LDL.LU R25, [R1+0x414] ;  /* 0x0004140001197983 */ /* 0x000f280000300800 */
[----:B------:R-:W4:Y:S04]  /*49850*/  LDL.LU R26, [R1+0x418] ;  /* 0x00041800011a7983 */ /* 0x000f280000300800 */
[----:B------:R-:W4:Y:S04]  /*49860*/  LDL.LU R27, [R1+0x41c] ;  /* 0x00041c00011b7983 */ /* 0x000f280000300800 */
[----:B------:R-:W-:Y:S04]  /*49870*/  STL.64 [R1+0x6018], R22 ;  /* 0x0060181601007387 */ /* 0x000fe80000100a00 */
[----:B---3--:R-:W-:Y:S04]  /*49880*/  STL.64 [R1+0x5fb0], R14 ;  /* 0x005fb00e01007387 */ /* 0x008fe80000100a00 */
[----:B--2---:R0:W-:Y:S04]  /*49890*/  STL.64 [R1+0x5fa8], R12 ;  /* 0x005fa80c01007387 */ /* 0x0041e80000100a00 */
[----:B0-----:R-:W2:Y:S04]  /*498a0*/  LDL.LU R12, [R1+0xc80] ;  /* 0x000c8000010c7983 */ /* 0x001ea80000300800 */
[----:B------:R-:W2:Y:S04]  /*498b0*/  LDL.LU R13, [R1+0xc84] ;  /* 0x000c8400010d7983 */ /* 0x000ea80000300800 */
[----:B------:R-:W3:Y:S04]  /*498c0*/  LDL.LU R14, [R1+0xc88] ;  /* 0x000c8800010e7983 */ /* 0x000ee80000300800 */
[----:B------:R-:W3:Y:S04]  /*498d0*/  LDL.LU R15, [R1+0xc8c] ;  /* 0x000c8c00010f7983 */ /* 0x000ee80000300800 */
[----:B------:R-:W4:Y:S04]  /*498e0*/  LDL.LU R20, [R1+0xcd0] ;  /* 0x000cd00001147983 */ /* 0x000f280000300800 */
[----:B------:R-:W4:Y:S04]  /*498f0*/  LDL.LU R21, [R1+0xcd4] ;  /* 0x000cd40001157983 */ /* 0x000f280000300800 */
[----:B------:R-:W4:Y:S04]  /*49900*/  LDL.LU R22, [R1+0xcd8] ;  /* 0x000cd80001167983 */ /* 0x000f280000300800 */
[----:B------:R-:W4:Y:S04]  /*49910*/  LDL.LU R23, [R1+0xcdc] ;  /* 0x000cdc0001177983 */ /* 0x000f280000300800 */
[----:B---3--:R-:W-:Y:S04]  /*49920*/  STL.64 [R1+0x5fc8], R14 ;  /* 0x005fc80e01007387 */ /* 0x008fe80000100a00 */
[----:B--2---:R0:W-:Y:S04]  /*49930*/  STL.64 [R1+0x5fc0], R12 ;  /* 0x005fc00c01007387 */ /* 0x0041e80000100a00 */
[----:B0-----:R-:W2:Y:S04]  /*49940*/  LDL.LU R12, [R1+0xc90] ;  /* 0x000c9000010c7983 */ /* 0x001ea80000300800 */
[----:B------:R-:W2:Y:S04]  /*49950*/  LDL.LU R13, [R1+0xc94] ;  /* 0x000c9400010d7983 */ /* 0x000ea80000300800 */
[----:B------:R-:W3:Y:S04]  /*49960*/  LDL.LU R14, [R1+0xc98] ;  /* 0x000c9800010e7983 */ /* 0x000ee80000300800 */
[----:B------:R-:W3:Y:S04]  /*49970*/  LDL.LU R15, [R1+0xc9c] ;  /* 0x000c9c00010f7983 */ /* 0x000ee80000300800 */
[----:B---3--:R-:W-:Y:S04]  /*49980*/  STL.64 [R1+0x5fe0], R14 ;  /* 0x005fe00e01007387 */ /* 0x008fe80000100a00 */
[----:B--2---:R0:W-:Y:S04]  /*49990*/  STL.64 [R1+0x5fd8], R12 ;  /* 0x005fd80c01007387 */ /* 0x0041e80000100a00 */
[----:B0-----:R-:W2:Y:S04]  /*499a0*/  LDL.LU R12, [R1+0xca0] ;  /* 0x000ca000010c7983 */ /* 0x001ea80000300800 */
[----:B------:R-:W2:Y:S04]  /*499b0*/  LDL.LU R13, [R1+0xca4] ;  /* 0x000ca400010d7983 */ /* 0x000ea80000300800 */
[----:B------:R-:W3:Y:S04]  /*499c0*/  LDL.LU R14, [R1+0xca8] ;  /* 0x000ca800010e7983 */ /* 0x000ee80000300800 */
[----:B------:R-:W3:Y:S01]  /*499d0*/  LDL.LU R15, [R1+0xcac] ;  /* 0x000cac00010f7983 */ /* 0x000ee20000300800 */
[C---:B----4-:R-:W-:Y:S03]  /*499e0*/  HMMA.16816.F32.BF16 R24, R16.reuse, R10, R24 ;  /* 0x0000000a1018723c */ /* 0x050fe60000041818 */
[----:B---3--:R-:W-:Y:S04]  /*499f0*/  STL.64 [R1+0x5ff8], R14 ;  /* 0x005ff80e01007387 */ /* 0x008fe80000100a00 */
[----:B--2---:R0:W-:Y:S04]  /*49a00*/  STL.64 [R1+0x5ff0], R12 ;  /* 0x005ff00c01007387 */ /* 0x0041e80000100a00 */
[----:B0-----:R-:W2:Y:S04]  /*49a10*/  LDL.LU R12, [R1+0xcb0] ;  /* 0x000cb000010c7983 */ /* 0x001ea80000300800 */
[----:B------:R-:W2:Y:S04]  /*49a20*/  LDL.LU R13, [R1+0xcb4] ;  /* 0x000cb400010d7983 */ /* 0x000ea80000300800 */
[----:B------:R-:W3:Y:S04]  /*49a30*/  LDL.LU R14, [R1+0xcb8] ;  /* 0x000cb800010e7983 */ /* 0x000ee80000300800 */
[----:B------:R-:W3:Y:S01]  /*49a40*/  LDL.LU R15, [R1+0xcbc] ;  /* 0x000cbc00010f7983 */ /* 0x000ee20000300800 */
[C---:B------:R-:W-:Y:S03]  /*49a50*/  HMMA.16816.F32.BF16 R20, R16.reuse, R6, R20 ;  /* 0x000000061014723c */ /* 0x040fe60000041814 */
[----:B---3--:R-:W-:Y:S04]  /*49a60*/  STL.64 [R1+0x6010], R14 ;  /* 0x0060100e01007387 */ /* 0x008fe80000100a00 */
[----:B--2---:R0:W-:Y:S04]  /*49a70*/  STL.64 [R1+0x6008], R12 ;  /* 0x0060080c01007387 */ /* 0x0041e80000100a00 */
[----:B0-----:R-:W2:Y:S04]  /*49a80*/  LDL.LU R12, [R1+0xcc0] ;  /* 0x000cc000010c7983 */ /* 0x001ea80000300800 */
[----:B------:R-:W2:Y:S04]  /*49a90*/  LDL.LU R13, [R1+0xcc4] ;  /* 0x000cc400010d7983 */ /* 0x000ea80000300800 */
[----:B------:R-:W2:Y:S04]  /*49aa0*/  LDL.LU R14, [R1+0xcc8] ;  /* 0x000cc800010e7983 */ /* 0x000ea80000300800 */
[----:B------:R-:W2:Y:S04]  /*49ab0*/  LDL.LU R15, [R1+0xccc] ;  /* 0x000ccc00010f7983 */ /* 0x000ea80000300800 */
[----:B------:R-:W-:Y:S04]  /*49ac0*/  STL.64 [R1+0x4c0], R24 ;  /* 0x0004c01801007387 */ /* 0x000fe80000100a00 */
[----:B------:R-:W-:Y:S04]  /*49ad0*/  STL.64 [R1+0x4c8], R26 ;  /* 0x0004c81a01007387 */ /* 0x000fe80000100a00 */
[----:B------:R-:W0:Y:S04]  /*49ae0*/  LDSM.16.MT88.4 R24, [R3+UR4+0x2180] ;  /* 0x002180040318783b */ /* 0x000e280008004200 */
[----:B0-----:R0:W-:Y:S04]  /*49af0*/  STL.64 [R1+0x5e28], R26 ;  /* 0x005e281a01007387 */ /* 0x0011e80000100a00 */
[----:B------:R-:W-:Y:S04]  /*49b00*/  STL.64 [R1+0x5e20], R24 ;  /* 0x005e201801007387 */ /* 0x000fe80000100a00 */
[----:B0-----:R-:W3:Y:S04]  /*49b10*/  LDL.64 R26, [R1+0xe8] ;  /* 0x0000e800011a7983 */ /* 0x001ee80000100a00 */
[----:B------:R-:W-:Y:S04]  /*49b20*/  STL [R1+0x52a8], R3 ;  /* 0x0052a80301007387 */ /* 0x000fe80000100800 */
[----:B------:R-:W-:Y:S04]  /*49b30*/  STL.64 [R1+0x14d0], R20 ;  /* 0x0014d01401007387 */ /* 0x000fe80000100a00 */
[----:B------:R0:W-:Y:S04]  /*49b40*/  STL.64 [R1+0x14d8], R22 ;  /* 0x0014d81601007387 */ /* 0x0001e80000100a00 */
[----:B0-----:R-:W2:Y:S02]  /*49b50*/  LDL.LU.64 R22, [R1+0x6018] ;  /* 0x0060180001167983 */ /* 0x001ea40000300a00 */
[----:B--2---:R-:W-:Y:S02]  /*49b60*/  HMMA.16816.F32.BF16 R20, R16, R22, R12 ;  /* 0x000000161014723c */ /* 0x004fe4000004180c */
[----:B------:R-:W2:Y:S04]  /*49b70*/  LDL.LU.64 R14, [R1+0x6010] ;  /* 0x00601000010e7983 */ /* 0x000ea80000300a00 */
[----:B------:R-:W2:-:S15]  /*49b80*/  LDL.LU.64 R12, [R1+0x6008] ;  /* 0x00600800010c7983 */ /* 0x000e9e0000300a00 */
[----:B------:R-:W-:-:S02]  /*49b90*/  NOP ;  /* 0x0000000000007918 */ /* 0x000fc40000000000 */
        /* <DEDUP_REMOVED lines=73> */
[----:B--2---:R-:W-:Y:S06]  /*4a030*/  HMMA.16816.F32.BF16 R12, R16, R22, R12 ;  /* 0x00000016100c723c */ /* 0x004fec000004180c */
[----:B------:R-:W-:-:S02]  /*4a040*/  IMAD.MOV.U32 R3, RZ, RZ, R22 ;  /* 0x000000ffff037224 */ /* 0x000fc400078e0016 */
[----:B------:R-:W-:-:S15]  /*4a050*/  IMAD.MOV.U32 R0, RZ, RZ, R23 ;  /* 0x000000ffff007224 */ /* 0x000fde00078e0017 */
[----:B------:R-:W-:Y:S04]  /*4a060*/  STL.64 [R1+0xfd0], R12 ;  /* 0x000fd00c01007387 */ /* 0x000fe80000100a00 */
[----:B------:R0:W-:Y:S04]  /*4a070*/  STL.64 [R1+0xfd8], R14 ;  /* 0x000fd80e01007387 */ /* 0x0001e80000100a00 */
[----:B0-----:R-:W2:Y:S04]  /*4a080*/  LDL.LU.64 R14, [R1+0x5f08] ;  /* 0x005f0800010e7983 */ /* 0x001ea80000300a00 */
[----:B------:R-:W3:Y:S04]  /*4a090*/  LDL.LU.64 R22, [R1+0x5f00] ;  /* 0x005f000001167983 */ /* 0x000ee80000300a00 */
[----:B------:R-:W3:Y:S02]  /*4a0a0*/  LDL.LU.64 R20, [R1+0x5ef8] ;  /* 0x005ef80001147983 */ /* 0x000ee40000300a00 */
[----:B---3--:R-:W-:Y:S02]  /*4a0b0*/  HMMA.16816.F32.BF16 R16, R16, R26, R20 ;  /* 0x0000001a1010723c */ /* 0x008fe40000041814 */
[----:B------:R-:W2:Y:S04]  /*4a0c0*/  LDL.LU.64 R22, [R1+0x5ef0] ;  /* 0x005ef00001167983 */ /* 0x000ea80000300a00 */
[----:B------:R-:W2:-:S15]  /*4a0d0*/  LDL.LU.64 R20, [R1+0x5ee8] ;  /* 0x005ee80001147983 */ /* 0x000e9e0000300a00 */
[----:B------:R-:W-:-:S02]  /*4a0e0*/  NOP ;  /* 0x0000000000007918 */ /* 0x000fc40000000000 */
[----:B------:R0:W-:Y:S04]  /*4a0f0*/  STL.64 [R1+0x4e0], R16 ;  /* 0x0004e01001007387 */ /* 0x0001e80000100a00 */
[----:B------:R1:W-:Y:S04]  /*4a100*/  STL.64 [R1+0x4e8], R18 ;  /* 0x0004e81201007387 */ /* 0x0003e80000100a00 */
[----:B0-----:R-:W3:Y:S04]  /*4a110*/  LDL.LU R16, [R1+0x370] ;  /* 0x0003700001107983 */ /* 0x001ee80000300800 */
[----:B------:R-:W3:Y:S04]  /*4a120*/  LDL.LU R17, [R1+0x374] ;  /* 0x0003740001117983 */ /* 0x000ee80000300800 */
[----:B-1----:R-:W3:Y:S04]  /*4a130*/  LDL.LU R18, [R1+0x378] ;  /* 0x0003780001127983 */ /* 0x002ee80000300800 */
[----:B------:R-:W3:Y:S04]  /*4a140*/  LDL.LU R19, [R1+0x37c] ;  /* 0x00037c0001137983 */ /* 0x000ee80000300800 */
[----:B------:R0:W-:Y:S04]  /*4a150*/  STL.64 [R1+0x5e40], R26 ;  /* 0x005e401a01007387 */ /* 0x0001e80000100a00 */
[----:B0-----:R-:W4:Y:S04]  /*4a160*/  LDL.64 R26, [R1+0x168] ;  /* 0x00016800011a7983 */ /* 0x001f280000100a00 */
[----:B----4-:R0:W-:Y:S04]  /*4a170*/  STL.64 [R1+0x5ec0], R26 ;  /* 0x005ec01a01007387 */ /* 0x0101e80000100a00 */
[----:B------:R-:W2:Y:S04]  /*4a180*/  LDL.LU R24, [R1+0x380] ;  /* 0x0003800001187983 */ /* 0x000ea80000300800 */
[----:B------:R-:W2:Y:S04]  /*4a190*/  LDL.LU R25, [R1+0x384] ;  /* 0x0003840001197983 */ /* 0x000ea80000300800 */
[----:B0-----:R-:W2:Y:S04]  /*4a1a0*/  LDL.LU R26, [R1+0x388] ;  /* 0x00038800011a7983 */ /* 0x001ea80000300800 */
[----:B------:R-:W2:Y:S02]  /*4a1b0*/  LDL.LU R27, [R1+0x38c] ;  /* 0x00038c00011b7983 */ /* 0x000ea40000300800 */
[----:B--2---:R-:W-:-:S15]  /*4a1c0*/  HMMA.16816.F32.BF16 R24, R20, R14, R24 ;  /* 0x0000000e1418723c */ /* 0x004fde0000041818 */
[----:B------:R-:W-:-:S08]  /*4a1d0*/  NOP ;  /* 0x0000000000007918 */ /* 0x000fd00000000000 */
[----:B------:R0:W-:Y:S04]  /*4a1e0*/  STL.64 [R1+0x420], R24 ;  /* 0x0004201801007387 */ /* 0x0001e80000100a00 */
[----:B------:R1:W-:Y:S04]  /*4a1f0*/  STL.64 [R1+0x428], R26 ;  /* 0x0004281a01007387 */ /* 0x0003e80000100a00 */
[----:B0-----:R-:W2:Y:S04]  /*4a200*/  LDL.LU R24, [R1+0x940] ;  /* 0x0009400001187983 */ /* 0x001ea80000300800 */
[----:B------:R-:W2:Y:S04]  /*4a210*/  LDL.LU R25, [R1+0x944] ;  /* 0x0009440001197983 */ /* 0x000ea80000300800 */
[----:B-1----:R-:W4:Y:S04]  /*4a220*/  LDL.LU R26, [R1+0x948] ;  /* 0x00094800011a7983 */ /* 0x002f280000300800 */
[----:B------:R-:W4:Y:S04]  /*4a230*/  LDL.LU R27, [R1+0x94c] ;  /* 0x00094c00011b7983 */ /* 0x000f280000300800 */
[----:B----4-:R0:W-:Y:S04]  /*4a240*/  STL.64 [R1+0x5ed0], R26 ;  /* 0x005ed01a01007387 */ /* 0x0101e80000100a00 */
[----:B--2---:R-:W-:Y:S04]  /*4a250*/  STL.64 [R1+0x5ec8], R24 ;  /* 0x005ec81801007387 */ /* 0x004fe80000100a00 */
[----:B0-----:R-:W2:Y:S04]  /*4a260*/  LDL.64 R26, [R1+0x198] ;  /* 0x00019800011a7983 */ /* 0x001ea80000100a00 */
[----:B--2---:R0:W-:Y:S04]  /*4a270*/  STL.64 [R1+0x5ed8], R26 ;  /* 0x005ed81a01007387 */ /* 0x0041e80000100a00 */
[----:B0-----:R-:W2:Y:S01]  /*4a280*/  LDL.64 R26, [R1+0x1a8] ;  /* 0x0001a800011a7983 */ /* 0x001ea20000100a00 */
[----:B------:R-:W0:Y:S01]  /*4a290*/  S2R R9, SR_TID.X ;  /* 0x0000000000097919 */ /* 0x000e220000002100 */
[----:B---3--:R-:W-:Y:S01]  /*4a2a0*/  HMMA.16816.F32.BF16 R16, R20, R10, R16 ;  /* 0x0000000a1410723c */ /* 0x008fe20000041810 */
[C---:B0-----:R-:W-:Y:S01]  /*4a2b0*/  LOP3.LUT R2, R9.reuse, 0x7, RZ, 0xc0, !PT ;  /* 0x0000000709027812 */ /* 0x041fe200078ec0ff */
[----:B------:R-:W-:Y:S01]  /*4a2c0*/  IMAD.SHL.U32 R28, R9, 0x100, RZ ;  /* 0x00000100091c7824 */ /* 0x000fe200078e00ff */
[----:B--2---:R0:W-:Y:S04]  /*4a2d0*/  STL.64 [R1+0x5ee0], R26 ;  /* 0x005ee01a01007387 */ /* 0x0041e80000100a00 */
[----:B------:R-:W2:Y:S04]  /*4a2e0*/  LDL.LU R24, [R1+0x970] ;  /* 0x0009700001187983 */ /* 0x000ea80000300800 */
[----:B------:R-:W2:Y:S04]  /*4a2f0*/  LDL.LU R25, [R1+0x974] ;  /* 0x0009740001197983 */ /* 0x000ea80000300800 */
[----:B0-----:R-:W2:Y:S04]  /*4a300*/  LDL.LU R26, [R1+0x978] ;  /* 0x00097800011a7983 */ /* 0x001ea80000300800 */
[----:B------:R-:W2:Y:S01]  /*4a310*/  LDL.LU R27, [R1+0x97c] ;  /* 0x00097c00011b7983 */ /* 0x000ea20000300800 */
[----:B------:R-:W-:-:S02]  /*4a320*/  IMAD R2, R2, 0x210, RZ ;  /* 0x0000021002027824 */ /* 0x000fc400078e02ff */
[----:B------:R-:W-:Y:S01]  /*4a330*/  IMAD.SHL.U32 R9, R9, 0x2, RZ ;  /* 0x0000000209097824 */ /* 0x000fe200078e00ff */
[----:B------:R0:W-:Y:S04]  /*4a340*/  STL.64 [R1+0x5e70], R14 ;  /* 0x005e700e01007387 */ /* 0x0001e80000100a00 */
[----:B------:R-:W3:Y:S04]  /*4a350*/  LDL.LU R12, [R1+0x920] ;  /* 0x00092000010c7983 */ /* 0x000ee80000300800 */
[----:B------:R-:W3:Y:S01]  /*4a360*/  LDL.LU R13, [R1+0x924] ;  /* 0x00092400010d7983 */ /* 0x000ee20000300800 */
[----:B------:R-:W-:-:S04]  /*4a370*/  LOP3.LUT R2, R2, 0x10, R9, 0x78, !PT ;  /* 0x0000001002027812 */ /* 0x000fc800078e7809 */
[----:B------:R-:W-:Y:S01]  /*4a380*/  LOP3.LUT R2, R2, 0x1000, R28, 0xf8, !PT ;  /* 0x0000100002027812 */ /* 0x000fe200078ef81c */
[----:B0-----:R-:W3:Y:S03]  /*4a390*/  LDL.LU R14, [R1+0x928] ;  /* 0x00092800010e7983 */ /* 0x001ee60000300800 */
[----:B------:R-:W-:Y:S01]  /*4a3a0*/  LOP3.LUT R2, R2, 0x20, RZ, 0x3c, !PT ;  /* 0x0000002002027812 */ /* 0x000fe200078e3cff */
[----:B------:R-:W3:Y:S04]  /*4a3b0*/  LDL.LU R15, [R1+0x92c] ;  /* 0x00092c00010f7983 */ /* 0x000ee80000300800 */
[----:B------:R0:W-:Y:S04]  /*4a3c0*/  STL [R1+0x5dfc], R10 ;  /* 0x005dfc0a01007387 */ /* 0x0001e80000100800 */
[----:B------:R1:W-:Y:S04]  /*4a3d0*/  STL [R1+0x5df8], R11 ;  /* 0x005df80b01007387 */ /* 0x0003e80000100800 */
[----:B------:R-:W-:Y:S04]  /*4a3e0*/  STL.64 [R1+0x410], R16 ;  /* 0x0004101001007387 */ /* 0x000fe80000100a00 */
[----:B------:R-:W-:Y:S04]  /*4a3f0*/  STL.64 [R1+0x418], R18 ;  /* 0x0004181201007387 */ /* 0x000fe80000100a00 */
[----:B------:R-:W4:Y:S04]  /*4a400*/  LDSM.16.MT88.4 R16, [R2+UR4+0x2000] ;  /* 0x002000040210783b */ /* 0x000f280008004200 */
[----:B------:R-:W3:Y:S04]  /*4a410*/  LDL.LU R8, [R1+0x950] ;  /* 0x0009500001087983 */ /* 0x000ee80000300800 */
[----:B------:R-:W3:Y:S04]  /*4a420*/  LDL.LU R9, [R1+0x954] ;  /* 0x0009540001097983 */ /* 0x000ee80000300800 */
[----:B0-----:R-:W3:Y:S04]  /*4a430*/  LDL.LU R10, [R1+0x958] ;  /* 0x00095800010a7983 */ /* 0x001ee80000300800 */
[----:B-1----:R-:W3:Y:S04]  /*4a440*/  LDL.LU R11, [R1+0x95c] ;  /* 0x00095c00010b7983 */ /* 0x002ee80000300800 */
[----:B------:R-:W-:Y:S04]  /*4a450*/  STL [R1+0x5e00], R2 ;  /* 0x005e000201007387 */ /* 0x000fe80000100800 */
[----:B----4-:R0:W-:Y:S04]  /*4a460*/  STL.64 [R1+0x5cd0], R18 ;  /* 0x005cd01201007387 */ /* 0x0101e80000100a00 */
[----:B------:R-:W-:Y:S04]  /*4a470*/  STL.64 [R1+0x5cc8], R16 ;  /* 0x005cc81001007387 */ /* 0x000fe80000100a00 */
[----:B0-----:R-:W4:Y:S01]  /*4a480*/  LDL.64 R18, [R1+0x178] ;  /* 0x0001780001127983 */ /* 0x001f220000100a00 */
[----:B--2---:R-:W-:-:S15]  /*4a490*/  HMMA.16816.F32.BF16 R24, R20, R6, R24 ;  /* 0x000000061418723c */ /* 0x004fde0000041818 */
[----:B------:R-:W-:-:S08]  /*4a4a0*/  NOP ;  /* 0x0000000000007918 */ /* 0x000fd00000000000 */
[----:B------:R-:W-:Y:S04]  /*4a4b0*/  STL.64 [R1+0xfc0], R24 ;  /* 0x000fc01801007387 */ /* 0x000fe80000100a00 */
[----:B------:R0:W-:Y:S04]  /*4a4c0*/  STL.64 [R1+0xfc8], R26 ;  /* 0x000fc81a01007387 */ /* 0x0001e80000100a00 */
[----:B0-----:R-:W2:Y:S04]  /*4a4d0*/  LDL.LU.64 R26, [R1+0x5ee0] ;  /* 0x005ee000011a7983 */ /* 0x001ea80000300a00 */
[----:B------:R0:W-:Y:S04]  /*4a4e0*/  STL [R1+0x5e08], R6 ;  /* 0x005e080601007387 */ /* 0x0001e80000100800 */
[----:B------:R1:W-:Y:S04]  /*4a4f0*/  STL [R1+0x5e04], R7 ;  /* 0x005e040701007387 */ /* 0x0003e80000100800 */
[----:B------:R-:W2:Y:S04]  /*4a500*/  LDL.LU R4, [R1+0x960] ;  /* 0x0009600001047983 */ /* 0x000ea80000300800 */
[----:B------:R-:W2:Y:S04]  /*4a510*/  LDL.LU R5, [R1+0x964] ;  /* 0x0009640001057983 */ /* 0x000ea80000300800 */
[----:B0-----:R-:W2:Y:S04]  /*4a520*/  LDL.LU R6, [R1+0x968] ;  /* 0x0009680001067983 */ /* 0x001ea80000300800 */
[----:B-1----:R-:W2:Y:S02]  /*4a530*/  LDL.LU R7, [R1+0x96c] ;  /* 0x00096c0001077983 */ /* 0x002ea40000300800 */
[----:B--2---:R-:W-:-:S15]  /*4a540*/  HMMA.16816.F32.BF16 R4, R20, R26, R4 ;  /* 0x0000001a1404723c */ /* 0x004fde0000041804 */
[----:B------:R-:W-:-:S08]  /*4a550*/  NOP ;  /* 0x0000000000007918 */ /* 0x000fd00000000000 */
[----:B------:R0:W-:Y:S04]  /*4a560*/  STL.64 [R1+0xfb0], R4 ;  /* 0x000fb00401007387 */ /* 0x0001e80000100a00 */
[----:B------:R-:W-:Y:S01]  /*4a570*/  STL.64 [R1+0xfb8], R6 ;  /* 0x000fb80601007387 */ /* 0x000fe20000100a00 */
[----:B0-----:R-:W-:Y:S02]  /*4a580*/  IMAD.MOV.U32 R5, RZ, RZ, R26 ;  /* 0x000000ffff057224 */ /* 0x001fe400078e001a */
[----:B------:R-:W-:Y:S02]  /*4a590*/  IMAD.MOV.U32 R4, RZ, RZ, R27 ;  /* 0x000000ffff047224 */ /* 0x000fe400078e001b */
[----:B------:R-:W3:Y:S04]  /*4a5a0*/  LDL.LU.64 R26, [R1+0x5ed8] ;  /* 0x005ed800011a7983 */ /* 0x000ee80000300a00 */
[----:B------:R0:W-:Y:S04]  /*4a5b0*/  STL [R1+0x5e10], R4 ;  /* 0x005e100401007387 */ /* 0x0001e80000100800 */
[----:B------:R1:W-:Y:S04]  /*4a5c0*/  STL [R1+0x5e0c], R5 ;  /* 0x005e0c0501007387 */ /* 0x0003e80000100800 */
[----:B0-----:R-:W4:Y:S04]  /*4a5d0*/  LDL.LU R4, [R1+0x930] ;  /* 0x0009300001047983 */ /* 0x001f280000300800 */
[----:B-1----:R-:W4:Y:S04]  /*4a5e0*/  LDL.LU R5, [R1+0x934] ;  /* 0x0009340001057983 */ /* 0x002f280000300800 */
[----:B------:R-:W4:Y:S04]  /*4a5f0*/  LDL.LU R6, [R1+0x938] ;  /* 0x0009380001067983 */ /* 0x000f280000300800 */
[----:B------:R-:W4:Y:S01]  /*4a600*/  LDL.LU R7, [R1+0x93c] ;  /* 0x00093c0001077983 */ /* 0x000f220000300800 */
[----:B---3--:R-:W-:-:S15]  /*4a610*/  HMMA.16816.F32.BF16 R8, R20, R26, R8 ;  /* 0x0000001a1408723c */ /* 0x008fde0000041808 */
[----:B------:R-:W-:-:S08]  /*4a620*/  NOP ;  /* 0x0000000000007918 */ /* 0x000fd00000000000 */
[----:B------:R0:W-:Y:S04]  /*4a630*/  STL.64 [R1+0xfa0], R8 ;  /* 0x000fa00801007387 */ /* 0x0001e80000100a00 */
[----:B------:R1:W-:Y:S01]  /*4a640*/  STL.64 [R1+0xfa8], R10 ;  /* 0x000fa80a01007387 */ /* 0x0003e20000100a00 */
[----:B0-----:R-:W-:Y:S02]  /*4a650*/  IMAD.MOV.U32 R8, RZ, RZ, R27 ;  /* 0x000000ffff087224 */ /* 0x001fe400078e001b */
[----:B------:R-:W-:Y:S02]  /*4a660*/  IMAD.MOV.U32 R9, RZ, RZ, R26 ;  /* 0x000000ffff097224 */ /* 0x000fe400078e001a */
[----:B------:R-:W2:Y:S04]  /*4a670*/  LDL.LU.64 R26, [R1+0x5ed0] ;  /* 0x005ed000011a7983 */ /* 0x000ea80000300a00 */
[----:B------:R-:W2:Y:S04]  /*4a680*/  LDL.LU.64 R24, [R1+0x5ec8] ;  /* 0x005ec80001187983 */ /* 0x000ea80000300a00 */
[----:B------:R-:W-:Y:S04]  /*4a690*/  STL [R1+0x5e18], R8 ;  /* 0x005e180801007387 */ /* 0x000fe80000100800 */
[----:B------:R-:W-:Y:S04]  /*4a6a0*/  STL [R1+0x5e14], R9 ;  /* 0x005e140901007387 */ /* 0x000fe80000100800 */
[----:B-1----:R-:W2:Y:S01]  /*4a6b0*/  LDL.64 R10, [R1+0x188] ;  /* 0x00018800010a7983 */ /* 0x002ea20000100a00 */
[C---:B----4-:R-:W-:Y:S06]  /*4a6c0*/  HMMA.16816.F32.BF16 R4, R20.reuse, R18, R4 ;  /* 0x000000121404723c */ /* 0x050fec0000041804 */
[----:B--2---:R-:W-:-:S15]  /*4a6d0*/  HMMA.16816.F32.BF16 R24, R20, R10, R24 ;  /* 0x0000000a1418723c */ /* 0x004fde0000041818 */
[----:B------:R-:W-:-:S08]  /*4a6e0*/  NOP ;  /* 0x0000000000007918 */ /* 0x000fd00000000000 */
[----:B------:R-:W-:Y:S04]  /*4a6f0*/  STL.64 [R1+0xf90], R24 ;  /* 0x000f901801007387 */ /* 0x000fe80000100a00 */
[----:B------:R0:W-:Y:S04]  /*4a700*/  STL.64 [R1+0xf98], R26 ;  /* 0x000f981a01007387 */ /* 0x0001e80000100a00 */
[----:B0-----:R-:W2:Y:S01]  /*4a710*/  LDL.LU.64 R26, [R1+0x5ec0] ;  /* 0x005ec000011a7983 */ /* 0x001ea20000300a00 */
[----:B------:R-:W-:Y:S02]  /*4a720*/  IMAD.MOV.U32 R29, RZ, RZ, R10 ;  /* 0x000000ffff1d7224 */ /* 0x000fe400078e000a */
[----:B------:R-:W-:-:S02]  /*4a730*/  IMAD.MOV.U32 R28, RZ, RZ, R11 ;  /* 0x000000ffff1c7224 */ /* 0x000fc400078e000b */
[----:B------:R-:W-:Y:S02]  /*4a740*/  IMAD.MOV.U32 R10, RZ, RZ, R18 ;  /* 0x000000ffff0a7224 */ /* 0x000fe400078e0012 */
[----:B------:R-:W-:Y:S01]  /*4a750*/  IMAD.MOV.U32 R11, RZ, RZ, R19 ;  /* 0x000000ffff0b7224 */ /* 0x000fe200078e0013 */
[----:B------:R-:W-:Y:S04]  /*4a760*/  STL [R1+0x5e1c], R29 ;  /* 0x005e1c1d01007387 */ /* 0x000fe80000100800 */
[----:B------:R-:W-:Y:S04]  /*4a770*/  STL.64 [R1+0xf80], R4 ;  /* 0x000f800401007387 */ /* 0x000fe80000100a00 */
[----:B------:R-:W-:Y:S04]  /*4a780*/  STL.64 [R1+0xf88], R6 ;  /* 0x000f880601007387 */ /* 0x000fe80000100a00 */
[----:B------:R2:W-:Y:S02]  /*4a790*/  STL.64 [R1+0x5ea0], R10 ;  /* 0x005ea00a01007387 */ /* 0x0005e40000100a00 */
[----:B--2---:R-:W-:Y:S06]  /*4a7a0*/  HMMA.16816.F32.BF16 R8, R20, R26, R12 ;  /* 0x0000001a1408723c */ /* 0x004fec000004180c */
[----:B------:R-:W-:-:S15]  /*4a7b0*/  IMAD.MOV.U32 R7, RZ, RZ, R26 ;  /* 0x000000ffff077224 */ /* 0x000fde00078e001a */
[----:B------:R-:W-:-:S02]  /*4a7c0*/  NOP ;  /* 0x0000000000007918 */ /* 0x000fc40000000000 */
[----:B------:R0:W-:Y:S04]  /*4a7d0*/  STL.64 [R1+0xf70], R8 ;  /* 0x000f700801007387 */ /* 0x0001e80000100a00 */
[----:B------:R1:W-:Y:S04]  /*4a7e0*/  STL.64 [R1+0xf78], R10 ;  /* 0x000f780a01007387 */ /* 0x0003e80000100a00 */
[----:B------:R2:W-:Y:S04]  /*4a7f0*/  STL [R1+0x5eb8], R7 ;  /* 0x005eb80701007387 */ /* 0x0005e80000100800 */
[----:B0-----:R-:W3:Y:S04]  /*4a800*/  LDL.LU R8, [R1+0x900] ;  /* 0x0009000001087983 */ /* 0x001ee80000300800 */
[----:B------:R-:W3:Y:S04]  /*4a810*/  LDL.LU R9, [R1+0x904] ;  /* 0x0009040001097983 */ /* 0x000ee80000300800 */
[----:B-1----:R-:W4:Y:S04]  /*4a820*/  LDL.LU R10, [R1+0x908] ;  /* 0x00090800010a7983 */ /* 0x002f280000300800 */
[----:B------:R-:W4:Y:S04]  /*4a830*/  LDL.LU R11, [R1+0x90c] ;  /* 0x00090c00010b7983 */ /* 0x000f280000300800 */
[----:B------:R-:W3:Y:S04]  /*4a840*/  LDL.LU R4, [R1+0x910] ;  /* 0x0009100001047983 */ /* 0x000ee80000300800 */
[----:B------:R-:W3:Y:S04]  /*4a850*/  LDL.LU R5, [R1+0x914] ;  /* 0x0009140001057983 */ /* 0x000ee80000300800 */
[----:B------:R-:W3:Y:S04]  /*4a860*/  LDL.LU R6, [R1+0x918] ;  /* 0x0009180001067983 */ /* 0x000ee80000300800 */
[----:B--2---:R-:W2:Y:S01]  /*4a870*/  LDL.LU R7, [R1+0x91c] ;  /* 0x00091c0001077983 */ /* 0x004ea20000300800 */
[----:B------:R-:W-:-:S03]  /*4a880*/  IMAD.MOV.U32 R2, RZ, RZ, R27 ;  /* 0x000000ffff027224 */ /* 0x000fc600078e001b */
[----:B----4-:R0:W-:Y:S04]  /*4a890*/  STL.64 [R1+0x5eb0], R10 ;  /* 0x005eb00a01007387 */ /* 0x0101e80000100a00 */
[----:B---3--:R-:W-:Y:S04]  /*4a8a0*/  STL.64 [R1+0x5ea8], R8 ;  /* 0x005ea80801007387 */ /* 0x008fe80000100a00 */
[----:B0-----:R-:W2:Y:S04]  /*4a8b0*/  LDL.64 R10, [R1+0x158] ;  /* 0x00015800010a7983 */ /* 0x001ea80000100a00 */
        /* <DEDUP_REMOVED lines=8> */
[----:B------:R-:W4:Y:S04]  /*4a940*/  LDL.64 R18, [R1+0x138] ;  /* 0x0001380001127983 */ /* 0x000f280000100a00 */
[----:B----4-:R0:W-:Y:S04]  /*4a950*/  STL.64 [R1+0x5e98], R18 ;  /* 0x005e981201007387 */ /* 0x0101e80000100a00 */
[----:B0-----:R-:W4:Y:S04]  /*4a960*/  LDL.64 R18, [R1+0x148] ;  /* 0x0001480001127983 */ /* 0x001f280000100a00 */
[----:B---3--:R0:W-:Y:S04]  /*4a970*/  STL.64 [R1+0x5e80], R14 ;  /* 0x005e800e01007387 */ /* 0x0081e80000100a00 */
[----:B--2---:R1:W-:Y:S04]  /*4a980*/  STL.64 [R1+0x5e78], R12 ;  /* 0x005e780c01007387 */ /* 0x0043e80000100a00 */
[----:B0-----:R-:W2:Y:S04]  /*4a990*/  LDL.64 R14, [R1+0x128] ;  /* 0x00012800010e7983 */ /* 0x001ea80000100a00 */
[----:B--2---:R0:W-:Y:S04]  /*4a9a0*/  STL.64 [R1+0x5e90], R14 ;  /* 0x005e900e01007387 */ /* 0x0041e80000100a00 */
[----:B-1----:R-:W2:Y:S04]  /*4a9b0*/  LDL.LU R12, [R1+0x8f0] ;  /* 0x0008f000010c7983 */ /* 0x002ea80000300800 */
[----:B------:R-:W2:Y:S04]  /*4a9c0*/  LDL.LU R13, [R1+0x8f4] ;  /* 0x0008f400010d7983 */ /* 0x000ea80000300800 */
[----:B0-----:R-:W2:Y:S04]  /*4a9d0*/  LDL.LU R14, [R1+0x8f8] ;  /* 0x0008f800010e7983 */ /* 0x001ea80000300800 */
[----:B------:R-:W2:Y:S04]  /*4a9e0*/  LDL.LU R15, [R1+0x8fc] ;  /* 0x0008fc00010f7983 */ /* 0x000ea80000300800 */
[----:B------:R0:W-:Y:S04]  /*4a9f0*/  STL.64 [R1+0x5e50], R26 ;  /* 0x005e501a01007387 */ /* 0x0001e80000100a00 */
[----:B------:R-:W-:Y:S04]  /*4aa00*/  STL.64 [R1+0x5e48], R24 ;  /* 0x005e481801007387 */ /* 0x000fe80000100a00 */
[----:B0-----:R-:W3:Y:S01]  /*4aa10*/  LDL.64 R26, [R1+0x108] ;  /* 0x00010800011a7983 */ /* 0x001ee20000100a00 */
[----:B------:R-:W-:Y:S03]  /*4aa20*/  HMMA.16816.F32.BF16 R4, R20, R10, R4 ;  /* 0x0000000a1404723c */ /* 0x000fe60000041804 */
[----:B---3--:R0:W-:Y:S04]  /*4aa30*/  STL.64 [R1+0x5e68], R26 ;  /* 0x005e681a01007387 */ /* 0x0081e80000100a00 */
[----:B0-----:R-:W3:Y:S04]  /*4aa40*/  LDL.64 R26, [R1+0x118] ;  /* 0x00011800011a7983 */ /* 0x001ee80000100a00 */
[----:B---3--:R0:W-:Y:S04]  /*4aa50*/  STL.64 [R1+0x5e88], R26 ;  /* 0x005e881a01007387 */ /* 0x0081e80000100a00 */
[----:B------:R-:W3:Y:S04]  /*4aa60*/  LDL.LU R24, [R1+0x8e0] ;  /* 0x0008e00001187983 */ /* 0x000ee80000300800 */
[----:B------:R-:W3:Y:S04]  /*4aa70*/  LDL.LU R25, [R1+0x8e4] ;  /* 0x0008e40001197983 */ /* 0x000ee80000300800 */
[----:B0-----:R-:W3:Y:S04]  /*4aa80*/  LDL.LU R26, [R1+0x8e8] ;  /* 0x0008e800011a7983 */ /* 0x001ee80000300800 */
[----:B------:R-:W3:Y:S04]  /*4aa90*/  LDL.LU R27, [R1+0x8ec] ;  /* 0x0008ec00011b7983 */ /* 0x000ee80000300800 */
[----:B------:R0:W-:Y:S04]  /*4aaa0*/  STL.64 [R1+0xf60], R4 ;  /* 0x000f600401007387 */ /* 0x0001e80000100a00 */
[----:B------:R1:W-:Y:S01]  /*4aab0*/  STL.64 [R1+0xf68], R6 ;  /* 0x000f680601007387 */ /* 0x0003e20000100a00 */
[----:B0-----:R-:W-:-:S03]  /*4aac0*/  IMAD.MOV.U32 R5, RZ, RZ, R10 ;  /* 0x000000ffff057224 */ /* 0x001fc600078e000a */
[----:B-1----:R-:W2:Y:S01]  /*4aad0*/  LDL.LU R7, [R1+0x5eb8] ;  /* 0x005eb80001077983 */ /* 0x002ea20000300800 */
[----:B------:R-:W-:-:S03]  /*4aae0*/  IMAD.MOV.U32 R6, RZ, RZ, R11 ;  /* 0x000000ffff067224 */ /* 0x000fc600078e000b */
[----:B------:R-:W3:Y:S04]  /*4aaf0*/  LDL.LU.64 R10, [R1+0x5eb0] ;  /* 0x005eb000010a7983 */ /* 0x000ee80000300a00 */
[----:B------:R-:W3:Y:S01]  /*4ab00*/  LDL.LU.64 R8, [R1+0x5ea8] ;  /* 0x005ea80001087983 */ /* 0x000ee20000300a00 */
[----:B----4-:R-:W-:Y:S01]  /*4ab10*/  IMAD.MOV.U32 R4, RZ, RZ, R19 ;  /* 0x000000ffff047224 */ /* 0x010fe200078e0013 */
[----:B---3--:R-:W-:-:S15]  /*4ab20*/  HMMA.16816.F32.BF16 R8, R20, R18, R8 ;  /* 0x000000121408723c */ /* 0x008fde0000041808 */
[----:B------:R-:W-:-:S08]  /*4ab30*/  NOP ;  /* 0x0000000000007918 */ /* 0x000fd00000000000 */
[----:B------:R0:W-:Y:S04]  /*4ab40*/  STL.64 [R1+0xf50], R8 ;  /* 0x000f500801007387 */ /* 0x0001e80000100a00 */
[----:B------:R1:W-:Y:S01]  /*4ab50*/  STL.64 [R1+0xf58], R10 ;  /* 0x000f580a01007387 */ /* 0x0003e20000100a00 */
[----:B0-----:R-:W-:-:S03]  /*4ab60*/  IMAD.MOV.U32 R9, RZ, RZ, R18 ;  /* 0x000000ffff097224 */ /* 0x001fc600078e0012 */
[----:B-1----:R-:W3:Y:S04]  /*4ab70*/  LDL.LU.64 R10, [R1+0x5ea0] ;  /* 0x005ea000010a7983 */ /* 0x002ee80000300a00 */
[----:B------:R-:W4:Y:S04]  /*4ab80*/  LDL.LU.64 R18, [R1+0x5e98] ;  /* 0x005e980001127983 */ /* 0x000f280000300a00 */
[----:B--2---:R-:W-:Y:S04]  /*4ab90*/  STL.64 [R1+0x5e38], R6 ;  /* 0x005e380601007387 */ /* 0x004fe80000100a00 */
[----:B------:R0:W-:Y:S04]  /*4aba0*/  STL.64 [R1+0x5e30], R4 ;  /* 0x005e300401007387 */ /* 0x0001e80000100a00 */
[----:B0-----:R-:W2:Y:S04]  /*4abb0*/  LDL.LU R4, [R1+0x360] ;  /* 0x0003600001047983 */ /* 0x001ea80000300800 */
[----:B------:R-:W2:Y:S04]  /*4abc0*/  LDL.LU R5, [R1+0x364] ;  /* 0x0003640001057983 */ /* 0x000ea80000300800 */
[----:B------:R-:W3:Y:S04]  /*4abd0*/  LDL.LU R6, [R1+0x368] ;  /* 0x0003680001067983 */ /* 0x000ee80000300800 */
[----:B------:R-:W3:Y:S01]  /*4abe0*/  LDL.LU R7, [R1+0x36c] ;  /* 0x00036c0001077983 */ /* 0x000ee20000300800 */
[----:B----4-:R-:W-:Y:S03]  /*4abf0*/  HMMA.16816.F32.BF16 R12, R20, R18, R12 ;  /* 0x00000012140c723c */ /* 0x010fe6000004180c */
[----:B---3--:R-:W-:Y:S04]  /*4ac00*/  STL.64 [R1+0x5e60], R6 ;  /* 0x005e600601007387 */ /* 0x008fe80000100a00 */
[----:B--2---:R0:W-:Y:S04]  /*4ac10*/  STL.64 [R1+0x5e58], R4 ;  /* 0x005e580401007387 */ /* 0x0041e80000100a00 */
[----:B0-----:R-:W2:Y:S04]  /*4ac20*/  LDL.LU R4, [R1+0x8c0] ;  /* 0x0008c00001047983 */ /* 0x001ea80000300800 */
[----:B------:R-:W2:Y:S04]  /*4ac30*/  LDL.LU R5, [R1+0x8c4] ;  /* 0x0008c40001057983 */ /* 0x000ea80000300800 */
[----:B------:R-:W2:Y:S04]  /*4ac40*/  LDL.LU R6, [R1+0x8c8] ;  /* 0x0008c80001067983 */ /* 0x000ea80000300800 */
[----:B------:R-:W2:Y:S04]  /*4ac50*/  LDL.LU R7, [R1+0x8cc] ;  /* 0x0008cc0001077983 */ /* 0x000ea80000300800 */
[----:B------:R-:W-:Y:S04]  /*4ac60*/  STL.64 [R1+0xcd0], R12 ;  /* 0x000cd00c01007387 */ /* 0x000fe80000100a00 */
[----:B------:R0:W-:Y:S04]  /*4ac70*/  STL.64 [R1+0xcd8], R14 ;  /* 0x000cd80e01007387 */ /* 0x0001e80000100a00 */
[----:B0-----:R-:W3:Y:S04]  /*4ac80*/  LDL.LU.64 R14, [R1+0x5e90] ;  /* 0x005e9000010e7983 */ /* 0x001ee80000300a00 */
[----:B------:R-:W4:Y:S01]  /*4ac90*/  LDL.LU R16, [R1+0x1c0] ;  /* 0x0001c00001107983 */ /* 0x000f220000300800 */
[----:B------:R-:W-:-:S03]  /*4aca0*/  IMAD.MOV.U32 R29, RZ, RZ, R18 ;  /* 0x000000ffff1d7224 */ /* 0x000fc600078e0012 */
[----:B------:R-:W4:Y:S01]  /*4acb0*/  LDL.LU R17, [R1+0x1c4] ;  /* 0x0001c40001117983 */ /* 0x000f220000300800 */
[----:B------:R-:W-:-:S03]  /*4acc0*/  IMAD.MOV.U32 R8, RZ, RZ, R19 ;  /* 0x000000ffff087224 */ /* 0x000fc600078e0013 */
[----:B------:R-:W2:Y:S04]  /*4acd0*/  LDL.LU R18, [R1+0x1c8] ;  /* 0x0001c80001127983 */ /* 0x000ea80000300800 */
[----:B------:R-:W2:Y:S01]  /*4ace0*/  LDL.LU R19, [R1+0x1cc] ;  /* 0x0001cc0001137983 */ /* 0x000ea20000300800 */
[----:B---3--:R-:W-:Y:S03]  /*4acf0*/  HMMA.16816.F32.BF16 R24, R20, R14, R24 ;  /* 0x0000000e1418723c */ /* 0x008fe60000041818 */
[----:B--2---:R-:W-:Y:S04]  /*4ad00*/  STL.64 [R1+0x5ce0], R18 ;  /* 0x005ce01201007387 */ /* 0x004fe80000100a00 */
[----:B----4-:R0:W-:Y:S02]  /*4ad10*/  STL.64 [R1+0x5cd8], R16 ;  /* 0x005cd81001007387 */ /* 0x0101e40000100a00 */
[----:B0-----:R-:W-:-:S02]  /*4ad20*/  IMAD.MOV.U32 R17, RZ, RZ, R14 ;  /* 0x000000ffff117224 */ /* 0x001fc400078e000e */
[----:B------:R-:W-:-:S12]  /*4ad30*/  IMAD.MOV.U32 R16, RZ, RZ, R15 ;  /* 0x000000ffff107224 */ /* 0x000fd800078e000f */
[----:B------:R-:W-:Y:S04]  /*4ad40*/  STL.64 [R1+0xcc0], R24 ;  /* 0x000cc01801007387 */ /* 0x000fe80000100a00 */
[----:B------:R0:W-:Y:S04]  /*4ad50*/  STL.64 [R1+0xcc8], R26 ;  /* 0x000cc81a01007387 */ /* 0x0001e80000100a00 */
[----:B0-----:R-:W2:Y:S04]  /*4ad60*/  LDL.LU.64 R26, [R1+0x5e88] ;  /* 0x005e8800011a7983 */ /* 0x001ea80000300a00 */
[----:B------:R-:W2:Y:S04]  /*4ad70*/  LDL.LU.64 R14, [R1+0x5e80] ;  /* 0x005e8000010e7983 */ /* 0x000ea80000300a00 */
[----:B------:R-:W2:Y:S02]  /*4ad80*/  LDL.LU.64 R12, [R1+0x5e78] ;  /* 0x005e7800010c7983 */ /* 0x000ea40000300a00 */
[----:B--2---:R-:W-:-:S15]  /*4ad90*/  HMMA.16816.F32.BF16 R12, R20, R26, R12 ;  /* 0x0000001a140c723c */ /* 0x004fde000004180c */
[----:B------:R-:W-:-:S08]  /*4ada0*/  NOP ;  /* 0x0000000000007918 */ /* 0x000fd00000000000 */
[----:B------:R0:W-:Y:S04]  /*4adb0*/  STL.64 [R1+0xcb0], R12 ;  /* 0x000cb00c01007387 */ /* 0x0001e80000100a00 */
[----:B------:R1:W-:Y:S01]  /*4adc0*/  STL.64 [R1+0xcb8], R14 ;  /* 0x000cb80e01007387 */ /* 0x0003e20000100a00 */
[----:B0-----:R-:W-:-:S03]  /*4add0*/  IMAD.MOV.U32 R13, RZ, RZ, R26 ;  /* 0x000000ffff0d7224 */ /* 0x001fc600078e001a */
[----:B-1----:R-:W2:Y:S01]  /*4ade0*/  LDL.LU.64 R14, [R1+0x5e70] ;  /* 0x005e7000010e7983 */ /* 0x002ea20000300a00 */
[----:B------:R-:W-:-:S03]  /*4adf0*/  IMAD.MOV.U32 R12, RZ, RZ, R27 ;  /* 0x000000ffff0c7224 */ /* 0x000fc600078e001b */
[----:B------:R-:W3:Y:S01]  /*4ae00*/  LDL.LU.64 R26, [R1+0x5e68] ;  /* 0x005e6800011a7983 */ /* 0x000ee20000300a00 */
[----:B------:R-:W-:Y:S02]  /*4ae10*/  IMAD.MOV.U32 R18, RZ, RZ, R3 ;  /* 0x000000ffff127224 */ /* 0x000fe400078e0003 */
[----:B------:R-:W-:Y:S01]  /*4ae20*/  IMAD.MOV.U32 R19, RZ, RZ, R0 ;  /* 0x000000ffff137224 */ /* 0x000fe200078e0000 */
[----:B---3--:R-:W-:Y:S06]  /*4ae30*/  HMMA.16816.F32.BF16 R4, R20, R26, R4 ;  /* 0x0000001a1404723c */ /* 0x008fec0000041804 */
[----:B------:R-:W-:-:S02]  /*4ae40*/  IMAD.MOV.U32 R3, RZ, RZ, R26 ;  /* 0x000000ffff037224 */ /* 0x000fc400078e001a */
[----:B------:R-:W-:-:S15]  /*4ae50*/  IMAD.MOV.U32 R0, RZ, RZ, R27 ;  /* 0x000000ffff007224 */ /* 0x000fde00078e001b */
[----:B------:R-:W-:Y:S04]  /*4ae60*/  STL.64 [R1+0xca0], R4 ;  /* 0x000ca00401007387 */ /* 0x000fe80000100a00 */
[----:B------:R0:W-:Y:S04]  /*4ae70*/  STL.64 [R1+0xca8], R6 ;  /* 0x000ca80601007387 */ /* 0x0001e80000100a00 */
[----:B0-----:R-:W3:Y:S04]  /*4ae80*/  LDL.LU.64 R6, [R1+0x5e60] ;  /* 0x005e600001067983 */ /* 0x001ee80000300a00 */
[----:B------:R-:W3:Y:S04]  /*4ae90*/  LDL.LU.64 R4, [R1+0x5e58] ;  /* 0x005e580001047983 */ /* 0x000ee80000300a00 */
[----:B------:R-:W4:Y:S04]  /*4aea0*/  LDL.LU.64 R26, [R1+0x5e50] ;  /* 0x005e5000011a7983 */ /* 0x000f280000300a00 */
[----:B------:R-:W4:Y:S02]  /*4aeb0*/  LDL.LU.64 R24, [R1+0x5e48] ;  /* 0x005e480001187983 */ /* 0x000f240000300a00 */
[----:B----4-:R-:W-:-:S15]  /*4aec0*/  HMMA.16816.F32.BF16 R24, R20, R18, R24 ;  /* 0x000000121418723c */ /* 0x010fde0000041818 */
[----:B------:R-:W-:-:S08]  /*4aed0*/  NOP ;  /* 0x0000000000007918 */ /* 0x000fd00000000000 */
[----:B------:R-:W-:Y:S04]  /*4aee0*/  STL.64 [R1+0xc90], R24 ;  /* 0x000c901801007387 */ /* 0x000fe80000100a00 */
[----:B------:R0:W-:Y:S04]  /*4aef0*/  STL.64 [R1+0xc98], R26 ;  /* 0x000c981a01007387 */ /* 0x0001e80000100a00 */
[----:B0-----:R-:W3:Y:S04]  /*4af00*/  LDL.LU.64 R26, [R1+0x5e40] ;  /* 0x005e4000011a7983 */ /* 0x001ee80000300a00 */
[----:B------:R0:W-:Y:S02]  /*4af10*/  STL.64 [R1+0x5cf0], R18 ;  /* 0x005cf01201007387 */ /* 0x0001e40000100a00 */
[----:B0-----:R-:W-:-:S02]  /*4af20*/  IMAD.MOV.U32 R18, RZ, RZ, R3 ;  /* 0x000000ffff127224 */ /* 0x001fc400078e0003 */
[----:B------:R-:W-:-:S05]  /*4af30*/  IMAD.MOV.U32 R19, RZ, RZ, R0 ;  /* 0x000000ffff137224 */ /* 0x000fca00078e0000 */
[----:B------:R-:W-:Y:S01]  /*4af40*/  STL.64 [R1+0x5d08], R18 ;  /* 0x005d081201007387 */ /* 0x000fe20000100a00 */
[----:B---3--:R-:W-:Y:S03]  /*4af50*/  HMMA.16816.F32.BF16 R20, R20, R26, R4 ;  /* 0x0000001a1414723c */ /* 0x008fe60000041804 */
[----:B------:R-:W3:Y:S04]  /*4af60*/  LDL.LU.64 R6, [R1+0x5e38] ;  /* 0x005e380001067983 */ /* 0x000ee80000300a00 */
[----:B------:R-:W4:Y:S01]  /*4af70*/  LDL.LU.64 R4, [R1+0x5e30] ;  /* 0x005e300001047983 */ /* 0x000f220000300a00 */
[----:B------:R-:W-:Y:S02]  /*4af80*/  IMAD.MOV.U32 R3, RZ, RZ, R26 ;  /* 0x000000ffff037224 */ /* 0x000fe400078e001a */
[----:B------:R-:W-:-:S13]  /*4af90*/  IMAD.MOV.U32 R0, RZ, RZ, R27 ;  /* 0x000000ffff007224 */ /* 0x000fda00078e001b */
[----:B------:R0:W-:Y:S04]  /*4afa0*/  STL.64 [R1+0x400], R20 ;  /* 0x0004001401007387 */ /* 0x0001e80000100a00 */
[----:B------:R1:W-:Y:S04]  /*4afb0*/  STL.64 [R1+0x408], R22 ;  /* 0x0004081601007387 */ /* 0x0003e80000100a00 */
[----:B------:R-:W2:Y:S04]  /*4afc0*/  LDL.LU.64 R26, [R1+0x5e28] ;  /* 0x005e2800011a7983 */ /* 0x000ea80000300a00 */
[----:B------:R-:W2:Y:S04]  /*4afd0*/  LDL.LU.64 R24, [R1+0x5e20] ;  /* 0x005e200001187983 */ /* 0x000ea80000300a00 */
[----:B0-----:R-:W2:Y:S04]  /*4afe0*/  LDL.LU R20, [R1+0x1e0] ;  /* 0x0001e00001147983 */ /* 0x001ea80000300800 */
[----:B------:R-:W2:Y:S04]  /*4aff0*/  LDL.LU R21, [R1+0x1e4] ;  /* 0x0001e40001157983 */ /* 0x000ea80000300800 */
[----:B-1----:R-:W2:Y:S04]  /*4b000*/  LDL.LU R22, [R1+0x1e8] ;  /* 0x0001e80001167983 */ /* 0x002ea80000300800 */
[----:B------:R-:W2:Y:S01]  /*4b010*/  LDL.LU R23, [R1+0x1ec] ;  /* 0x0001ec0001177983 */ /* 0x000ea20000300800 */
[----:B------:R-:W-:-:S02]  /*4b020*/  IMAD.MOV.U32 R18, RZ, RZ, R13 ;  /* 0x000000ffff127224 */ /* 0x000fc400078e000d */
[----:B------:R-:W-:Y:S01]  /*4b030*/  IMAD.MOV.U32 R19, RZ, RZ, R12 ;  /* 0x000000ffff137224 */ /* 0x000fe200078e000c */
[----:B--2---:R-:W-:-:S15]  /*4b040*/  HMMA.16816.F32.BF16 R20, R24, R14, R20 ;  /* 0x0000000e1814723c */ /* 0x004fde0000041814 */
[----:B------:R-:W-:-:S08]  /*4b050*/  NOP ;  /* 0x0000000000007918 */ /* 0x000fd00000000000 */
[----:B------:R-:W-:Y:S04]  /*4b060*/  STL.64 [R1+0x380], R20 ;  /* 0x0003801401007387 */ /* 0x000fe80000100a00 */
[----:B------:R-:W-:Y:S04]  /*4b070*/  STL.64 [R1+0x388], R22 ;  /* 0x0003881601007387 */ /* 0x000fe80000100a00 */
[----:B------:R-:W-:Y:S04]  /*4b080*/  STL.64 [R1+0x5d20], R18 ;  /* 0x005d201201007387 */ /* 0x000fe80000100a00 */
[----:B------:R0:W-:Y:S04]  /*4b090*/  STL.64 [R1+0x5ce8], R14 ;  /* 0x005ce80e01007387 */ /* 0x0001e80000100a00 */
[----:B------:R-:W2:Y:S04]  /*4b0a0*/  LDL.LU R12, [R1+0x640] ;  /* 0x00064000010c7983 */ /* 0x000ea80000300800 */
[----:B------:R-:W2:Y:S04]  /*4b0b0*/  LDL.LU R13, [R1+0x644] ;  /* 0x00064400010d7983 */ /* 0x000ea80000300800 */
[----:B0-----:R-:W3:Y:S04]  /*4b0c0*/  LDL.LU R14, [R1+0x648] ;  /* 0x00064800010e7983 */ /* 0x001ee80000300800 */
[----:B------:R-:W3:Y:S01]  /*4b0d0*/  LDL.LU R15, [R1+0x64c] ;  /* 0x00064c00010f7983 */ /* 0x000ee20000300800 */
[----:B------:R-:W-:-:S02]  /*4b0e0*/  IMAD.MOV.U32 R18, RZ, RZ, R17 ;  /* 0x000000ffff127224 */ /* 0x000fc400078e0011 */
[----:B------:R-:W-:-:S05]  /*4b0f0*/  IMAD.MOV.U32 R19, RZ, RZ, R16 ;  /* 0x000000ffff137224 */ /* 0x000fca00078e0010 */
[----:B------:R-:W-:Y:S04]  /*4b100*/  STL.64 [R1+0x5d38], R18 ;  /* 0x005d381201007387 */ /* 0x000fe80000100a00 */
[----:B---3--:R-:W-:Y:S04]  /*4b110*/  STL.64 [R1+0x5d00], R14 ;  /* 0x005d000e01007387 */ /* 0x008fe80000100a00 */
[----:B--2---:R0:W-:Y:S04]  /*4b120*/  STL.64 [R1+0x5cf8], R12 ;  /* 0x005cf80c01007387 */ /* 0x0041e80000100a00 */
        /* <DEDUP_REMOVED lines=16> */
[----:B----4-:R-:W-:Y:S01]  /*4b230*/  IMAD.MOV.U32 R19, RZ, RZ, R4 ;  /* 0x000000ffff137224 */ /* 0x010fe200078e0004 */
[----:B------:R-:W4:Y:S04]  /*4b240*/  LDL.LU R9, [R1+0x5e14] ;  /* 0x005e140001097983 */ /* 0x000f280000300800 */
[----:B------:R-:W4:Y:S04]  /*4b250*/  LDL.LU R4, [R1+0x5e10] ;  /* 0x005e100001047983 */ /* 0x000f280000300800 */
[----:B------:R0:W-:Y:S02]  /*4b260*/  STL.64 [R1+0x5d68], R18 ;  /* 0x005d681201007387 */ /* 0x0001e40000100a00 */
[----:B0-----:R-:W-:-:S02]  /*4b270*/  IMAD.MOV.U32 R18, RZ, RZ, R5 ;  /* 0x000000ffff127224 */ /* 0x001fc400078e0005 */
        /* <DEDUP_REMOVED lines=41> */
[----:B----4-:R-:W-:-:S02]  /*4b510*/  IMAD.MOV.U32 R18, RZ, RZ, R9 ;  /* 0x000000ffff127224 */ /* 0x010fc400078e0009 */
        /* <DEDUP_REMOVED lines=35> */
[----:B------:R-:W2:Y:S04]  /*4b750*/  LDL.LU R14, [R1+0x6f8] ;  /* 0x0006f800010e7983 */ /* 0x000ea80000300800 */
[----:B------:R-:W2:Y:S04]  /*4b760*/  LDL.LU R15, [R1+0x6fc] ;  /* 0x0006fc00010f7983 */ /* 0x000ea80000300800 */
[----:B------:R0:W-:Y:S04]  /*4b770*/  STL.64 [R1+0x5cc0], R10 ;  /* 0x005cc00a01007387 */ /* 0x0001e80000100a00 */
[----:B------:R-:W3:Y:S04]  /*4b780*/  LDL.LU R8, [R1+0x700] ;  /* 0x0007000001087983 */ /* 0x000ee80000300800 */
[----:B------:R-:W-:Y:S04]  /*4b790*/  STL.64 [R1+0x370], R20 ;  /* 0x0003701401007387 */ /* 0x000fe80000100a00 */
[----:B------:R-:W-:Y:S04]  /*4b7a0*/  STL.64 [R1+0x378], R22 ;  /* 0x0003781601007387 */ /* 0x000fe80000100a00 */
[----:B------:R-:W3:Y:S04]  /*4b7b0*/  LDL.LU R9, [R1+0x704] ;  /* 0x0007040001097983 */ /* 0x000ee80000300800 */
[----:B------:R-:W1:Y:S04]  /*4b7c0*/  LDSM.16.MT88.4 R20, [R2+UR4+0x2080] ;  /* 0x002080040214783b */ /* 0x000e680008004200 */
[----:B0-----:R-:W3:Y:S04]  /*4b7d0*/  LDL.LU R10, [R1+0x708] ;  /* 0x00070800010a7983 */ /* 0x001ee80000300800 */
[----:B------:R-:W3:Y:S01]  /*4b7e0*/  LDL.LU R11, [R1+0x70c] ;  /* 0x00070c00010b7983 */ /* 0x000ee20000300800 */
[----:B------:R-:W-:-:S02]  /*4b7f0*/  IMAD.MOV.U32 R18, RZ, RZ, R5 ;  /* 0x000000ffff127224 */ /* 0x000fc400078e0005 */
[----:B------:R-:W-:Y:S01]  /*4b800*/  IMAD.MOV.U32 R19, RZ, RZ, R4 ;  /* 0x000000ffff137224 */ /* 0x000fe200078e0004 */
[----:B-1----:R-:W-:Y:S04]  /*4b810*/  STL.64 [R1+0x5be0], R22 ;  /* 0x005be01601007387 */ /* 0x002fe80000100a00 */
[----:B------:R-:W-:Y:S02]  /*4b820*/  STL.64 [R1+0x5bd8], R20 ;  /* 0x005bd81401007387 */ /* 0x000fe40000100a00 */
[C---:B--2---:R-:W-:Y:S06]  /*4b830*/  HMMA.16816.F32.BF16 R16, R24.reuse, R18, R12 ;  /* 0x000000121810723c */ /* 0x044fec000004180c */
[----:B---3--:R-:W-:-:S15]  /*4b840*/  HMMA.16816.F32.BF16 R8, R24, R6, R8 ;  /* 0x000000061808723c */ /* 0x008fde0000041808 */
[----:B------:R-:W-:-:S08]  /*4b850*/  NOP ;  /* 0x0000000000007918 */ /* 0x000fd00000000000 */
[----:B------:R0:W-:Y:S04]  /*4b860*/  STL.64 [R1+0xc30], R8 ;  /* 0x000c300801007387 */ /* 0x0001e80000100a00 */
[----:B------:R1:W-:Y:S04]  /*4b870*/  STL.64 [R1+0xc38], R10 ;  /* 0x000c380a01007387 */ /* 0x0003e80000100a00 */
[----:B0-----:R-:W2:Y:S04]  /*4b880*/  LDL.LU R8, [R1+0x4b0] ;  /* 0x0004b00001087983 */ /* 0x001ea80000300800 */
[----:B------:R-:W2:Y:S04]  /*4b890*/  LDL.LU R9, [R1+0x4b4] ;  /* 0x0004b40001097983 */ /* 0x000ea80000300800 */
[----:B-1----:R-:W2:Y:S04]  /*4b8a0*/  LDL.LU R10, [R1+0x4b8] ;  /* 0x0004b800010a7983 */ /* 0x002ea80000300800 */
[----:B------:R-:W2:Y:S04]  /*4b8b0*/  LDL.LU R11, [R1+0x4bc] ;  /* 0x0004bc00010b7983 */ /* 0x000ea80000300800 */
[----:B------:R-:W3:Y:S04]  /*4b8c0*/  LDL.LU.64 R14, [R1+0x5df0] ;  /* 0x005df000010e7983 */ /* 0x000ee80000300a00 */
[----:B------:R-:W3:Y:S04]  /*4b8d0*/  LDL.LU.64 R12, [R1+0x5de8] ;  /* 0x005de800010c7983 */ /* 0x000ee80000300a00 */
[----:B------:R-:W-:Y:S04]  /*4b8e0*/  STL.64 [R1+0xc20], R16 ;  /* 0x000c201001007387 */ /* 0x000fe80000100a00 */
        /* <DEDUP_REMOVED lines=73> */
[----:B------:R-:W2:-:S15]  /*4bd80*/  LDL.LU.64 R14, [R1+0x5ce8] ;  /* 0x005ce800010e7983 */ /* 0x000e9e0000300a00 */
[----:B------:R-:W-:-:S06]  /*4bd90*/  NOP ;  /* 0x0000000000007918 */ /* 0x000fcc0000000000 */
[----:B------:R-:W-:Y:S04]  /*4bda0*/  STL.64 [R1+0x8e0], R16 ;  /* 0x0008e01001007387 */ /* 0x000fe80000100a00 */
[----:B------:R0:W-:Y:S04]  /*4bdb0*/  STL.64 [R1+0x8e8], R18 ;  /* 0x0008e81201007387 */ /* 0x0001e80000100a00 */
[----:B0-----:R-:W3:Y:S04]  /*4bdc0*/  LDL.LU.64 R18, [R1+0x5ce0] ;  /* 0x005ce00001127983 */ /* 0x001ee80000300a00 */
[----:B------:R-:W3:Y:S01]  /*4bdd0*/  LDL.LU.64 R16, [R1+0x5cd8] ;  /* 0x005cd80001107983 */ /* 0x000ee20000300a00 */
[----:B------:R-:W-:-:S02]  /*4bde0*/  IMAD.MOV.U32 R22, RZ, RZ, R3 ;  /* 0x000000ffff167224 */ /* 0x000fc400078e0003 */
[----:B------:R-:W-:-:S07]  /*4bdf0*/  IMAD.MOV.U32 R23, RZ, RZ, R0 ;  /* 0x000000ffff177224 */ /* 0x000fce00078e0000 */
[----:B---3--:R-:W-:Y:S01]  /*4be00*/  HMMA.16816.F32.BF16 R24, R24, R22, R16 ;  /* 0x000000161818723c */ /* 0x008fe20000041810 */
[----:B------:R-:W2:Y:S04]  /*4be10*/  LDL.LU.64 R18, [R1+0x5cd0] ;  /* 0x005cd00001127983 */ /* 0x000ea80000300a00 */
[----:B------:R-:W2:-:S15]  /*4be20*/  LDL.LU.64 R16, [R1+0x5cc8] ;  /* 0x005cc80001107983 */ /* 0x000e9e0000300a00 */
[----:B------:R-:W-:-:S03]  /*4be30*/  NOP ;  /* 0x0000000000007918 */ /* 0x000fc60000000000 */
        /* <DEDUP_REMOVED lines=9> */
[----:B0-----:R-:W4:Y:S04]  /*4bed0*/  LDL.64 R22, [R1+0x188] ;  /* 0x0001880001167983 */ /* 0x001f280000100a00 */
[----:B----4-:R0:W-:Y:S04]  /*4bee0*/  STL.64 [R1+0x5c98], R22 ;  /* 0x005c981601007387 */ /* 0x0101e80000100a00 */
[----:B0-----:R-:W4:Y:S01]  /*4bef0*/  LDL.64 R22, [R1+0x198] ;  /* 0x0001980001167983 */ /* 0x001f220000100a00 */
[C---:B--2---:R-:W-:Y:S03]  /*4bf00*/  HMMA.16816.F32.BF16 R8, R16.reuse, R14, R8 ;  /* 0x0000000e1008723c */ /* 0x044fe60000041808 */
[----:B----4-:R0:W-:Y:S04]  /*4bf10*/  STL.64 [R1+0x5ca0], R22 ;  /* 0x005ca01601007387 */ /* 0x0101e80000100a00 */
[----:B0-----:R-:W2:Y:S04]  /*4bf20*/  LDL.64 R22, [R1+0x1a8] ;  /* 0x0001a80001167983 */ /* 0x001ea80000100a00 */
[----:B--2---:R0:W-:Y:S04]  /*4bf30*/  STL.64 [R1+0x5cb8], R22 ;  /* 0x005cb81601007387 */ /* 0x0041e80000100a00 */
[----:B------:R-:W2:Y:S04]  /*4bf40*/  LDL.LU R20, [R1+0xf30] ;  /* 0x000f300001147983 */ /* 0x000ea80000300800 */
[----:B------:R-:W2:Y:S04]  /*4bf50*/  LDL.LU R21, [R1+0xf34] ;  /* 0x000f340001157983 */ /* 0x000ea80000300800 */
[----:B0-----:R-:W2:Y:S04]  /*4bf60*/  LDL.LU R22, [R1+0xf38] ;  /* 0x000f380001167983 */ /* 0x001ea80000300800 */
[----:B------:R-:W2:Y:S04]  /*4bf70*/  LDL.LU R23, [R1+0xf3c] ;  /* 0x000f3c0001177983 */ /* 0x000ea80000300800 */
[----:B------:R-:W-:Y:S04]  /*4bf80*/  STL.64 [R1+0x660], R8 ;  /* 0x0006600801007387 */ /* 0x000fe80000100a00 */
[----:B------:R0:W-:Y:S04]  /*4bf90*/  STL.64 [R1+0x668], R10 ;  /* 0x0006680a01007387 */ /* 0x0001e80000100a00 */
[----:B0-----:R-:W3:Y:S04]  /*4bfa0*/  LDL.LU.64 R10, [R1+0x5cc0] ;  /* 0x005cc000010a7983 */ /* 0x001ee80000300a00 */
[----:B------:R0:W-:Y:S04]  /*4bfb0*/  STL [R1+0x5bfc], R14 ;  /* 0x005bfc0e01007387 */ /* 0x0001e80000100800 */
[----:B------:R1:W-:Y:S04]  /*4bfc0*/  STL [R1+0x5bf8], R15 ;  /* 0x005bf80f01007387 */ /* 0x0003e80000100800 */
[----:B------:R-:W4:Y:S04]  /*4bfd0*/  LDL.LU R12, [R1+0xee0] ;  /* 0x000ee000010c7983 */ /* 0x000f280000300800 */
[----:B------:R-:W4:Y:S04]  /*4bfe0*/  LDL.LU R13, [R1+0xee4] ;  /* 0x000ee400010d7983 */ /* 0x000f280000300800 */
[----:B0-----:R-:W2:Y:S04]  /*4bff0*/  LDL.LU R14, [R1+0xee8] ;  /* 0x000ee800010e7983 */ /* 0x001ea80000300800 */
[----:B-1----:R-:W2:Y:S01]  /*4c000*/  LDL.LU R15, [R1+0xeec] ;  /* 0x000eec00010f7983 */ /* 0x002ea20000300800 */
[C---:B---3--:R-:W-:Y:S03]  /*4c010*/  HMMA.16816.F32.BF16 R24, R16.reuse, R10, R24 ;  /* 0x0000000a1018723c */ /* 0x048fe60000041818 */
[----:B--2---:R-:W-:Y:S04]  /*4c020*/  STL.64 [R1+0x5cb0], R14 ;  /* 0x005cb00e01007387 */ /* 0x004fe80000100a00 */
[----:B----4-:R0:W-:Y:S04]  /*4c030*/  STL.64 [R1+0x5ca8], R12 ;  /* 0x005ca80c01007387 */ /* 0x0101e80000100a00 */
[----:B0-----:R-:W2:Y:S04]  /*4c040*/  LDL.LU R12, [R1+0xf20] ;  /* 0x000f2000010c7983 */ /* 0x001ea80000300800 */
[----:B------:R-:W2:Y:S04]  /*4c050*/  LDL.LU R13, [R1+0xf24] ;  /* 0x000f2400010d7983 */ /* 0x000ea80000300800 */
[----:B------:R-:W2:Y:S04]  /*4c060*/  LDL.LU R14, [R1+0xf28] ;  /* 0x000f2800010e7983 */ /* 0x000ea80000300800 */
[----:B------:R-:W2:Y:S04]  /*4c070*/  LDL.LU R15, [R1+0xf2c] ;  /* 0x000f2c00010f7983 */ /* 0x000ea80000300800 */
[----:B------:R0:W-:Y:S04]  /*4c080*/  STL [R1+0x5bc4], R10 ;  /* 0x005bc40a01007387 */ /* 0x0001e80000100800 */
[----:B------:R1:W-:Y:S04]  /*4c090*/  STL [R1+0x5bc0], R11 ;  /* 0x005bc00b01007387 */ /* 0x0003e80000100800 */
[----:B------:R-:W-:Y:S04]  /*4c0a0*/  STL.64 [R1+0x650], R24 ;  /* 0x0006501801007387 */ /* 0x000fe80000100a00 */
[----:B------:R-:W-:Y:S04]  /*4c0b0*/  STL.64 [R1+0x658], R26 ;  /* 0x0006581a01007387 */ /* 0x000fe80000100a00 */
[----:B------:R-:W3:Y:S01]  /*4c0c0*/  LDSM.16.MT88.4 R24, [R2+UR4+0x2100] ;  /* 0x002100040218783b */ /* 0x000ee20008004200 */
[C---:B------:R-:W-:Y:S03]  /*4c0d0*/  HMMA.16816.F32.BF16 R20, R16.reuse, R6, R20 ;  /* 0x000000061014723c */ /* 0x040fe60000041814 */
[----:B------:R-:W4:Y:S04]  /*4c0e0*/  LDL.LU R8, [R1+0xf00] ;  /* 0x000f000001087983 */ /* 0x000f280000300800 */
[----:B------:R-:W4:Y:S04]  /*4c0f0*/  LDL.LU R9, [R1+0xf04] ;  /* 0x000f040001097983 */ /* 0x000f280000300800 */
[----:B0-----:R-:W4:Y:S04]  /*4c100*/  LDL.LU R10, [R1+0xf08] ;  /* 0x000f0800010a7983 */ /* 0x001f280000300800 */
[----:B-1----:R-:W4:Y:S04]  /*4c110*/  LDL.LU R11, [R1+0xf0c] ;  /* 0x000f0c00010b7983 */ /* 0x002f280000300800 */
[----:B------:R-:W-:Y:S04]  /*4c120*/  STL [R1+0x5bc8], R2 ;  /* 0x005bc80201007387 */ /* 0x000fe80000100800 */
[----:B---3--:R0:W-:Y:S04]  /*4c130*/  STL.64 [R1+0x5a90], R26 ;  /* 0x005a901a01007387 */ /* 0x0081e80000100a00 */
[----:B------:R-:W-:Y:S04]  /*4c140*/  STL.64 [R1+0x5a88], R24 ;  /* 0x005a881801007387 */ /* 0x000fe80000100a00 */
[----:B0-----:R-:W3:Y:S04]  /*4c150*/  LDL.64 R26, [R1+0x178] ;  /* 0x00017800011a7983 */ /* 0x001ee80000100a00 */
[----:B------:R-:W-:Y:S04]  /*4c160*/  STL.64 [R1+0x1740], R20 ;  /* 0x0017401401007387 */ /* 0x000fe80000100a00 */
[----:B------:R0:W-:Y:S04]  /*4c170*/  STL.64 [R1+0x1748], R22 ;  /* 0x0017481601007387 */ /* 0x0001e80000100a00 */
[----:B0-----:R-:W2:Y:S04]  /*4c180*/  LDL.LU.64 R22, [R1+0x5cb8] ;  /* 0x005cb80001167983 */ /* 0x001ea80000300a00 */
[----:B------:R0:W-:Y:S04]  /*4c190*/  STL [R1+0x5bd0], R6 ;  /* 0x005bd00601007387 */ /* 0x0001e80000100800 */
[----:B------:R1:W-:Y:S04]  /*4c1a0*/  STL [R1+0x5bcc], R7 ;  /* 0x005bcc0701007387 */ /* 0x0003e80000100800 */
[----:B------:R-:W4:Y:S04]  /*4c1b0*/  LDL.LU R4, [R1+0xf10] ;  /* 0x000f100001047983 */ /* 0x000f280000300800 */
[----:B------:R-:W4:Y:S04]  /*4c1c0*/  LDL.LU R5, [R1+0xf14] ;  /* 0x000f140001057983 */ /* 0x000f280000300800 */
[----:B0-----:R-:W4:Y:S04]  /*4c1d0*/  LDL.LU R6, [R1+0xf18] ;  /* 0x000f180001067983 */ /* 0x001f280000300800 */
[----:B-1----:R-:W4:Y:S01]  /*4c1e0*/  LDL.LU R7, [R1+0xf1c] ;  /* 0x000f1c0001077983 */ /* 0x002f220000300800 */
[----:B--2---:R-:W-:Y:S06]  /*4c1f0*/  HMMA.16816.F32.BF16 R12, R16, R22, R12 ;  /* 0x00000016100c723c */ /* 0x004fec000004180c */
[----:B------:R-:W-:-:S02]  /*4c200*/  IMAD.MOV.U32 R3, RZ, RZ, R22 ;  /* 0x000000ffff037224 */ /* 0x000fc400078e0016 */
[----:B------:R-:W-:-:S15]  /*4c210*/  IMAD.MOV.U32 R0, RZ, RZ, R23 ;  /* 0x000000ffff007224 */ /* 0x000fde00078e0017 */
[----:B------:R-:W-:Y:S04]  /*4c220*/  STL.64 [R1+0x1730], R12 ;  /* 0x0017300c01007387 */ /* 0x000fe80000100a00 */
[----:B------:R0:W-:Y:S04]  /*4c230*/  STL.64 [R1+0x1738], R14 ;  /* 0x0017380e01007387 */ /* 0x0001e80000100a00 */
[----:B0-----:R-:W2:Y:S04]  /*4c240*/  LDL.LU.64 R14, [R1+0x5cb0] ;  /* 0x005cb000010e7983 */ /* 0x001ea80000300a00 */
[----:B------:R-:W2:Y:S04]  /*4c250*/  LDL.LU.64 R12, [R1+0x5ca8] ;  /* 0x005ca800010c7983 */ /* 0x000ea80000300a00 */
        /* <DEDUP_REMOVED lines=8> */
[----:B------:R-:W4:Y:S04]  /*4c2e0*/  LDL.LU.64 R22, [R1+0x5c98] ;  /* 0x005c980001167983 */ /* 0x000f280000300a00 */
[----:B------:R0:W-:Y:S04]  /*4c2f0*/  STL.64 [R1+0x5c70], R4 ;  /* 0x005c700401007387 */ /* 0x0001e80000100a00 */
[----:B0-----:R-:W3:Y:S04]  /*4c300*/  LDL.LU R4, [R1+0xef0] ;  /* 0x000ef00001047983 */ /* 0x001ee80000300800 */
[----:B------:R-:W3:Y:S04]  /*4c310*/  LDL.LU R5, [R1+0xef4] ;  /* 0x000ef40001057983 */ /* 0x000ee80000300800 */
[----:B------:R-:W3:Y:S04]  /*4c320*/  LDL.LU R6, [R1+0xef8] ;  /* 0x000ef80001067983 */ /* 0x000ee80000300800 */
[----:B------:R-:W3:Y:S01]  /*4c330*/  LDL.LU R7, [R1+0xefc] ;  /* 0x000efc0001077983 */ /* 0x000ee20000300800 */
[----:B----4-:R-:W-:-:S15]  /*4c340*/  HMMA.16816.F32.BF16 R8, R16, R22, R8 ;  /* 0x000000161008723c */ /* 0x010fde0000041808 */
[----:B------:R-:W-:-:S08]  /*4c350*/  NOP ;  /* 0x0000000000007918 */ /* 0x000fd00000000000 */
[----:B------:R0:W-:Y:S04]  /*4c360*/  STL.64 [R1+0x1710], R8 ;  /* 0x0017100801007387 */ /* 0x0001e80000100a00 */
[----:B------:R-:W-:Y:S01]  /*4c370*/  STL.64 [R1+0x1718], R10 ;  /* 0x0017180a01007387 */ /* 0x000fe20000100a00 */
[----:B0-----:R-:W-:Y:S02]  /*4c380*/  IMAD.MOV.U32 R9, RZ, RZ, R22 ;  /* 0x000000ffff097224 */ /* 0x001fe400078e0016 */
[----:B------:R-:W-:Y:S02]  /*4c390*/  IMAD.MOV.U32 R8, RZ, RZ, R23 ;  /* 0x000000ffff087224 */ /* 0x000fe400078e0017 */
[----:B------:R-:W2:Y:S01]  /*4c3a0*/  LDL.LU.64 R22, [R1+0x5c90] ;  /* 0x005c900001167983 */ /* 0x000ea20000300a00 */
[----:B---3--:R-:W-:-:S15]  /*4c3b0*/  HMMA.16816.F32.BF16 R4, R16, R26, R4 ;  /* 0x0000001a1004723c */ /* 0x008fde0000041804 */
[----:B------:R-:W-:-:S08]  /*4c3c0*/  NOP ;  /* 0x0000000000007918 */ /* 0x000fd00000000000 */
[----:B------:R-:W-:Y:S04]  /*4c3d0*/  STL.64 [R1+0x1700], R4 ;  /* 0x0017000401007387 */ /* 0x000fe80000100a00 */
[----:B------:R2:W-:Y:S02]  /*4c3e0*/  STL.64 [R1+0x1708], R6 ;  /* 0x0017080601007387 */ /* 0x0005e40000100a00 */
[----:B--2---:R-:W-:Y:S06]  /*4c3f0*/  HMMA.16816.F32.BF16 R4, R16, R22, R12 ;  /* 0x000000161004723c */ /* 0x004fec000004180c */
[----:B------:R-:W-:-:S02]  /*4c400*/  IMAD.MOV.U32 R10, RZ, RZ, R22 ;  /* 0x000000ffff0a7224 */ /* 0x000fc400078e0016 */
[----:B------:R-:W-:-:S15]  /*4c410*/  IMAD.MOV.U32 R11, RZ, RZ, R23 ;  /* 0x000000ffff0b7224 */ /* 0x000fde00078e0017 */
[----:B------:R-:W-:Y:S04]  /*4c420*/  STL.64 [R1+0x16f0], R4 ;  /* 0x0016f00401007387 */ /* 0x000fe80000100a00 */
[----:B------:R-:W-:Y:S04]  /*4c430*/  STL.64 [R1+0x16f8], R6 ;  /* 0x0016f80601007387 */ /* 0x000fe80000100a00 */
[----:B------:R-:W-:Y:S04]  /*4c440*/  STL.64 [R1+0x5bf0], R10 ;  /* 0x005bf00a01007387 */ /* 0x000fe80000100a00 */
[----:B------:R0:W-:Y:S04]  /*4c450*/  STL.64 [R1+0x5be8], R8 ;  /* 0x005be80801007387 */ /* 0x0001e80000100a00 */
        /* <DEDUP_REMOVED lines=22> */
[----:B---3--:R0:W-:Y:S04]  /*4c5c0*/  STL.64 [R1+0x5c80], R6 ;  /* 0x005c800601007387 */ /* 0x0081e80000100a00 */
[----:B--2---:R-:W-:Y:S04]  /*4c5d0*/  STL.64 [R1+0x5c78], R4 ;  /* 0x005c780401007387 */ /* 0x004fe80000100a00 */
[----:B0-----:R-:W2:Y:S04]  /*4c5e0*/  LDL.64 R6, [R1+0x158] ;  /* 0x0001580001067983 */ /* 0x001ea80000100a00 */
[----:B----4-:R0:W-:Y:S04]  /*4c5f0*/  STL.64 [R1+0x5c58], R14 ;  /* 0x005c580e01007387 */ /* 0x0101e80000100a00 */
[----:B------:R-:W-:Y:S04]  /*4c600*/  STL.64 [R1+0x5c50], R12 ;  /* 0x005c500c01007387 */ /* 0x000fe80000100a00 */
[----:B0-----:R-:W3:Y:S04]  /*4c610*/  LDL.64 R14, [R1+0x138] ;  /* 0x00013800010e7983 */ /* 0x001ee80000100a00 */
[----:B---3--:R0:W-:Y:S04]  /*4c620*/  STL.64 [R1+0x5c68], R14 ;  /* 0x005c680e01007387 */ /* 0x0081e80000100a00 */
[----:B0-----:R-:W3:Y:S04]  /*4c630*/  LDL.64 R14, [R1+0x148] ;  /* 0x00014800010e7983 */ /* 0x001ee80000100a00 */
[----:B---3--:R0:W-:Y:S04]  /*4c640*/  STL.64 [R1+0x5c88], R14 ;  /* 0x005c880e01007387 */ /* 0x0081e80000100a00 */
[----:B------:R-:W2:Y:S04]  /*4c650*/  LDL.LU R12, [R1+0xed0] ;  /* 0x000ed000010c7983 */ /* 0x000ea80000300800 */
[----:B------:R-:W2:Y:S04]  /*4c660*/  LDL.LU R13, [R1+0xed4] ;  /* 0x000ed400010d7983 */ /* 0x000ea80000300800 */
[----:B0-----:R-:W2:Y:S04]  /*4c670*/  LDL.LU R14, [R1+0xed8] ;  /* 0x000ed800010e7983 */ /* 0x001ea80000300800 */
[----:B------:R-:W2:Y:S04]  /*4c680*/  LDL.LU R15, [R1+0xedc] ;  /* 0x000edc00010f7983 */ /* 0x000ea80000300800 */
[----:B------:R0:W-:Y:S04]  /*4c690*/  STL.64 [R1+0x5c48], R22 ;  /* 0x005c481601007387 */ /* 0x0001e80000100a00 */
[----:B------:R1:W-:Y:S04]  /*4c6a0*/  STL.64 [R1+0x5c40], R20 ;  /* 0x005c401401007387 */ /* 0x0003e80000100a00 */
[----:B0-----:R-:W3:Y:S04]  /*4c6b0*/  LDL.64 R22, [R1+0x128] ;  /* 0x0001280001167983 */ /* 0x001ee80000100a00 */
[----:B---3--:R0:W-:Y:S04]  /*4c6c0*/  STL.64 [R1+0x5c60], R22 ;  /* 0x005c601601007387 */ /* 0x0081e80000100a00 */
[----:B-1----:R-:W3:Y:S04]  /*4c6d0*/  LDL.LU R20, [R1+0xeb0] ;  /* 0x000eb00001147983 */ /* 0x002ee80000300800 */
[----:B------:R-:W3:Y:S04]  /*4c6e0*/  LDL.LU R21, [R1+0xeb4] ;  /* 0x000eb40001157983 */ /* 0x000ee80000300800 */
[----:B0-----:R-:W3:Y:S04]  /*4c6f0*/  LDL.LU R22, [R1+0xeb8] ;  /* 0x000eb80001167983 */ /* 0x001ee80000300800 */
[----:B------:R-:W3:Y:S04]  /*4c700*/  LDL.LU R23, [R1+0xebc] ;  /* 0x000ebc0001177983 */ /* 0x000ee80000300800 */
[----:B------:R0:W-:Y:S04]  /*4c710*/  STL.64 [R1+0x5c18], R10 ;  /* 0x005c180a01007387 */ /* 0x0001e80000100a00 */
[----:B------:R-:W-:Y:S04]  /*4c720*/  STL.64 [R1+0x5c10], R8 ;  /* 0x005c100801007387 */ /* 0x000fe80000100a00 */
[----:B0-----:R-:W4:Y:S01]  /*4c730*/  LDL.64 R10, [R1+0x108] ;  /* 0x00010800010a7983 */ /* 0x001f220000100a00 */
[----:B------:R-:W-:-:S02]  /*4c740*/  IMAD.MOV.U32 R29, RZ, RZ, R26 ;  /* 0x000000ffff1d7224 */ /* 0x000fc400078e001a */
[----:B------:R-:W-:Y:S01]  /*4c750*/  IMAD.MOV.U32 R28, RZ, RZ, R27 ;  /* 0x000000ffff1c7224 */ /* 0x000fe200078e001b */
[----:B--2---:R-:W-:Y:S01]  /*4c760*/  HMMA.16816.F32.BF16 R12, R16, R6, R12 ;  /* 0x00000006100c723c */ /* 0x004fe2000004180c */
[----:B----4-:R0:W-:Y:S04]  /*4c770*/  STL.64 [R1+0x5c30], R10 ;  /* 0x005c300a01007387 */ /* 0x0101e80000100a00 */
[----:B0-----:R-:W2:Y:S04]  /*4c780*/  LDL.64 R10, [R1+0x118] ;  /* 0x00011800010a7983 */ /* 0x001ea80000100a00 */
[----:B------:R-:W4:Y:S04]  /*4c790*/  LDL.LU R24, [R1+0x3d0] ;  /* 0x0003d00001187983 */ /* 0x000f280000300800 */
[----:B------:R-:W4:Y:S04]  /*4c7a0*/  LDL.LU R25, [R1+0x3d4] ;  /* 0x0003d40001197983 */ /* 0x000f280000300800 */
[----:B------:R-:W3:Y:S04]  /*4c7b0*/  LDL.LU R26, [R1+0x3d8] ;  /* 0x0003d800011a7983 */ /* 0x000ee80000300800 */
[----:B------:R-:W3:Y:S04]  /*4c7c0*/  LDL.LU R27, [R1+0x3dc] ;  /* 0x0003dc00011b7983 */ /* 0x000ee80000300800 */
[----:B---3--:R0:W-:Y:S04]  /*4c7d0*/  STL.64 [R1+0x5aa0], R26 ;  /* 0x005aa01a01007387 */ /* 0x0081e80000100a00 */
[----:B----4-:R1:W-:Y:S04]  /*4c7e0*/  STL.64 [R1+0x5a98], R24 ;  /* 0x005a981801007387 */ /* 0x0103e80000100a00 */
[----:B0-----:R-:W3:Y:S04]  /*4c7f0*/  LDL R26, [R1+0xf8] ;  /* 0x0000f800011a7983 */ /* 0x001ee80000100800 */
[----:B------:R-:W3:Y:S04]  /*4c800*/  LDL R27, [R1+0xfc] ;  /* 0x0000fc00011b7983 */ /* 0x000ee80000100800 */
[----:B------:R-:W-:Y:S04]  /*4c810*/  STL.64 [R1+0x16e0], R12 ;  /* 0x0016e00c01007387 */ /* 0x000fe80000100a00 */
[----:B------:R0:W-:Y:S01]  /*4c820*/  STL.64 [R1+0x16e8], R14 ;  /* 0x0016e80e01007387 */ /* 0x0001e20000100a00 */
[----:B-1----:R-:W-:-:S02]  /*4c830*/  IMAD.MOV.U32 R25, RZ, RZ, R6 ;  /* 0x000000ffff197224 */ /* 0x002fc400078e0006 */
[----:B------:R-:W-:Y:S01]  /*4c840*/  IMAD.MOV.U32 R24, RZ, RZ, R7 ;  /* 0x000000ffff187224 */ /* 0x000fe200078e0007 */
[----:B0-----:R-:W4:Y:S04]  /*4c850*/  LDL.LU.64 R14, [R1+0x5c88] ;  /* 0x005c8800010e7983 */ /* 0x001f280000300a00 */
[----:B------:R-:W4:Y:S04]  /*4c860*/  LDL.LU.64 R6, [R1+0x5c80] ;  /* 0x005c800001067983 */ /* 0x000f280000300a00 */
[----:B------:R-:W4:Y:S02]  /*4c870*/  LDL.LU.64 R4, [R1+0x5c78] ;  /* 0x005c780001047983 */ /* 0x000f240000300a00 */
[----:B----4-:R-:W-:Y:S02]  /*4c880*/  HMMA.16816.F32.BF16 R4, R16, R14, R4 ;  /* 0x0000000e1004723c */ /* 0x010fe40000041804 */
[----:B---3--:R-:W-:Y:S04]  /*4c890*/  STL.64 [R1+0x5c28], R26 ;  /* 0x005c281a01007387 */ /* 0x008fe80000100a00 */
[----:B------:R0:W-:Y:S01]  /*4c8a0*/  STL.64 [R1+0x5c20], R24 ;  /* 0x005c201801007387 */ /* 0x0001e20000100a00 */
[----:B------:R-:W-:-:S03]  /*4c8b0*/  IMAD.MOV.U32 R2, RZ, RZ, R15 ;  /* 0x000000ffff027224 */ /* 0x000fc600078e000f */
[----:B0-----:R-:W3:Y:S04]  /*4c8c0*/  LDL.LU R24, [R1+0xe80] ;  /* 0x000e800001187983 */ /* 0x001ee80000300800 */
[----:B------:R-:W3:Y:S04]  /*4c8d0*/  LDL.LU R25, [R1+0xe84] ;  /* 0x000e840001197983 */ /* 0x000ee80000300800 */
[----:B------:R-:W3:Y:S04]  /*4c8e0*/  LDL.LU R26, [R1+0xe88] ;  /* 0x000e8800011a7983 */ /* 0x000ee80000300800 */
[----:B------:R-:W3:Y:S04]  /*4c8f0*/  LDL.LU R27, [R1+0xe8c] ;  /* 0x000e8c00011b7983 */ /* 0x000ee80000300800 */
[----:B------:R0:W-:Y:S04]  /*4c900*/  STL.64 [R1+0x16d0], R4 ;  /* 0x0016d00401007387 */ /* 0x0001e80000100a00 */
[----:B------:R1:W-:Y:S04]  /*4c910*/  STL.64 [R1+0x16d8], R6 ;  /* 0x0016d80601007387 */ /* 0x0003e80000100a00 */
[----:B0-----:R-:W4:Y:S01]  /*4c920*/  LDL.LU.64 R4, [R1+0x5c70] ;  /* 0x005c700001047983 */ /* 0x001f220000300a00 */
[----:B-1----:R-:W-:-:S03]  /*4c930*/  IMAD.MOV.U32 R7, RZ, RZ, R14 ;  /* 0x000000ffff077224 */ /* 0x002fc600078e000e */
        /* <DEDUP_REMOVED lines=12> */
[----:B------:R-:W-:Y:S01]  /*4ca00*/  STL.64 [R1+0x16b8], R14 ;  /* 0x0016b80e01007387 */ /* 0x000fe20000100a00 */
[----:B0-----:R-:W-:Y:S02]  /*4ca10*/  IMAD.MOV.U32 R13, RZ, RZ, R22 ;  /* 0x000000ffff0d7224 */ /* 0x001fe400078e0016 */
[----:B------:R-:W-:Y:S02]  /*4ca20*/  IMAD.MOV.U32 R12, RZ, RZ, R23 ;  /* 0x000000ffff0c7224 */ /* 0x000fe400078e0017 */
        /* <DEDUP_REMOVED lines=10> */
[----:B---3--:R-:W-:Y:S06]  /*4cad0*/  HMMA.16816.F32.BF16 R24, R16, R10, R24 ;  /* 0x0000000a1018723c */ /* 0x008fec0000041818 */
[----:B------:R-:W-:Y:S02]  /*4cae0*/  IMAD.MOV.U32 R14, RZ, RZ, R10 ;  /* 0x000000ffff0e7224 */ /* 0x000fe400078e000a */
[----:B------:R-:W-:-:S15]  /*4caf0*/  IMAD.MOV.U32 R15, RZ, RZ, R11 ;  /* 0x000000ffff0f7224 */ /* 0x000fde00078e000b */
[----:B------:R-:W-:Y:S04]  /*4cb00*/  STL.64 [R1+0x1690], R24 ;  /* 0x0016901801007387 */ /* 0x000fe80000100a00 */
[----:B------:R0:W-:Y:S04]  /*4cb10*/  STL.64 [R1+0x1698], R26 ;  /* 0x0016981a01007387 */ /* 0x0001e80000100a00 */
[----:B0-----:R-:W3:Y:S04]  /*4cb20*/  LDL.LU.64 R26, [R1+0x5c28] ;  /* 0x005c2800011a7983 */ /* 0x001ee80000300a00 */
[----:B------:R-:W4:Y:S04]  /*4cb30*/  LDL.LU.64 R24, [R1+0x5c20] ;  /* 0x005c200001187983 */ /* 0x000f280000300a00 */
[----:B------:R-:W3:Y:S04]  /*4cb40*/  LDL.LU.64 R10, [R1+0x5c18] ;  /* 0x005c1800010a7983 */ /* 0x000ee80000300a00 */
[----:B------:R-:W3:Y:S02]  /*4cb50*/  LDL.LU.64 R8, [R1+0x5c10] ;  /* 0x005c100001087983 */ /* 0x000ee40000300a00 */
[----:B---3--:R-:W-:-:S15]  /*4cb60*/  HMMA.16816.F32.BF16 R8, R16, R26, R8 ;  /* 0x0000001a1008723c */ /* 0x008fde0000041808 */
[----:B------:R-:W-:-:S08]  /*4cb70*/  NOP ;  /* 0x0000000000007918 */ /* 0x000fd00000000000 */
[----:B------:R-:W-:Y:S04]  /*4cb80*/  STL.64 [R1+0x1680], R8 ;  /* 0x0016800801007387 */ /* 0x000fe80000100a00 */
[----:B------:R0:W-:Y:S04]  /*4cb90*/  STL.64 [R1+0x1688], R10 ;  /* 0x0016880a01007387 */ /* 0x0001e80000100a00 */
[----:B0-----:R-:W2:Y:S04]  /*4cba0*/  LDL.LU.64 R10, [R1+0x5c08] ;  /* 0x005c0800010a7983 */ /* 0x001ea80000300a00 */
[----:B------:R-:W2:Y:S04]  /*4cbb0*/  LDL.LU.64 R8, [R1+0x5c00] ;  /* 0x005c000001087983 */ /* 0x000ea80000300a00 */
[----:B------:R0:W-:Y:S02]  /*4cbc0*/  STL.64 [R1+0x5ab0], R26 ;  /* 0x005ab01a01007387 */ /* 0x0001e40000100a00 */
[----:B0-----:R-:W-:-:S02]  /*4cbd0*/  IMAD.MOV.U32 R26, RZ, RZ, R14 ;  /* 0x000000ffff1a7224 */ /* 0x001fc400078e000e */
[----:B------:R-:W-:Y:S01]  /*4cbe0*/  IMAD.MOV.U32 R27, RZ, RZ, R15 ;  /* 0x000000ffff1b7224 */ /* 0x000fe200078e000f */
[----:B------:R-:W3:Y:S04]  /*4cbf0*/  LDL.LU R14, [R1+0x5bfc] ;  /* 0x005bfc00010e7983 */ /* 0x000ee80000300800 */
[----:B------:R-:W3:Y:S04]  /*4cc00*/  LDL.LU R15, [R1+0x5bf8] ;  /* 0x005bf800010f7983 */ /* 0x000ee80000300800 */
[----:B------:R0:W-:Y:S02]  /*4cc10*/  STL.64 [R1+0x5ac8], R26 ;  /* 0x005ac81a01007387 */ /* 0x0001e40000100a00 */
[----:B0-----:R-:W-:-:S02]  /*4cc20*/  IMAD.MOV.U32 R26, RZ, RZ, R21 ;  /* 0x000000ffff1a7224 */ /* 0x001fc400078e0015 */
[----:B------:R-:W-:-:S05]  /*4cc30*/  IMAD.MOV.U32 R27, RZ, RZ, R20 ;  /* 0x000000ffff1b7224 */ /* 0x000fca00078e0014 */
[----:B------:R-:W-:Y:S01]  /*4cc40*/  STL.64 [R1+0x5ae0], R26 ;  /* 0x005ae01a01007387 */ /* 0x000fe20000100a00 */
[----:B--2---:R-:W-:Y:S03]  /*4cc50*/  HMMA.16816.F32.BF16 R16, R16, R22, R8 ;  /* 0x000000161010723c */ /* 0x004fe60000041808 */
[----:B------:R-:W2:Y:S04]  /*4cc60*/  LDL.LU.64 R10, [R1+0x5bf0] ;  /* 0x005bf000010a7983 */ /* 0x000ea80000300a00 */
[----:B------:R-:W2:Y:S04]  /*4cc70*/  LDL.LU.64 R8, [R1+0x5be8] ;  /* 0x005be80001087983 */ /* 0x000ea80000300a00 */
[----:B------:R-:W3:Y:S04]  /*4cc80*/  LDL.LU.64 R22, [R1+0x5be0] ;  /* 0x005be00001167983 */ /* 0x000ee80000300a00 */
[----:B------:R-:W3:Y:S08]  /*4cc90*/  LDL.LU.64 R20, [R1+0x5bd8] ;  /* 0x005bd80001147983 */ /* 0x000ef00000300a00 */
[----:B------:R0:W-:Y:S04]  /*4cca0*/  STL.64 [R1+0x4a0], R16 ;  /* 0x0004a01001007387 */ /* 0x0001e80000100a00 */
[----:B------:R1:W-:Y:S04]  /*4ccb0*/  STL.64 [R1+0x4a8], R18 ;  /* 0x0004a81201007387 */ /* 0x0003e80000100a00 */
[----:B0-----:R-:W3:Y:S04]  /*4ccc0*/  LDL.LU R16, [R1+0x3f0] ;  /* 0x0003f00001107983 */ /* 0x001ee80000300800 */
[----:B------:R-:W3:Y:S04]  /*4ccd0*/  LDL.LU R17, [R1+0x3f4] ;  /* 0x0003f40001117983 */ /* 0x000ee80000300800 */
[----:B-1----:R-:W3:Y:S04]  /*4cce0*/  LDL.LU R18, [R1+0x3f8] ;  /* 0x0003f80001127983 */ /* 0x002ee80000300800 */
[----:B------:R-:W3:Y:S01]  /*4ccf0*/  LDL.LU R19, [R1+0x3fc] ;  /* 0x0003fc0001137983 */ /* 0x000ee20000300800 */
[----:B------:R-:W-:-:S02]  /*4cd00*/  IMAD.MOV.U32 R26, RZ, RZ, R13 ;  /* 0x000000ffff1a7224 */ /* 0x000fc400078e000d */
[----:B------:R-:W-:Y:S01]  /*4cd10*/  IMAD.MOV.U32 R27, RZ, RZ, R12 ;  /* 0x000000ffff1b7224 */ /* 0x000fe200078e000c */
[----:B---3--:R-:W-:-:S15]  /*4cd20*/  HMMA.16816.F32.BF16 R16, R20, R14, R16 ;  /* 0x0000000e1410723c */ /* 0x008fde0000041810 */
[----:B------:R-:W-:-:S08]  /*4cd30*/  NOP ;  /* 0x0000000000007918 */ /* 0x000fd00000000000 */
        /* <DEDUP_REMOVED lines=73> */
[----:B------:R0:W-:Y:S04]  /*4d1d0*/  STL.64 [R1+0x5bb8], R26 ;  /* 0x005bb81a01007387 */ /* 0x0001e80000100a00 */
[----:B------:R-:W2:Y:S04]  /*4d1e0*/  LDL.LU R24, [R1+0xc00] ;  /* 0x000c000001187983 */ /* 0x000ea80000300800 */
[----:B------:R-:W2:Y:S04]  /*4d1f0*/  LDL.LU R25, [R1+0xc04] ;  /* 0x000c040001197983 */ /* 0x000ea80000300800 */
[----:B0-----:R-:W2:Y:S04]  /*4d200*/  LDL.LU R26, [R1+0xc08] ;  /* 0x000c0800011a7983 */ /* 0x001ea80000300800 */
[----:B------:R-:W2:Y:S04]  /*4d210*/  LDL.LU R27, [R1+0xc0c] ;  /* 0x000c0c00011b7983 */ /* 0x000ea80000300800 */
[----:B------:R-:W2:Y:S04]  /*4d220*/  LDL.LU R16, [R1+0x3e0] ;  /* 0x0003e00001107983 */ /* 0x000ea80000300800 */
[----:B------:R-:W2:Y:S04]  /*4d230*/  LDL.LU R17, [R1+0x3e4] ;  /* 0x0003e40001117983 */ /* 0x000ea80000300800 */
[----:B------:R-:W2:Y:S04]  /*4d240*/  LDL.LU R18, [R1+0x3e8] ;  /* 0x0003e80001127983 */ /* 0x000ea80000300800 */
[----:B------:R-:W2:Y:S04]  /*4d250*/  LDL.LU R19, [R1+0x3ec] ;  /* 0x0003ec0001137983 */ /* 0x000ea80000300800 */
[----:B----4-:R-:W-:Y:S04]  /*4d260*/  STL.64 [R1+0x5b50], R14 ;  /* 0x005b500e01007387 */ /* 0x010fe80000100a00 */
[----:B---3--:R0:W-:Y:S04]  /*4d270*/  STL.64 [R1+0x5b48], R12 ;  /* 0x005b480c01007387 */ /* 0x0081e80000100a00 */
[----:B0-----:R-:W3:Y:S04]  /*4d280*/  LDL.LU R12, [R1+0xbb0] ;  /* 0x000bb000010c7983 */ /* 0x001ee80000300800 */
[----:B------:R-:W3:Y:S04]  /*4d290*/  LDL.LU R13, [R1+0xbb4] ;  /* 0x000bb400010d7983 */ /* 0x000ee80000300800 */
[----:B------:R-:W4:Y:S04]  /*4d2a0*/  LDL.LU R14, [R1+0xbb8] ;  /* 0x000bb800010e7983 */ /* 0x000f280000300800 */
[----:B------:R-:W4:Y:S04]  /*4d2b0*/  LDL.LU R15, [R1+0xbbc] ;  /* 0x000bbc00010f7983 */ /* 0x000f280000300800 */
        /* <DEDUP_REMOVED lines=11> */
[----:B------:R-:W4:Y:S01]  /*4d370*/  LDL.LU R15, [R1+0xbdc] ;  /* 0x000bdc00010f7983 */ /* 0x000f220000300800 */
[C---:B--2---:R-:W-:Y:S03]  /*4d380*/  HMMA.16816.F32.BF16 R16, R20.reuse, R10, R16 ;  /* 0x0000000a1410723c */ /* 0x044fe60000041810 */
[----:B----4-:R-:W-:Y:S04]  /*4d390*/  STL.64 [R1+0x5b98], R14 ;  /* 0x005b980e01007387 */ /* 0x010fe80000100a00 */
[----:B---3--:R0:W-:Y:S04]  /*4d3a0*/  STL.64 [R1+0x5b90], R12 ;  /* 0x005b900c01007387 */ /* 0x0081e80000100a00 */
        /* <DEDUP_REMOVED lines=98> */
[----:B------:R-:W2:-:S15]  /*4d9d0*/  LDL.LU.64 R14, [R1+0x5aa8] ;  /* 0x005aa800010e7983 */ /* 0x000e9e0000300a00 */
[----:B------:R-:W-:-:S06]  /*4d9e0*/  NOP ;  /* 0x0000000000007918 */ /* 0x000fcc0000000000 */
[----:B------:R-:W-:Y:S04]  /*4d9f0*/  STL.64 [R1+0xef0], R24 ;  /* 0x000ef01801007387 */ /* 0x000fe80000100a00 */
[----:B------:R0:W-:Y:S04]  /*4da00*/  STL.64 [R1+0xef8], R26 ;  /* 0x000ef81a01007387 */ /* 0x0001e80000100a00 */
[----:B0-----:R-:W3:Y:S04]  /*4da10*/  LDL.LU.64 R26, [R1+0x5aa0] ;  /* 0x005aa000011a7983 */ /* 0x001ee80000300a00 */
        /* <DEDUP_REMOVED lines=12> */
[----:B------:R-:W2:Y:S04]  /*4dae0*/  LDL.LU R16, [R1+0x350] ;  /* 0x0003500001107983 */ /* 0x000ea80000300800 */
[----:B------:R-:W2:Y:S04]  /*4daf0*/  LDL.LU R17, [R1+0x354] ;  /* 0x0003540001117983 */ /* 0x000ea80000300800 */
[----:B0-----:R-:W2:Y:S04]  /*4db00*/  LDL.LU R18, [R1+0x358] ;  /* 0x0003580001127983 */ /* 0x001ea80000300800 */
[----:B------:R-:W2:Y:S02]  /*4db10*/  LDL.LU R19, [R1+0x35c] ;  /* 0x00035c0001137983 */ /* 0x000ea40000300800 */
[----:B--2---:R-:W-:-:S15]  /*4db20*/  HMMA.16816.F32.BF16 R16, R24, R14, R16 ;  /* 0x0000000e1810723c */ /* 0x004fde0000041810 */
[----:B------:R-:W-:-:S08]  /*4db30*/  NOP ;  /* 0x0000000000007918 */ /* 0x000fd00000000000 */
[----:B------:R-:W-:Y:S04]  /*4db40*/  STL.64 [R1+0x3e0], R16 ;  /* 0x0003e01001007387 */ /* 0x000fe80000100a00 */
[----:B------:R0:W-:Y:S04]  /*4db50*/  STL.64 [R1+0x3e8], R18 ;  /* 0x0003e81201007387 */ /* 0x0001e80000100a00 */
[----:B0-----:R-:W2:Y:S04]  /*4db60*/  LDL.64 R18, [R1+0x168] ;  /* 0x0001680001127983 */ /* 0x001ea80000100a00 */
[----:B--2---:R0:W-:Y:S04]  /*4db70*/  STL.64 [R1+0x5a60], R18 ;  /* 0x005a601201007387 */ /* 0x0041e80000100a00 */
[----:B------:R-:W2:Y:S04]  /*4db80*/  LDL.LU R16, [R1+0x870] ;  /* 0x0008700001107983 */ /* 0x000ea80000300800 */
[----:B------:R-:W2:Y:S04]  /*4db90*/  LDL.LU R17, [R1+0x874] ;  /* 0x0008740001117983 */ /* 0x000ea80000300800 */
[----:B0-----:R-:W4:Y:S04]  /*4dba0*/  LDL.LU R18, [R1+0x878] ;  /* 0x0008780001127983 */ /* 0x001f280000300800 */
        /* <DEDUP_REMOVED lines=16> */
[----:B------:R-:W-:-:S03]  /*4dcb0*/  IMAD.SHL.U32 R28, R28, 0x100, RZ ;  /* 0x000001001c1c7824 */ /* 0x000fc600078e00ff */
[----:B------:R-:W-:Y:S01]  /*4dcc0*/  LOP3.LUT R2, R2, 0x10, R9, 0x78, !PT ;  /* 0x0000001002027812 */ /* 0x000fe200078e7809 */
[----:B------:R0:W-:Y:S04]  /*4dcd0*/  STL.64 [R1+0x5a00], R14 ;  /* 0x005a000e01007387 */ /* 0x0001e80000100a00 */
[----:B------:R-:W3:Y:S04]  /*4dce0*/  LDL.LU R12, [R1+0x850] ;  /* 0x00085000010c7983 */ /* 0x000ee80000300800 */
[----:B------:R-:W3:Y:S01]  /*4dcf0*/  LDL.LU R13, [R1+0x854] ;  /* 0x00085400010d7983 */ /* 0x000ee20000300800 */
[----:B------:R-:W-:-:S04]  /*4dd00*/  LOP3.LUT R2, R2, 0x1000, R28, 0xf8, !PT ;  /* 0x0000100002027812 */ /* 0x000fc800078ef81c */
[----:B------:R-:W-:Y:S01]  /*4dd10*/  LOP3.LUT R2, R2, 0x40, RZ, 0x3c, !PT ;  /* 0x0000004002027812 */ /* 0x000fe200078e3cff */
[----:B0-----:R-:W3:Y:S04]  /*4dd20*/  LDL.LU R14, [R1+0x858] ;  /* 0x00085800010e7983 */ /* 0x001ee80000300800 */
        /* <DEDUP_REMOVED lines=60> */
[----:B------:R-:W-:Y:S04]  /*4e0f0*/  STL [R1+0x59ac], R29 ;  /* 0x0059ac1d01007387 */ /* 0x000fe80000100800 */
[----:B------:R-:W-:Y:S04]  /*4e100*/  STL.64 [R1+0xc70], R4 ;  /* 0x000c700401007387 */ /* 0x000fe80000100a00 */
[----:B------:R-:W-:Y:S04]  /*4e110*/  STL.64 [R1+0xc78], R6 ;  /* 0x000c780601007387 */ /* 0x000fe80000100a00 */
[----:B------:R-:W-:Y:S04]  /*4e120*/  STL [R1+0x59b4], R10 ;  /* 0x0059b40a01007387 */ /* 0x000fe80000100800 */
[----:B------:R2:W-:Y:S02]  /*4e130*/  STL [R1+0x5a40], R11 ;  /* 0x005a400b01007387 */ /* 0x0005e40000100800 */
        /* <DEDUP_REMOVED lines=13> */
[----:B--2---:R-:W2:Y:S04]  /*4e210*/  LDL.LU R7, [R1+0x84c] ;  /* 0x00084c0001077983 */ /* 0x004ea80000300800 */
[----:B----4-:R0:W-:Y:S04]  /*4e220*/  STL.64 [R1+0x5a50], R10 ;  /* 0x005a500a01007387 */ /* 0x0101e80000100a00 */
[----:B---3--:R-:W-:Y:S04]  /*4e230*/  STL.64 [R1+0x5a48], R8 ;  /* 0x005a480801007387 */ /* 0x008fe80000100a00 */
[----:B0-----:R-:W2:Y:S04]  /*4e240*/  LDL.64 R10, [R1+0x158] ;  /* 0x00015800010a7983 */ /* 0x001ea80000100a00 */
[----:B------:R-:W3:Y:S04]  /*4e250*/  LDL.LU R12, [R1+0x800] ;  /* 0x00080000010c7983 */ /* 0x000ee80000300800 */
[----:B------:R-:W3:Y:S04]  /*4e260*/  LDL.LU R13, [R1+0x804] ;  /* 0x00080400010d7983 */ /* 0x000ee80000300800 */
[----:B------:R-:W4:Y:S04]  /*4e270*/  LDL.LU R14, [R1+0x808] ;  /* 0x00080800010e7983 */ /* 0x000f280000300800 */
[----:B------:R-:W4:Y:S04]  /*4e280*/  LDL.LU R15, [R1+0x80c] ;  /* 0x00080c00010f7983 */ /* 0x000f280000300800 */
[----:B----4-:R0:W-:Y:S04]  /*4e290*/  STL.64 [R1+0x5a10], R14 ;  /* 0x005a100e01007387 */ /* 0x0101e80000100a00 */
[----:B---3--:R-:W-:Y:S04]  /*4e2a0*/  STL.64 [R1+0x5a08], R12 ;  /* 0x005a080c01007387 */ /* 0x008fe80000100a00 */
[----:B0-----:R-:W3:Y:S04]  /*4e2b0*/  LDL.64 R14, [R1+0x128] ;  /* 0x00012800010e7983 */ /* 0x001ee80000100a00 */
[----:B---3--:R0:W-:Y:S04]  /*4e2c0*/  STL.64 [R1+0x5a20], R14 ;  /* 0x005a200e01007387 */ /* 0x0081e80000100a00 */
[----:B0-----:R-:W3:Y:S04]  /*4e2d0*/  LDL.64 R14, [R1+0x138] ;  /* 0x00013800010e7983 */ /* 0x001ee80000100a00 */
[----:B---3--:R0:W-:Y:S04]  /*4e2e0*/  STL.64 [R1+0x5a38], R14 ;  /* 0x005a380e01007387 */ /* 0x0081e80000100a00 */
[----:B------:R-:W3:Y:S04]  /*4e2f0*/  LDL.64 R22, [R1+0x118] ;  /* 0x0001180001167983 */ /* 0x000ee80000100a00 */
[----:B0-----:R-:W4:Y:S04]  /*4e300*/  LDL.64 R14, [R1+0x148] ;  /* 0x00014800010e7983 */ /* 0x001f280000100a00 */
[----:B---3--:R0:W-:Y:S04]  /*4e310*/  STL.64 [R1+0x5a18], R22 ;  /* 0x005a181601007387 */ /* 0x0081e80000100a00 */
[----:B------:R-:W3:Y:S04]  /*4e320*/  LDL.LU R20, [R1+0x810] ;  /* 0x0008100001147983 */ /* 0x000ee80000300800 */
[----:B------:R-:W3:Y:S04]  /*4e330*/  LDL.LU R21, [R1+0x814] ;  /* 0x0008140001157983 */ /* 0x000ee80000300800 */
[----:B0-----:R-:W4:Y:S04]  /*4e340*/  LDL.LU R22, [R1+0x818] ;  /* 0x0008180001167983 */ /* 0x001f280000300800 */
[----:B------:R-:W4:Y:S01]  /*4e350*/  LDL.LU R23, [R1+0x81c] ;  /* 0x00081c0001177983 */ /* 0x000f220000300800 */
[----:B------:R-:W-:Y:S01]  /*4e360*/  IMAD.MOV.U32 R2, RZ, RZ, R19 ;  /* 0x000000ffff027224 */ /* 0x000fe200078e0013 */
[----:B--2---:R-:W-:Y:S02]  /*4e370*/  HMMA.16816.F32.BF16 R4, R24, R10, R4 ;  /* 0x0000000a1804723c */ /* 0x004fe40000041804 */
[----:B----4-:R-:W-:Y:S04]  /*4e380*/  STL.64 [R1+0x5a30], R22 ;  /* 0x005a301601007387 */ /* 0x010fe80000100a00 */
[----:B---3--:R0:W-:Y:S04]  /*4e390*/  STL.64 [R1+0x5a28], R20 ;  /* 0x005a281401007387 */ /* 0x0081e80000100a00 */
[----:B0-----:R-:W2:Y:S04]  /*4e3a0*/  LDL.LU R20, [R1+0x820] ;  /* 0x0008200001147983 */ /* 0x001ea80000300800 */
[----:B------:R-:W2:Y:S04]  /*4e3b0*/  LDL.LU R21, [R1+0x824] ;  /* 0x0008240001157983 */ /* 0x000ea80000300800 */
[----:B------:R-:W2:Y:S04]  /*4e3c0*/  LDL.LU R22, [R1+0x828] ;  /* 0x0008280001167983 */ /* 0x000ea80000300800 */
[----:B------:R-:W2:Y:S04]  /*4e3d0*/  LDL.LU R23, [R1+0x82c] ;  /* 0x00082c0001177983 */ /* 0x000ea80000300800 */
[----:B------:R-:W3:Y:S04]  /*4e3e0*/  LDL.LU R16, [R1+0x7e0] ;  /* 0x0007e00001107983 */ /* 0x000ee80000300800 */
[----:B------:R-:W3:Y:S04]  /*4e3f0*/  LDL.LU R17, [R1+0x7e4] ;  /* 0x0007e40001117983 */ /* 0x000ee80000300800 */
[----:B------:R-:W4:Y:S04]  /*4e400*/  LDL.LU R18, [R1+0x7e8] ;  /* 0x0007e80001127983 */ /* 0x000f280000300800 */
[----:B------:R-:W4:Y:S04]  /*4e410*/  LDL.LU R19, [R1+0x7ec] ;  /* 0x0007ec0001137983 */ /* 0x000f280000300800 */
[----:B----4-:R0:W-:Y:S04]  /*4e420*/  STL.64 [R1+0x59e8], R18 ;  /* 0x0059e81201007387 */ /* 0x0101e80000100a00 */
[----:B---3--:R-:W-:Y:S04]  /*4e430*/  STL.64 [R1+0x59e0], R16 ;  /* 0x0059e01001007387 */ /* 0x008fe80000100a00 */
[----:B0-----:R-:W3:Y:S04]  /*4e440*/  LDL.64 R18, [R1+0x108] ;  /* 0x0001080001127983 */ /* 0x001ee80000100a00 */
[----:B------:R0:W-:Y:S04]  /*4e450*/  STL.64 [R1+0xc50], R4 ;  /* 0x000c500401007387 */ /* 0x0001e80000100a00 */
[----:B------:R1:W-:Y:S01]  /*4e460*/  STL.64 [R1+0xc58], R6 ;  /* 0x000c580601007387 */ /* 0x0003e20000100a00 */
[----:B0-----:R-:W-:-:S03]  /*4e470*/  IMAD.MOV.U32 R5, RZ, RZ, R10 ;  /* 0x000000ffff057224 */ /* 0x001fc600078e000a */
[----:B-1----:R-:W4:Y:S01]  /*4e480*/  LDL.LU R7, [R1+0x5a58] ;  /* 0x005a580001077983 */ /* 0x002f220000300800 */
[----:B------:R-:W-:-:S03]  /*4e490*/  IMAD.MOV.U32 R6, RZ, RZ, R11 ;  /* 0x000000ffff067224 */ /* 0x000fc600078e000b */
[----:B------:R-:W2:Y:S04]  /*4e4a0*/  LDL.LU.64 R10, [R1+0x5a50] ;  /* 0x005a5000010a7983 */ /* 0x000ea80000300a00 */
[----:B------:R-:W2:Y:S01]  /*4e4b0*/  LDL.LU.64 R8, [R1+0x5a48] ;  /* 0x005a480001087983 */ /* 0x000ea20000300a00 */
[----:B------:R-:W-:Y:S01]  /*4e4c0*/  IMAD.MOV.U32 R4, RZ, RZ, R15 ;  /* 0x000000ffff047224 */ /* 0x000fe200078e000f */
[----:B--2---:R-:W-:-:S15]  /*4e4d0*/  HMMA.16816.F32.BF16 R8, R24, R14, R8 ;  /* 0x0000000e1808723c */ /* 0x004fde0000041808 */
[----:B------:R-:W-:-:S08]  /*4e4e0*/  NOP ;  /* 0x0000000000007918 */ /* 0x000fd00000000000 */
[----:B------:R0:W-:Y:S04]  /*4e4f0*/  STL.64 [R1+0xc40], R8 ;  /* 0x000c400801007387 */ /* 0x0001e80000100a00 */
[----:B------:R1:W-:Y:S01]  /*4e500*/  STL.64 [R1+0xc48], R10 ;  /* 0x000c480a01007387 */ /* 0x0003e20000100a00 */
[----:B0-----:R-:W-:-:S03]  /*4e510*/  IMAD.MOV.U32 R9, RZ, RZ, R14 ;  /* 0x000000ffff097224 */ /* 0x001fc600078e000e */
[----:B-1----:R-:W2:Y:S04]  /*4e520*/  LDL.LU R11, [R1+0x5a40] ;  /* 0x005a4000010b7983 */ /* 0x002ea80000300800 */
[----:B------:R-:W3:Y:S04]  /*4e530*/  LDL.LU.64 R14, [R1+0x5a38] ;  /* 0x005a3800010e7983 */ /* 0x000ee80000300a00 */
[----:B----4-:R-:W-:Y:S04]  /*4e540*/  STL.64 [R1+0x59d0], R6 ;  /* 0x0059d00601007387 */ /* 0x010fe80000100a00 */
[----:B------:R0:W-:Y:S04]  /*4e550*/  STL.64 [R1+0x59c8], R4 ;  /* 0x0059c80401007387 */ /* 0x0001e80000100a00 */
[----:B0-----:R-:W4:Y:S04]  /*4e560*/  LDL.LU R4, [R1+0x330] ;  /* 0x0003300001047983 */ /* 0x001f280000300800 */
[----:B------:R-:W4:Y:S04]  /*4e570*/  LDL.LU R5, [R1+0x334] ;  /* 0x0003340001057983 */ /* 0x000f280000300800 */
[----:B------:R-:W2:Y:S04]  /*4e580*/  LDL.LU R6, [R1+0x338] ;  /* 0x0003380001067983 */ /* 0x000ea80000300800 */
[----:B------:R-:W2:Y:S01]  /*4e590*/  LDL.LU R7, [R1+0x33c] ;  /* 0x00033c0001077983 */ /* 0x000ea20000300800 */
[----:B---3--:R-:W-:Y:S06]  /*4e5a0*/  HMMA.16816.F32.BF16 R20, R24, R14, R20 ;  /* 0x0000000e1814723c */ /* 0x008fec0000041814 */
[----:B------:R-:W-:-:S02]  /*4e5b0*/  IMAD.MOV.U32 R29, RZ, RZ, R14 ;  /* 0x000000ffff1d7224 */ /* 0x000fc400078e000e */
[----:B------:R-:W-:Y:S01]  /*4e5c0*/  IMAD.MOV.U32 R8, RZ, RZ, R15 ;  /* 0x000000ffff087224 */ /* 0x000fe200078e000f */
[----:B--2---:R-:W-:Y:S04]  /*4e5d0*/  STL.64 [R1+0x59f8], R6 ;  /* 0x0059f80601007387 */ /* 0x004fe80000100a00 */
[----:B----4-:R0:W-:Y:S04]  /*4e5e0*/  STL.64 [R1+0x59f0], R4 ;  /* 0x0059f00401007387 */ /* 0x0101e80000100a00 */
[----:B0-----:R-:W2:Y:S04]  /*4e5f0*/  LDL.LU R4, [R1+0x7f0] ;  /* 0x0007f00001047983 */ /* 0x001ea80000300800 */
[----:B------:R-:W2:Y:S04]  /*4e600*/  LDL.LU R5, [R1+0x7f4] ;  /* 0x0007f40001057983 */ /* 0x000ea80000300800 */
[----:B------:R-:W2:Y:S04]  /*4e610*/  LDL.LU R6, [R1+0x7f8] ;  /* 0x0007f80001067983 */ /* 0x000ea80000300800 */
[----:B------:R-:W2:Y:S04]  /*4e620*/  LDL.LU R7, [R1+0x7fc] ;  /* 0x0007fc0001077983 */ /* 0x000ea80000300800 */
[----:B------:R-:W-:Y:S04]  /*4e630*/  STL.64 [R1+0xc00], R20 ;  /* 0x000c001401007387 */ /* 0x000fe80000100a00 */
[----:B------:R0:W-:Y:S04]  /*4e640*/  STL.64 [R1+0xc08], R22 ;  /* 0x000c081601007387 */ /* 0x0001e80000100a00 */
[----:B0-----:R-:W3:Y:S04]  /*4e650*/  LDL.LU.64 R22, [R1+0x5a30] ;  /* 0x005a300001167983 */ /* 0x001ee80000300a00 */
[----:B------:R-:W3:Y:S04]  /*4e660*/  LDL.LU.64 R20, [R1+0x5a28] ;  /* 0x005a280001147983 */ /* 0x000ee80000300a00 */
[----:B------:R-:W3:Y:S02]  /*4e670*/  LDL.LU.64 R14, [R1+0x5a20] ;  /* 0x005a2000010e7983 */ /* 0x000ee40000300a00 */
        /* <DEDUP_REMOVED lines=10> */
[----:B------:R-:W-:Y:S04]  /*4e720*/  STL.64 [R1+0xbe0], R12 ;  /* 0x000be00c01007387 */ /* 0x000fe80000100a00 */
[----:B------:R0:W-:Y:S04]  /*4e730*/  STL.64 [R1+0xbe8], R14 ;  /* 0x000be80e01007387 */ /* 0x0001e80000100a00 */
[----:B0-----:R-:W3:Y:S04]  /*4e740*/  LDL.LU.64 R14, [R1+0x5a00] ;  /* 0x005a0000010e7983 */ /* 0x001ee80000300a00 */
[----:B------:R-:W4:Y:S01]  /*4e750*/  LDL.LU R20, [R1+0xc0] ;  /* 0x0000c00001147983 */ /* 0x000f220000300800 */
[----:B------:R-:W-:-:S03]  /*4e760*/  IMAD.MOV.U32 R13, RZ, RZ, R22 ;  /* 0x000000ffff0d7224 */ /* 0x000fc600078e0016 */
[----:B------:R-:W4:Y:S01]  /*4e770*/  LDL.LU R21, [R1+0xc4] ;  /* 0x0000c40001157983 */ /* 0x000f220000300800 */
[----:B------:R-:W-:-:S03]  /*4e780*/  IMAD.MOV.U32 R12, RZ, RZ, R23 ;  /* 0x000000ffff0c7224 */ /* 0x000fc600078e0017 */
[----:B------:R-:W3:Y:S04]  /*4e790*/  LDL.LU R22, [R1+0xc8] ;  /* 0x0000c80001167983 */ /* 0x000ee80000300800 */
[----:B------:R-:W3:Y:S01]  /*4e7a0*/  LDL.LU R23, [R1+0xcc] ;  /* 0x0000cc0001177983 */ /* 0x000ee20000300800 */
[----:B--2---:R-:W-:Y:S06]  /*4e7b0*/  HMMA.16816.F32.BF16 R4, R24, R18, R4 ;  /* 0x000000121804723c */ /* 0x004fec0000041804 */
[----:B------:R-:W-:-:S02]  /*4e7c0*/  IMAD.MOV.U32 R3, RZ, RZ, R18 ;  /* 0x000000ffff037224 */ /* 0x000fc400078e0012 */
[----:B------:R-:W-:Y:S01]  /*4e7d0*/  IMAD.MOV.U32 R0, RZ, RZ, R19 ;  /* 0x000000ffff007224 */ /* 0x000fe200078e0013 */
[----:B---3--:R0:W-:Y:S04]  /*4e7e0*/  STL.64 [R1+0x5870], R22 ;  /* 0x0058701601007387 */ /* 0x0081e80000100a00 */
[----:B----4-:R-:W-:Y:S04]  /*4e7f0*/  STL.64 [R1+0x5868], R20 ;  /* 0x0058681401007387 */ /* 0x010fe80000100a00 */
[----:B0-----:R-:W2:Y:S06]  /*4e800*/  LDL.64 R22, [R1+0xf8] ;  /* 0x0000f80001167983 */ /* 0x001eac0000100a00 */
[----:B------:R-:W-:Y:S04]  /*4e810*/  STL.64 [R1+0xbd0], R4 ;  /* 0x000bd00401007387 */ /* 0x000fe80000100a00 */
[----:B------:R0:W-:Y:S04]  /*4e820*/  STL.64 [R1+0xbd8], R6 ;  /* 0x000bd80601007387 */ /* 0x0001e80000100a00 */
[----:B0-----:R-:W3:Y:S04]  /*4e830*/  LDL.LU.64 R6, [R1+0x59f8] ;  /* 0x0059f80001067983 */ /* 0x001ee80000300a00 */
[----:B------:R-:W3:Y:S04]  /*4e840*/  LDL.LU.64 R4, [R1+0x59f0] ;  /* 0x0059f00001047983 */ /* 0x000ee80000300a00 */
[----:B------:R-:W2:Y:S04]  /*4e850*/  LDL.LU.64 R18, [R1+0x59e8] ;  /* 0x0059e80001127983 */ /* 0x000ea80000300a00 */
[----:B------:R-:W2:Y:S02]  /*4e860*/  LDL.LU.64 R16, [R1+0x59e0] ;  /* 0x0059e00001107983 */ /* 0x000ea40000300a00 */
[----:B--2---:R-:W-:-:S15]  /*4e870*/  HMMA.16816.F32.BF16 R16, R24, R22, R16 ;  /* 0x000000161810723c */ /* 0x004fde0000041810 */
[----:B------:R-:W-:-:S08]  /*4e880*/  NOP ;  /* 0x0000000000007918 */ /* 0x000fd00000000000 */
[----:B------:R-:W-:Y:S04]  /*4e890*/  STL.64 [R1+0xbc0], R16 ;  /* 0x000bc01001007387 */ /* 0x000fe80000100a00 */
[----:B------:R0:W-:Y:S04]  /*4e8a0*/  STL.64 [R1+0xbc8], R18 ;  /* 0x000bc81201007387 */ /* 0x0001e80000100a00 */
[----:B0-----:R-:W3:Y:S04]  /*4e8b0*/  LDL.LU.64 R18, [R1+0x59d8] ;  /* 0x0059d80001127983 */ /* 0x001ee80000300a00 */
[----:B------:R0:W-:Y:S02]  /*4e8c0*/  STL.64 [R1+0x5880], R22 ;  /* 0x0058801601007387 */ /* 0x0001e40000100a00 */
[----:B0-----:R-:W-:-:S02]  /*4e8d0*/  IMAD.MOV.U32 R22, RZ, RZ, R3 ;  /* 0x000000ffff167224 */ /* 0x001fc400078e0003 */
[----:B------:R-:W-:-:S05]  /*4e8e0*/  IMAD.MOV.U32 R23, RZ, RZ, R0 ;  /* 0x000000ffff177224 */ /* 0x000fca00078e0000 */
[----:B------:R0:W-:Y:S04]  /*4e8f0*/  STL.64 [R1+0x5898], R22 ;  /* 0x0058981601007387 */ /* 0x0001e80000100a00 */
[----:B------:R-:W2:Y:S04]  /*4e900*/  LDL.LU R20, [R1+0x1b0] ;  /* 0x0001b00001147983 */ /* 0x000ea80000300800 */
[----:B------:R-:W2:Y:S04]  /*4e910*/  LDL.LU R21, [R1+0x1b4] ;  /* 0x0001b40001157983 */ /* 0x000ea80000300800 */
[----:B0-----:R-:W2:Y:S04]  /*4e920*/  LDL.LU R22, [R1+0x1b8] ;  /* 0x0001b80001167983 */ /* 0x001ea80000300800 */
[----:B------:R-:W2:Y:S01]  /*4e930*/  LDL.LU R23, [R1+0x1bc] ;  /* 0x0001bc0001177983 */ /* 0x000ea20000300800 */
[----:B---3--:R-:W-:Y:S03]  /*4e940*/  HMMA.16816.F32.BF16 R24, R24, R18, R4 ;  /* 0x000000121818723c */ /* 0x008fe60000041804 */
[----:B------:R-:W3:Y:S04]  /*4e950*/  LDL.LU.64 R6, [R1+0x59d0] ;  /* 0x0059d00001067983 */ /* 0x000ee80000300a00 */
[----:B------:R-:W4:Y:S01]  /*4e960*/  LDL.LU.64 R4, [R1+0x59c8] ;  /* 0x0059c80001047983 */ /* 0x000f220000300a00 */
[----:B------:R-:W-:-:S02]  /*4e970*/  IMAD.MOV.U32 R3, RZ, RZ, R18 ;  /* 0x000000ffff037224 */ /* 0x000fc400078e0012 */
[----:B------:R-:W-:-:S13]  /*4e980*/  IMAD.MOV.U32 R0, RZ, RZ, R19 ;  /* 0x000000ffff007224 */ /* 0x000fda00078e0013 */
[----:B------:R-:W-:Y:S04]  /*4e990*/  STL.64 [R1+0x350], R24 ;  /* 0x0003501801007387 */ /* 0x000fe80000100a00 */
[----:B------:R2:W-:Y:S04]  /*4e9a0*/  STL.64 [R1+0x358], R26 ;  /* 0x0003581a01007387 */ /* 0x0005e80000100a00 */
[----:B------:R-:W2:Y:S04]  /*4e9b0*/  LDL.LU.64 R18, [R1+0x59c0] ;  /* 0x0059c00001127983 */ /* 0x000ea80000300a00 */
[----:B------:R-:W2:Y:S02]  /*4e9c0*/  LDL.LU.64 R16, [R1+0x59b8] ;  /* 0x0059b80001107983 */ /* 0x000ea40000300a00 */
[----:B--2---:R-:W-:Y:S07]  /*4e9d0*/  HMMA.16816.F32.BF16 R24, R16, R14, R20 ;  /* 0x0000000e1018723c */ /* 0x004fee0000041814 */
[----:B------:R-:W-:-:S02]  /*4e9e0*/  IMAD.MOV.U32 R22, RZ, RZ, R13 ;  /* 0x000000ffff167224 */ /* 0x000fc400078e000d */
[----:B------:R-:W-:-:S14]  /*4e9f0*/  IMAD.MOV.U32 R23, RZ, RZ, R12 ;  /* 0x000000ffff177224 */ /* 0x000fdc00078e000c */
        /* <DEDUP_REMOVED lines=211> */
[----:B---3--:R-:W-:Y:S06]  /*4f730*/  HMMA.16816.F32.BF16 R12, R16, R22, R12 ;  /* 0x00000016100c723c */ /* 0x008fec000004180c */
        /* <DEDUP_REMOVED lines=19> */
[----:B------:R-:W-:Y:S04]  /*4f870*/  STL [R1+0x578c], R26 ;  /* 0x00578c1a01007387 */ /* 0x000fe80000100800 */
[----:B------:R0:W-:Y:S04]  /*4f880*/  STL [R1+0x5788], R27 ;  /* 0x0057881b01007387 */ /* 0x0001e80000100800 */
[----:B0-----:R-:W4:Y:S04]  /*4f890*/  LDL.64 R26, [R1+0x178] ;  /* 0x00017800011a7983 */ /* 0x001f280000100a00 */
[----:B----4-:R0:W-:Y:S04]  /*4f8a0*/  STL.64 [R1+0x5830], R26 ;  /* 0x0058301a01007387 */ /* 0x0101e80000100a00 */
[----:B------:R1:W-:Y:S04]  /*4f8b0*/  STL.64 [R1+0x5828], R24 ;  /* 0x0058281801007387 */ /* 0x0003e80000100a00 */
[----:B0-----:R-:W4:Y:S01]  /*4f8c0*/  LDL.64 R26, [R1+0x1a8] ;  /* 0x0001a800011a7983 */ /* 0x001f220000100a00 */
[C---:B--2---:R-:W-:Y:S03]  /*4f8d0*/  HMMA.16816.F32.BF16 R8, R20.reuse, R14, R8 ;  /* 0x0000000e1408723c */ /* 0x044fe60000041808 */
[----:B----4-:R0:W-:Y:S04]  /*4f8e0*/  STL.64 [R1+0x5848], R26 ;  /* 0x0058481a01007387 */ /* 0x0101e80000100a00 */
[----:B-1----:R-:W2:Y:S04]  /*4f8f0*/  LDL.LU R24, [R1+0xe60] ;  /* 0x000e600001187983 */ /* 0x002ea80000300800 */
[----:B------:R-:W2:Y:S04]  /*4f900*/  LDL.LU R25, [R1+0xe64] ;  /* 0x000e640001197983 */ /* 0x000ea80000300800 */
[----:B0-----:R-:W2:Y:S04]  /*4f910*/  LDL.LU R26, [R1+0xe68] ;  /* 0x000e6800011a7983 */ /* 0x001ea80000300800 */
[----:B------:R-:W2:Y:S04]  /*4f920*/  LDL.LU R27, [R1+0xe6c] ;  /* 0x000e6c00011b7983 */ /* 0x000ea80000300800 */
[----:B------:R-:W-:Y:S04]  /*4f930*/  STL.64 [R1+0x640], R8 ;  /* 0x0006400801007387 */ /* 0x000fe80000100a00 */
[----:B------:R0:W-:Y:S04]  /*4f940*/  STL.64 [R1+0x648], R10 ;  /* 0x0006480a01007387 */ /* 0x0001e80000100a00 */
[----:B0-----:R-:W3:Y:S04]  /*4f950*/  LDL.LU.64 R10, [R1+0x5850] ;  /* 0x00585000010a7983 */ /* 0x001ee80000300a00 */
[----:B------:R0:W-:Y:S04]  /*4f960*/  STL.64 [R1+0x57d0], R14 ;  /* 0x0057d00e01007387 */ /* 0x0001e80000100a00 */
[----:B------:R-:W4:Y:S04]  /*4f970*/  LDL.LU R12, [R1+0xe20] ;  /* 0x000e2000010c7983 */ /* 0x000f280000300800 */
[----:B------:R-:W4:Y:S04]  /*4f980*/  LDL.LU R13, [R1+0xe24] ;  /* 0x000e2400010d7983 */ /* 0x000f280000300800 */
[----:B0-----:R-:W2:Y:S04]  /*4f990*/  LDL.LU R14, [R1+0xe28] ;  /* 0x000e2800010e7983 */ /* 0x001ea80000300800 */
[----:B------:R-:W2:Y:S01]  /*4f9a0*/  LDL.LU R15, [R1+0xe2c] ;  /* 0x000e2c00010f7983 */ /* 0x000ea20000300800 */
        /* <DEDUP_REMOVED lines=30> */
[C---:B--2---:R-:W-:Y:S06]  /*4fb90*/  HMMA.16816.F32.BF16 R12, R20.reuse, R26, R12 ;  /* 0x0000001a140c723c */ /* 0x044fec000004180c */
[----:B---3--:R-:W-:Y:S01]  /*4fba0*/  HMMA.16816.F32.BF16 R4, R20, R18, R4 ;  /* 0x000000121404723c */ /* 0x008fe20000041804 */
[----:B------:R-:W-:-:S02]  /*4fbb0*/  IMAD.MOV.U32 R3, RZ, RZ, R26 ;  /* 0x000000ffff037224 */ /* 0x000fc400078e001a */
[----:B------:R-:W-:-:S14]  /*4fbc0*/  IMAD.MOV.U32 R0, RZ, RZ, R27 ;  /* 0x000000ffff007224 */ /* 0x000fdc00078e001b */
[----:B------:R-:W-:Y:S04]  /*4fbd0*/  STL.64 [R1+0x1660], R12 ;  /* 0x0016600c01007387 */ /* 0x000fe80000100a00 */
[----:B------:R0:W-:Y:S04]  /*4fbe0*/  STL.64 [R1+0x1668], R14 ;  /* 0x0016680e01007387 */ /* 0x0001e80000100a00 */
[----:B0-----:R-:W2:Y:S04]  /*4fbf0*/  LDL.LU.64 R14, [R1+0x5840] ;  /* 0x00584000010e7983 */ /* 0x001ea80000300a00 */
[----:B------:R-:W2:Y:S04]  /*4fc00*/  LDL.LU.64 R12, [R1+0x5838] ;  /* 0x00583800010c7983 */ /* 0x000ea80000300a00 */
[----:B------:R-:W2:Y:S04]  /*4fc10*/  LDL.LU.64 R26, [R1+0x5830] ;  /* 0x00583000011a7983 */ /* 0x000ea80000300a00 */
[----:B------:R-:W3:Y:S04]  /*4fc20*/  LDL.LU.64 R24, [R1+0x5828] ;  /* 0x0058280001187983 */ /* 0x000ee80000300a00 */
[----:B------:R-:W-:Y:S04]  /*4fc30*/  STL [R1+0x5764], R3 ;  /* 0x0057640301007387 */ /* 0x000fe80000100800 */
[----:B------:R0:W-:Y:S04]  /*4fc40*/  STL.64 [R1+0x1650], R4 ;  /* 0x0016500401007387 */ /* 0x0001e80000100a00 */
[----:B------:R1:W-:Y:S01]  /*4fc50*/  STL.64 [R1+0x1658], R6 ;  /* 0x0016580601007387 */ /* 0x0003e20000100a00 */
[----:B0-----:R-:W-:-:S02]  /*4fc60*/  IMAD.MOV.U32 R5, RZ, RZ, R18 ;  /* 0x000000ffff057224 */ /* 0x001fc400078e0012 */
[----:B------:R-:W-:-:S05]  /*4fc70*/  IMAD.MOV.U32 R4, RZ, RZ, R19 ;  /* 0x000000ffff047224 */ /* 0x000fca00078e0013 */
[----:B------:R-:W-:Y:S04]  /*4fc80*/  STL.64 [R1+0x57f8], R4 ;  /* 0x0057f80401007387 */ /* 0x000fe80000100a00 */
[----:B-1----:R-:W4:Y:S01]  /*4fc90*/  LDL.64 R6, [R1+0x188] ;  /* 0x0001880001067983 */ /* 0x002f220000100a00 */
[----:B---3--:R-:W-:Y:S02]  /*4fca0*/  IMAD.MOV.U32 R18, RZ, RZ, R25 ;  /* 0x000000ffff127224 */ /* 0x008fe400078e0019 */
[----:B------:R-:W-:-:S05]  /*4fcb0*/  IMAD.MOV.U32 R19, RZ, RZ, R24 ;  /* 0x000000ffff137224 */ /* 0x000fca00078e0018 */
[----:B------:R4:W-:Y:S02]  /*4fcc0*/  STL.64 [R1+0x57a0], R18 ;  /* 0x0057a01201007387 */ /* 0x0009e40000100a00 */
[----:B----4-:R-:W-:Y:S07]  /*4fcd0*/  HMMA.16816.F32.BF16 R16, R20, R6, R8 ;  /* 0x000000061410723c */ /* 0x010fee0000041808 */
[----:B------:R-:W-:Y:S02]  /*4fce0*/  IMAD.MOV.U32 R9, RZ, RZ, R6 ;  /* 0x000000ffff097224 */ /* 0x000fe400078e0006 */
[----:B------:R-:W-:-:S14]  /*4fcf0*/  IMAD.MOV.U32 R8, RZ, RZ, R7 ;  /* 0x000000ffff087224 */ /* 0x000fdc00078e0007 */
[----:B------:R-:W-:Y:S04]  /*4fd00*/  STL.64 [R1+0x1640], R16 ;  /* 0x0016401001007387 */ /* 0x000fe80000100a00 */
[----:B------:R0:W-:Y:S04]  /*4fd10*/  STL.64 [R1+0x1648], R18 ;  /* 0x0016481201007387 */ /* 0x0001e80000100a00 */
[----:B------:R1:W-:Y:S04]  /*4fd20*/  STL.64 [R1+0x5820], R8 ;  /* 0x0058200801007387 */ /* 0x0003e80000100a00 */
[----:B0-----:R-:W3:Y:S01]  /*4fd30*/  LDL.64 R18, [R1+0x108] ;  /* 0x0001080001127983 */ /* 0x001ee20000100a00 */
[----:B--2---:R-:W-:Y:S06]  /*4fd40*/  HMMA.16816.F32.BF16 R4, R20, R26, R12 ;  /* 0x0000001a1404723c */ /* 0x004fec000004180c */
[----:B------:R-:W-:-:S02]  /*4fd50*/  IMAD.MOV.U32 R29, RZ, RZ, R26 ;  /* 0x000000ffff1d7224 */ /* 0x000fc400078e001a */
[----:B------:R-:W-:Y:S01]  /*4fd60*/  IMAD.MOV.U32 R28, RZ, RZ, R27 ;  /* 0x000000ffff1c7224 */ /* 0x000fe200078e001b */
[----:B---3--:R-:W-:-:S14]  /*4fd70*/  STL.64 [R1+0x57b8], R18 ;  /* 0x0057b81201007387 */ /* 0x008fdc0000100a00 */
[----:B------:R0:W-:Y:S04]  /*4fd80*/  STL.64 [R1+0x1630], R4 ;  /* 0x0016300401007387 */ /* 0x0001e80000100a00 */
[----:B------:R2:W-:Y:S04]  /*4fd90*/  STL.64 [R1+0x1638], R6 ;  /* 0x0016380601007387 */ /* 0x0005e80000100a00 */
[----:B------:R-:W3:Y:S04]  /*4fda0*/  LDL.LU R24, [R1+0xdc0] ;  /* 0x000dc00001187983 */ /* 0x000ee80000300800 */
[----:B------:R-:W3:Y:S04]  /*4fdb0*/  LDL.LU R25, [R1+0xdc4] ;  /* 0x000dc40001197983 */ /* 0x000ee80000300800 */
[----:B------:R-:W4:Y:S04]  /*4fdc0*/  LDL.LU R26, [R1+0xdc8] ;  /* 0x000dc800011a7983 */ /* 0x000f280000300800 */
[----:B------:R-:W4:Y:S04]  /*4fdd0*/  LDL.LU R27, [R1+0xdcc] ;  /* 0x000dcc00011b7983 */ /* 0x000f280000300800 */
[----:B-1----:R-:W3:Y:S04]  /*4fde0*/  LDL.LU R8, [R1+0xe10] ;  /* 0x000e100001087983 */ /* 0x002ee80000300800 */
[----:B------:R-:W3:Y:S04]  /*4fdf0*/  LDL.LU R9, [R1+0xe14] ;  /* 0x000e140001097983 */ /* 0x000ee80000300800 */
[----:B------:R-:W3:Y:S04]  /*4fe00*/  LDL.LU R10, [R1+0xe18] ;  /* 0x000e1800010a7983 */ /* 0x000ee80000300800 */
[----:B------:R-:W3:Y:S04]  /*4fe10*/  LDL.LU R11, [R1+0xe1c] ;  /* 0x000e1c00010b7983 */ /* 0x000ee80000300800 */
[----:B------:R-:W4:Y:S04]  /*4fe20*/  LDL.LU R12, [R1+0xdd0] ;  /* 0x000dd000010c7983 */ /* 0x000f280000300800 */
[----:B------:R-:W4:Y:S04]  /*4fe30*/  LDL.LU R13, [R1+0xdd4] ;  /* 0x000dd400010d7983 */ /* 0x000f280000300800 */
[----:B------:R-:W3:Y:S04]  /*4fe40*/  LDL.LU R14, [R1+0xdd8] ;  /* 0x000dd800010e7983 */ /* 0x000ee80000300800 */
[----:B------:R-:W3:Y:S04]  /*4fe50*/  LDL.LU R15, [R1+0xddc] ;  /* 0x000ddc00010f7983 */ /* 0x000ee80000300800 */
[----:B0-----:R-:W4:Y:S04]  /*4fe60*/  LDL.LU R4, [R1+0xdf0] ;  /* 0x000df00001047983 */ /* 0x001f280000300800 */
[----:B------:R-:W4:Y:S04]  /*4fe70*/  LDL.LU R5, [R1+0xdf4] ;  /* 0x000df40001057983 */ /* 0x000f280000300800 */
[----:B--2---:R-:W2:Y:S04]  /*4fe80*/  LDL.LU R6, [R1+0xdf8] ;  /* 0x000df80001067983 */ /* 0x004ea80000300800 */
[----:B------:R-:W2:Y:S04]  /*4fe90*/  LDL.LU R7, [R1+0xdfc] ;  /* 0x000dfc0001077983 */ /* 0x000ea80000300800 */
[----:B--2---:R-:W-:Y:S04]  /*4fea0*/  STL.64 [R1+0x5808], R6 ;  /* 0x0058080601007387 */ /* 0x004fe80000100a00 */
[----:B----4-:R0:W-:Y:S04]  /*4feb0*/  STL.64 [R1+0x5800], R4 ;  /* 0x0058000401007387 */ /* 0x0101e80000100a00 */
[----:B0-----:R-:W2:Y:S04]  /*4fec0*/  LDL.LU R4, [R1+0xe00] ;  /* 0x000e000001047983 */ /* 0x001ea80000300800 */
[----:B------:R-:W2:Y:S04]  /*4fed0*/  LDL.LU R5, [R1+0xe04] ;  /* 0x000e040001057983 */ /* 0x000ea80000300800 */
[----:B------:R-:W4:Y:S04]  /*4fee0*/  LDL.LU R6, [R1+0xe08] ;  /* 0x000e080001067983 */ /* 0x000f280000300800 */
[----:B------:R-:W4:Y:S04]  /*4fef0*/  LDL.LU R7, [R1+0xe0c] ;  /* 0x000e0c0001077983 */ /* 0x000f280000300800 */
[----:B----4-:R0:W-:Y:S04]  /*4ff00*/  STL.64 [R1+0x5818], R6 ;  /* 0x0058180601007387 */ /* 0x0101e80000100a00 */
[----:B--2---:R-:W-:Y:S04]  /*4ff10*/  STL.64 [R1+0x5810], R4 ;  /* 0x0058100401007387 */ /* 0x004fe80000100a00 */
[----:B0-----:R-:W2:Y:S04]  /*4ff20*/  LDL.64 R6, [R1+0x168] ;  /* 0x0001680001067983 */ /* 0x001ea80000100a00 */
[----:B---3--:R0:W-:Y:S04]  /*4ff30*/  STL.64 [R1+0x57e0], R14 ;  /* 0x0057e00e01007387 */ /* 0x0081e80000100a00 */
[----:B------:R-:W-:Y:S04]  /*4ff40*/  STL.64 [R1+0x57d8], R12 ;  /* 0x0057d80c01007387 */ /* 0x000fe80000100a00 */
[----:B0-----:R-:W3:Y:S04]  /*4ff50*/  LDL.64 R14, [R1+0x138] ;  /* 0x00013800010e7983 */ /* 0x001ee80000100a00 */
[----:B---3--:R0:W-:Y:S04]  /*4ff60*/  STL.64 [R1+0x57f0], R14 ;  /* 0x0057f00e01007387 */ /* 0x0081e80000100a00 */
[----:B0-----:R-:W3:Y:S04]  /*4ff70*/  LDL.64 R14, [R1+0x148] ;  /* 0x00014800010e7983 */ /* 0x001ee80000100a00 */
[----:B------:R0:W-:Y:S04]  /*4ff80*/  STL.64 [R1+0x57c8], R26 ;  /* 0x0057c81a01007387 */ /* 0x0001e80000100a00 */
[----:B------:R1:W-:Y:S04]  /*4ff90*/  STL.64 [R1+0x57c0], R24 ;  /* 0x0057c01801007387 */ /* 0x0003e80000100a00 */
[----:B0-----:R-:W4:Y:S01]  /*4ffa0*/  LDL.64 R26, [R1+0x128] ;  /* 0x00012800011a7983 */ /* 0x001f220000100a00 */
[----:B--2---:R-:W-:Y:S03]  /*4ffb0*/  HMMA.16816.F32.BF16 R8, R20, R6, R8 ;  /* 0x000000061408723c */ /* 0x004fe60000041808 */
[----:B----4-:R0:W-:Y:S04]  /*4ffc0*/  STL.64 [R1+0x57e8], R26 ;  /* 0x0057e81a01007387 */ /* 0x0101e80000100a00 */
[----:B-1----:R-:W2:Y:S04]  /*4ffd0*/  LDL.LU R24, [R1+0xde0] ;  /* 0x000de00001187983 */ /* 0x002ea80000300800 */
[----:B------:R-:W2:Y:S04]  /*4ffe0*/  LDL.LU R25, [R1+0xde4] ;  /* 0x000de40001197983 */ /* 0x000ea80000300800 */
[----:B0-----:R-:W2:Y:S04]  /*4fff0*/  LDL.LU R26, [R1+0xde8] ;  /* 0x000de800011a7983 */ /* 0x001ea80000300800 */
[----:B------:R-:W2:Y:S04]  /*50000*/  LDL.LU R27, [R1+0xdec] ;  /* 0x000dec00011b7983 */ /* 0x000ea80000300800 */
[----:B------:R-:W4:Y:S04]  /*50010*/  LDL.64 R18, [R1+0x118] ;  /* 0x0001180001127983 */ /* 0x000f280000100a00 */
[----:B------:R0:W-:Y:S04]  /*50020*/  STL.64 [R1+0x1620], R8 ;  /* 0x0016200801007387 */ /* 0x0001e80000100a00 */
[----:B------:R1:W-:Y:S04]  /*50030*/  STL.64 [R1+0x1628], R10 ;  /* 0x0016280a01007387 */ /* 0x0003e80000100a00 */
[----:B0-----:R-:W3:Y:S01]  /*50040*/  LDL.LU.64 R8, [R1+0x5820] ;  /* 0x0058200001087983 */ /* 0x001ee20000300a00 */
[----:B-1----:R-:W-:-:S02]  /*50050*/  IMAD.MOV.U32 R10, RZ, RZ, R6 ;  /* 0x000000ffff0a7224 */ /* 0x002fc400078e0006 */
[----:B------:R-:W-:Y:S02]  /*50060*/  IMAD.MOV.U32 R11, RZ, RZ, R7 ;  /* 0x000000ffff0b7224 */ /* 0x000fe400078e0007 */
[----:B------:R-:W2:Y:S04]  /*50070*/  LDL.LU.64 R6, [R1+0x5818] ;  /* 0x0058180001067983 */ /* 0x000ea80000300a00 */
[----:B------:R-:W2:Y:S04]  /*50080*/  LDL.LU.64 R4, [R1+0x5810] ;  /* 0x0058100001047983 */ /* 0x000ea80000300a00 */
[----:B------:R0:W-:Y:S04]  /*50090*/  STL.64 [R1+0x5780], R10 ;  /* 0x0057800a01007387 */ /* 0x0001e80000100a00 */
[----:B---3--:R2:W-:Y:S04]  /*500a0*/  STL.64 [R1+0x5778], R8 ;  /* 0x0057780801007387 */ /* 0x0085e80000100a00 */
[----:B0-----:R-:W2:Y:S04]  /*500b0*/  LDL R10, [R1+0x158] ;  /* 0x00015800010a7983 */ /* 0x001ea80000100800 */
[----:B------:R-:W2:Y:S02]  /*500c0*/  LDL R11, [R1+0x15c] ;  /* 0x00015c00010b7983 */ /* 0x000ea40000100800 */
[----:B--2---:R-:W-:Y:S02]  /*500d0*/  HMMA.16816.F32.BF16 R8, R20, R10, R4 ;  /* 0x0000000a1408723c */ /* 0x004fe40000041804 */
[----:B------:R-:W2:Y:S04]  /*500e0*/  LDL.LU.64 R6, [R1+0x5808] ;  /* 0x0058080001067983 */ /* 0x000ea80000300a00 */
[----:B------:R-:W2:-:S15]  /*500f0*/  LDL.LU.64 R4, [R1+0x5800] ;  /* 0x0058000001047983 */ /* 0x000e9e0000300a00 */
[----:B------:R-:W-:-:S02]  /*50100*/  NOP ;  /* 0x0000000000007918 */ /* 0x000fc40000000000 */
[----:B------:R0:W-:Y:S04]  /*50110*/  STL.64 [R1+0x1610], R8 ;  /* 0x0016100801007387 */ /* 0x0001e80000100a00 */
[----:B------:R1:W-:Y:S04]  /*50120*/  STL.64 [R1+0x1618], R10 ;  /* 0x0016180a01007387 */ /* 0x0003e80000100a00 */
[----:B0-----:R-:W3:Y:S04]  /*50130*/  LDL.LU R8, [R1+0x450] ;  /* 0x0004500001087983 */ /* 0x001ee80000300800 */
[----:B------:R-:W3:Y:S04]  /*50140*/  LDL.LU R9, [R1+0x454] ;  /* 0x0004540001097983 */ /* 0x000ee80000300800 */
[----:B-1----:R-:W4:Y:S04]  /*50150*/  LDL.LU R10, [R1+0x458] ;  /* 0x00045800010a7983 */ /* 0x002f280000300800 */
[----:B------:R-:W4:Y:S04]  /*50160*/  LDL.LU R11, [R1+0x45c] ;  /* 0x00045c00010b7983 */ /* 0x000f280000300800 */
[----:B----4-:R-:W-:Y:S04]  /*50170*/  STL.64 [R1+0x5798], R10 ;  /* 0x0057980a01007387 */ /* 0x010fe80000100a00 */
[----:B---3--:R0:W-:Y:S04]  /*50180*/  STL.64 [R1+0x5790], R8 ;  /* 0x0057900801007387 */ /* 0x0081e80000100a00 */
[----:B0-----:R-:W3:Y:S04]  /*50190*/  LDL.LU R8, [R1+0xda0] ;  /* 0x000da00001087983 */ /* 0x001ee80000300800 */
[----:B------:R-:W3:Y:S04]  /*501a0*/  LDL.LU R9, [R1+0xda4] ;  /* 0x000da40001097983 */ /* 0x000ee80000300800 */
[----:B------:R-:W4:Y:S04]  /*501b0*/  LDL.LU R10, [R1+0xda8] ;  /* 0x000da800010a7983 */ /* 0x000f280000300800 */
[----:B------:R-:W4:Y:S01]  /*501c0*/  LDL.LU R11, [R1+0xdac] ;  /* 0x000dac00010b7983 */ /* 0x000f220000300800 */
[----:B--2---:R-:W-:Y:S06]  /*501d0*/  HMMA.16816.F32.BF16 R4, R20, R14, R4 ;  /* 0x0000000e1404723c */ /* 0x004fec0000041804 */
[----:B------:R-:W-:Y:S01]  /*501e0*/  IMAD.MOV.U32 R2, RZ, RZ, R15 ;  /* 0x000000ffff027224 */ /* 0x000fe200078e000f */
[----:B----4-:R-:W-:Y:S04]  /*501f0*/  STL.64 [R1+0x57b0], R10 ;  /* 0x0057b00a01007387 */ /* 0x010fe80000100a00 */
[----:B---3--:R0:W-:Y:S04]  /*50200*/  STL.64 [R1+0x57a8], R8 ;  /* 0x0057a80801007387 */ /* 0x0081e80000100a00 */
[----:B0-----:R-:W2:Y:S04]  /*50210*/  LDL.LU R8, [R1+0xdb0] ;  /* 0x000db00001087983 */ /* 0x001ea80000300800 */
[----:B------:R-:W2:Y:S04]  /*50220*/  LDL.LU R9, [R1+0xdb4] ;  /* 0x000db40001097983 */ /* 0x000ea80000300800 */
[----:B------:R-:W2:Y:S04]  /*50230*/  LDL.LU R10, [R1+0xdb8] ;  /* 0x000db800010a7983 */ /* 0x000ea80000300800 */
[----:B------:R-:W2:Y:S04]  /*50240*/  LDL.LU R11, [R1+0xdbc] ;  /* 0x000dbc00010b7983 */ /* 0x000ea80000300800 */
[----:B------:R0:W-:Y:S04]  /*50250*/  STL.64 [R1+0x1600], R4 ;  /* 0x0016000401007387 */ /* 0x0001e80000100a00 */
[----:B------:R1:W-:Y:S04]  /*50260*/  STL.64 [R1+0x1608], R6 ;  /* 0x0016080601007387 */ /* 0x0003e80000100a00 */
[----:B0-----:R-:W3:Y:S01]  /*50270*/  LDL.LU.64 R4, [R1+0x57f8] ;  /* 0x0057f80001047983 */ /* 0x001ee20000300a00 */
[----:B-1----:R-:W-:-:S03]  /*50280*/  IMAD.MOV.U32 R7, RZ, RZ, R14 ;  /* 0x000000ffff077224 */ /* 0x002fc600078e000e */
[----:B------:R-:W4:Y:S02]  /*50290*/  LDL.LU.64 R14, [R1+0x57f0] ;  /* 0x0057f000010e7983 */ /* 0x000f240000300a00 */
[----:B----4-:R-:W-:Y:S06]  /*502a0*/  HMMA.16816.F32.BF16 R24, R20, R14, R24 ;  /* 0x0000000e1418723c */ /* 0x010fec0000041818 */
[----:B------:R-:W-:Y:S02]  /*502b0*/  IMAD.MOV.U32 R3, RZ, RZ, R14 ;  /* 0x000000ffff037224 */ /* 0x000fe400078e000e */
[----:B------:R-:W-:-:S15]  /*502c0*/  IMAD.MOV.U32 R6, RZ, RZ, R15 ;  /* 0x000000ffff067224 */ /* 0x000fde00078e000f */
[----:B------:R-:W-:Y:S04]  /*502d0*/  STL.64 [R1+0x15f0], R24 ;  /* 0x0015f01801007387 */ /* 0x000fe80000100a00 */
[----:B------:R0:W-:Y:S04]  /*502e0*/  STL.64 [R1+0x15f8], R26 ;  /* 0x0015f81a01007387 */ /* 0x0001e80000100a00 */
[----:B0-----:R-:W4:Y:S04]  /*502f0*/  LDL.LU.64 R26, [R1+0x57e8] ;  /* 0x0057e800011a7983 */ /* 0x001f280000300a00 */
        /* <DEDUP_REMOVED lines=9> */
[----:B------:R-:W2:Y:S04]  /*50390*/  LDL.LU.64 R26, [R1+0x57c8] ;  /* 0x0057c800011a7983 */ /* 0x000ea80000300a00 */
[----:B------:R-:W2:Y:S02]  /*503a0*/  LDL.LU.64 R24, [R1+0x57c0] ;  /* 0x0057c00001187983 */ /* 0x000ea40000300a00 */
[----:B--2---:R-:W-:-:S15]  /*503b0*/  HMMA.16816.F32.BF16 R24, R20, R18, R24 ;  /* 0x000000121418723c */ /* 0x004fde0000041818 */
        /* <DEDUP_REMOVED lines=24> */
[----:B----4-:R0:W-:Y:S04]  /*50540*/  STL.64 [R1+0x5630], R18 ;  /* 0x0056301201007387 */ /* 0x0101e80000100a00 */
[----:B---3--:R-:W-:Y:S04]  /*50550*/  STL.64 [R1+0x5628], R16 ;  /* 0x0056281001007387 */ /* 0x008fe80000100a00 */
[----:B0-----:R-:W3:Y:S04]  /*50560*/  LDL.64 R18, [R1+0xf8] ;  /* 0x0000f80001127983 */ /* 0x001ee80000100a00 */
[----:B---3--:R0:W-:Y:S02]  /*50570*/  STL.64 [R1+0x5640], R18 ;  /* 0x0056401201007387 */ /* 0x0081e40000100a00 */
[----:B0-----:R-:W-:-:S02]  /*50580*/  IMAD.MOV.U32 R18, RZ, RZ, R26 ;  /* 0x000000ffff127224 */ /* 0x001fc400078e001a */
[----:B------:R-:W-:Y:S01]  /*50590*/  IMAD.MOV.U32 R19, RZ, RZ, R27 ;  /* 0x000000ffff137224 */ /* 0x000fe200078e001b */
[----:B------:R-:W2:Y:S04]  /*505a0*/  LDL.LU R26, [R1+0x578c] ;  /* 0x00578c00011a7983 */ /* 0x000ea80000300800 */
[----:B------:R-:W2:Y:S04]  /*505b0*/  LDL.LU R27, [R1+0x5788] ;  /* 0x00578800011b7983 */ /* 0x000ea80000300800 */
[----:B------:R0:W-:Y:S02]  /*505c0*/  STL.64 [R1+0x5658], R18 ;  /* 0x0056581201007387 */ /* 0x0001e40000100a00 */
[----:B0-----:R-:W-:-:S02]  /*505d0*/  IMAD.MOV.U32 R18, RZ, RZ, R25 ;  /* 0x000000ffff127224 */ /* 0x001fc400078e0019 */
[----:B------:R-:W-:-:S05]  /*505e0*/  IMAD.MOV.U32 R19, RZ, RZ, R24 ;  /* 0x000000ffff137224 */ /* 0x000fca00078e0018 */
[----:B------:R0:W-:Y:S04]  /*505f0*/  STL.64 [R1+0x5670], R18 ;  /* 0x0056701201007387 */ /* 0x0001e80000100a00 */
[----:B------:R-:W3:Y:S04]  /*50600*/  LDL.LU R16, [R1+0x3c0] ;  /* 0x0003c00001107983 */ /* 0x000ee80000300800 */
[----:B------:R-:W3:Y:S04]  /*50610*/  LDL.LU R17, [R1+0x3c4] ;  /* 0x0003c40001117983 */ /* 0x000ee80000300800 */
[----:B0-----:R-:W3:Y:S04]  /*50620*/  LDL.LU R18, [R1+0x3c8] ;  /* 0x0003c80001127983 */ /* 0x001ee80000300800 */
[----:B------:R-:W3:Y:S01]  /*50630*/  LDL.LU R19, [R1+0x3cc] ;  /* 0x0003cc0001137983 */ /* 0x000ee20000300800 */
[----:B--2---:R-:W-:Y:S03]  /*50640*/  HMMA.16816.F32.BF16 R20, R20, R26, R8 ;  /* 0x0000001a1414723c */ /* 0x004fe60000041808 */
[----:B------:R-:W2:Y:S04]  /*50650*/  LDL.LU.64 R10, [R1+0x5780] ;  /* 0x00578000010a7983 */ /* 0x000ea80000300a00 */
        /* <DEDUP_REMOVED lines=14> */
[----:B0-----:R-:W2:Y:S04]  /*50740*/  LDL.LU R14, [R1+0xa78] ;  /* 0x000a7800010e7983 */ /* 0x001ea80000300800 */
[----:B------:R-:W2:Y:S01]  /*50750*/  LDL.LU R15, [R1+0xa7c] ;  /* 0x000a7c00010f7983 */ /* 0x000ea20000300800 */
[----:B------:R-:W-:-:S02]  /*50760*/  IMAD.MOV.U32 R18, RZ, RZ, R3 ;  /* 0x000000ffff127224 */ /* 0x000fc400078e0003 */
[----:B------:R-:W-:Y:S01]  /*50770*/  IMAD.MOV.U32 R19, RZ, RZ, R6 ;  /* 0x000000ffff137224 */ /* 0x000fe200078e0006 */
[----:B------:R-:W4:Y:S04]  /*50780*/  LDL.LU R3, [R1+0x5764] ;  /* 0x0057640001037983 */ /* 0x000f280000300800 */
[----:B------:R-:W4:Y:S04]  /*50790*/  LDL.LU R6, [R1+0x5760] ;  /* 0x0057600001067983 */ /* 0x000f280000300800 */
[----:B------:R0:W-:Y:S02]  /*507a0*/  STL.64 [R1+0x56a0], R18 ;  /* 0x0056a01201007387 */ /* 0x0001e40000100a00 */
[----:B0-----:R-:W-:-:S02]  /*507b0*/  IMAD.MOV.U32 R18, RZ, RZ, R7 ;  /* 0x000000ffff127224 */ /* 0x001fc400078e0007 */
[----:B------:R-:W-:Y:S01]  /*507c0*/  IMAD.MOV.U32 R19, RZ, RZ, R2 ;  /* 0x000000ffff137224 */ /* 0x000fe200078e0002 */
[----:B--2---:R-:W-:Y:S04]  /*507d0*/  STL.64 [R1+0x5650], R14 ;  /* 0x0056500e01007387 */ /* 0x004fe80000100a00 */
[----:B---3--:R0:W-:Y:S04]  /*507e0*/  STL.64 [R1+0x5648], R12 ;  /* 0x0056480c01007387 */ /* 0x0081e80000100a00 */
[----:B0-----:R-:W2:Y:S04]  /*507f0*/  LDL.LU R12, [R1+0xa80] ;  /* 0x000a8000010c7983 */ /* 0x001ea80000300800 */
[----:B------:R-:W2:Y:S04]  /*50800*/  LDL.LU R13, [R1+0xa84] ;  /* 0x000a8400010d7983 */ /* 0x000ea80000300800 */
[----:B------:R-:W3:Y:S04]  /*50810*/  LDL.LU R14, [R1+0xa88] ;  /* 0x000a8800010e7983 */ /* 0x000ee80000300800 */
[----:B------:R-:W3:Y:S04]  /*50820*/  LDL.LU R15, [R1+0xa8c] ;  /* 0x000a8c00010f7983 */ /* 0x000ee80000300800 */
[----:B------:R-:W4:Y:S04]  /*50830*/  LDL.LU R7, [R1+0x575c] ;  /* 0x00575c0001077983 */ /* 0x000f280000300800 */
[----:B------:R-:W4:Y:S04]  /*50840*/  LDL.LU R2, [R1+0x5758] ;  /* 0x0057580001027983 */ /* 0x000f280000300800 */
[----:B------:R0:W-:Y:S04]  /*50850*/  STL.64 [R1+0x56b8], R18 ;  /* 0x0056b81201007387 */ /* 0x0001e80000100a00 */
[----:B0-----:R-:W2:Y:S04]  /*50860*/  LDL.64 R18, [R1+0x158] ;  /* 0x0001580001127983 */ /* 0x001ea80000100a00 */
[----:B--2---:R-:W-:Y:S04]  /*50870*/  STL.64 [R1+0x56d0], R18 ;  /* 0x0056d01201007387 */ /* 0x004fe80000100a00 */
[----:B---3--:R-:W-:Y:S04]  /*50880*/  STL.64 [R1+0x5668], R14 ;  /* 0x0056680e01007387 */ /* 0x008fe80000100a00 */
[----:B------:R0:W-:Y:S04]  /*50890*/  STL.64 [R1+0x5660], R12 ;  /* 0x0056600c01007387 */ /* 0x0001e80000100a00 */
        /* <DEDUP_REMOVED lines=44> */
[----:B------:R0:W-:Y:S04]  /*50b60*/  STL.64 [R1+0x5748], R18 ;  /* 0x0057481201007387 */ /* 0x0001e80000100a00 */
[----:B------:R-:W4:Y:S04]  /*50b70*/  LDL.LU R16, [R1+0xb30] ;  /* 0x000b300001107983 */ /* 0x000f280000300800 */
[----:B------:R-:W4:Y:S04]  /*50b80*/  LDL.LU R17, [R1+0xb34] ;  /* 0x000b340001117983 */ /* 0x000f280000300800 */
[----:B0-----:R-:W4:Y:S04]  /*50b90*/  LDL.LU R18, [R1+0xb38] ;  /* 0x000b380001127983 */ /* 0x001f280000300800 */
[----:B------:R-:W4:Y:S04]  /*50ba0*/  LDL.LU R19, [R1+0xb3c] ;  /* 0x000b3c0001137983 */ /* 0x000f280000300800 */
        /* <DEDUP_REMOVED lines=130> */
[----:B------:R-:W3:Y:S04]  /*513d0*/  LDL.LU.64 R16, [R1+0x5628] ;  /* 0x0056280001107983 */ /* 0x000ee80000300a00 */
[----:B------:R-:W-:Y:S04]  /*513e0*/  STL.64 [R1+0x5610], R6 ;  /* 0x0056100601007387 */ /* 0x000fe80000100a00 */
[----:B------:R0:W-:Y:S04]  /*513f0*/  STL [R1+0x5608], R4 ;  /* 0x0056080401007387 */ /* 0x0001e80000100800 */
[----:B0-----:R-:W4:Y:S04]  /*51400*/  LDL.LU R4, [R1+0x310] ;  /* 0x0003100001047983 */ /* 0x001f280000300800 */
[----:B------:R-:W4:Y:S04]  /*51410*/  LDL.LU R5, [R1+0x314] ;  /* 0x0003140001057983 */ /* 0x000f280000300800 */
[----:B------:R-:W4:Y:S04]  /*51420*/  LDL.LU R6, [R1+0x318] ;  /* 0x0003180001067983 */ /* 0x000f280000300800 */
[----:B------:R-:W4:Y:S01]  /*51430*/  LDL.LU R7, [R1+0x31c] ;  /* 0x00031c0001077983 */ /* 0x000f220000300800 */
[----:B---3--:R-:W-:Y:S03]  /*51440*/  HMMA.16816.F32.BF16 R24, R24, R22, R16 ;  /* 0x000000161818723c */ /* 0x008fe60000041810 */
[----:B------:R-:W3:Y:S04]  /*51450*/  LDL.LU.64 R18, [R1+0x5620] ;  /* 0x0056200001127983 */ /* 0x000ee80000300a00 */
[----:B------:R-:W3:Y:S04]  /*51460*/  LDL.LU.64 R16, [R1+0x5618] ;  /* 0x0056180001107983 */ /* 0x000ee80000300a00 */
[----:B------:R-:W-:-:S12]  /*51470*/  STL.64 [R1+0x5520], R22 ;  /* 0x0055201601007387 */ /* 0x000fd80000100a00 */
[----:B------:R-:W-:Y:S04]  /*51480*/  STL.64 [R1+0x3b0], R24 ;  /* 0x0003b01801007387 */ /* 0x000fe80000100a00 */
[----:B------:R-:W-:Y:S04]  /*51490*/  STL.64 [R1+0x3b8], R26 ;  /* 0x0003b81a01007387 */ /* 0x000fe80000100a00 */
[----:B------:R0:W-:Y:S04]  /*514a0*/  STL.64 [R1+0x55b8], R20 ;  /* 0x0055b81401007387 */ /* 0x0001e80000100a00 */
[----:B0-----:R-:W3:Y:S04]  /*514b0*/  LDL.LU R20, [R1+0x320] ;  /* 0x0003200001147983 */ /* 0x001ee80000300800 */
[----:B------:R-:W3:Y:S04]  /*514c0*/  LDL.LU R21, [R1+0x324] ;  /* 0x0003240001157983 */ /* 0x000ee80000300800 */
[----:B------:R-:W3:Y:S04]  /*514d0*/  LDL.LU R22, [R1+0x328] ;  /* 0x0003280001167983 */ /* 0x000ee80000300800 */
[----:B------:R-:W3:Y:S04]  /*514e0*/  LDL.LU R23, [R1+0x32c] ;  /* 0x00032c0001177983 */ /* 0x000ee80000300800 */
[----:B--2---:R-:W-:Y:S01]  /*514f0*/  STL.64 [R1+0x5598], R14 ;  /* 0x0055980e01007387 */ /* 0x004fe20000100a00 */
[----:B---3--:R-:W-:-:S15]  /*51500*/  HMMA.16816.F32.BF16 R20, R16, R14, R20 ;  /* 0x0000000e1014723c */ /* 0x008fde0000041814 */
[----:B------:R-:W-:-:S08]  /*51510*/  NOP ;  /* 0x0000000000007918 */ /* 0x000fd00000000000 */
[----:B------:R-:W-:Y:S04]  /*51520*/  STL.64 [R1+0x320], R20 ;  /* 0x0003201401007387 */ /* 0x000fe80000100a00 */
[----:B------:R0:W-:Y:S04]  /*51530*/  STL.64 [R1+0x328], R22 ;  /* 0x0003281601007387 */ /* 0x0001e80000100a00 */
[----:B0-----:R-:W2:Y:S01]  /*51540*/  LDL.64 R22, [R1+0x178] ;  /* 0x0001780001167983 */ /* 0x001ea20000100a00 */
[----:B----4-:R-:W-:Y:S03]  /*51550*/  HMMA.16816.F32.BF16 R4, R16, R10, R4 ;  /* 0x0000000a1004723c */ /* 0x010fe60000041804 */
[----:B--2---:R0:W-:-:S15]  /*51560*/  STL.64 [R1+0x55c0], R22 ;  /* 0x0055c01601007387 */ /* 0x0041de0000100a00 */
[----:B------:R-:W-:-:S05]  /*51570*/  NOP ;  /* 0x0000000000007918 */ /* 0x000fca0000000000 */
[----:B------:R-:W-:Y:S04]  /*51580*/  STL.64 [R1+0x310], R4 ;  /* 0x0003100401007387 */ /* 0x000fe80000100a00 */
[----:B------:R-:W-:Y:S04]  /*51590*/  STL.64 [R1+0x318], R6 ;  /* 0x0003180601007387 */ /* 0x000fe80000100a00 */
[----:B0-----:R-:W2:Y:S04]  /*515a0*/  LDL.64 R22, [R1+0x188] ;  /* 0x0001880001167983 */ /* 0x001ea80000100a00 */
[----:B--2---:R0:W-:Y:S04]  /*515b0*/  STL.64 [R1+0x55d0], R22 ;  /* 0x0055d01601007387 */ /* 0x0041e80000100a00 */
[----:B0-----:R-:W2:Y:S04]  /*515c0*/  LDL.64 R22, [R1+0x198] ;  /* 0x0001980001167983 */ /* 0x001ea80000100a00 */
[----:B--2---:R0:W-:Y:S04]  /*515d0*/  STL.64 [R1+0x55e8], R22 ;  /* 0x0055e81601007387 */ /* 0x0041e80000100a00 */
[----:B0-----:R-:W2:Y:S04]  /*515e0*/  LDL.64 R22, [R1+0x1a8] ;  /* 0x0001a80001167983 */ /* 0x001ea80000100a00 */
[----:B--2---:R-:W-:Y:S04]  /*515f0*/  STL.64 [R1+0x5600], R22 ;  /* 0x0056001601007387 */ /* 0x004fe80000100a00 */
[----:B------:R-:W2:Y:S04]  /*51600*/  LDL.64 R14, [R1+0x168] ;  /* 0x00016800010e7983 */ /* 0x000ea80000100a00 */
[----:B--2---:R0:W-:Y:S04]  /*51610*/  STL.64 [R1+0x55c8], R14 ;  /* 0x0055c80e01007387 */ /* 0x0041e80000100a00 */
[----:B------:R-:W2:Y:S04]  /*51620*/  LDL.LU R12, [R1+0x7a0] ;  /* 0x0007a000010c7983 */ /* 0x000ea80000300800 */
[----:B------:R-:W2:Y:S04]  /*51630*/  LDL.LU R13, [R1+0x7a4] ;  /* 0x0007a400010d7983 */ /* 0x000ea80000300800 */
[----:B0-----:R-:W3:Y:S04]  /*51640*/  LDL.LU R14, [R1+0x7a8] ;  /* 0x0007a800010e7983 */ /* 0x001ee80000300800 */
[----:B------:R-:W3:Y:S04]  /*51650*/  LDL.LU R15, [R1+0x7ac] ;  /* 0x0007ac00010f7983 */ /* 0x000ee80000300800 */
[----:B------:R-:W4:Y:S04]  /*51660*/  LDL.LU R20, [R1+0x7d0] ;  /* 0x0007d00001147983 */ /* 0x000f280000300800 */
[----:B------:R-:W4:Y:S04]  /*51670*/  LDL.LU R21, [R1+0x7d4] ;  /* 0x0007d40001157983 */ /* 0x000f280000300800 */
[----:B------:R-:W4:Y:S04]  /*51680*/  LDL.LU R22, [R1+0x7d8] ;  /* 0x0007d80001167983 */ /* 0x000f280000300800 */
[----:B------:R-:W4:Y:S01]  /*51690*/  LDL.LU R23, [R1+0x7dc] ;  /* 0x0007dc0001177983 */ /* 0x000f220000300800 */
[----:B------:R-:W0:Y:S02]  /*516a0*/  S2R R2, SR_TID.X ;  /* 0x0000000000027919 */ /* 0x000e240000002100 */
[C---:B0-----:R-:W-:Y:S01]  /*516b0*/  LOP3.LUT R28, R2.reuse, 0x7, RZ, 0xc0, !PT ;  /* 0x00000007021c7812 */ /* 0x041fe200078ec0ff */
[----:B------:R-:W-:-:S04]  /*516c0*/  IMAD.SHL.U32 R9, R2, 0x2, RZ ;  /* 0x0000000202097824 */ /* 0x000fc800078e00ff */
[----:B------:R-:W-:Y:S02]  /*516d0*/  IMAD R28, R28, 0x210, RZ ;  /* 0x000002101c1c7824 */ /* 0x000fe400078e02ff */
[----:B------:R-:W-:Y:S01]  /*516e0*/  IMAD.SHL.U32 R2, R2, 0x100, RZ ;  /* 0x0000010002027824 */ /* 0x000fe200078e00ff */
[----:B---3--:R-:W-:Y:S04]  /*516f0*/  STL.64 [R1+0x55e0], R14 ;  /* 0x0055e00e01007387 */ /* 0x008fe80000100a00 */
[----:B--2---:R0:W-:Y:S04]  /*51700*/  STL.64 [R1+0x55d8], R12 ;  /* 0x0055d80c01007387 */ /* 0x0041e80000100a00 */
[----:B0-----:R-:W2:Y:S04]  /*51710*/  LDL.LU R12, [R1+0x7b0] ;  /* 0x0007b000010c7983 */ /* 0x001ea80000300800 */
[----:B------:R-:W2:Y:S04]  /*51720*/  LDL.LU R13, [R1+0x7b4] ;  /* 0x0007b400010d7983 */ /* 0x000ea80000300800 */
[----:B------:R-:W3:Y:S04]  /*51730*/  LDL.LU R14, [R1+0x7b8] ;  /* 0x0007b800010e7983 */ /* 0x000ee80000300800 */
[----:B------:R-:W3:Y:S01]  /*51740*/  LDL.LU R15, [R1+0x7bc] ;  /* 0x0007bc00010f7983 */ /* 0x000ee20000300800 */
[----:B------:R-:W-:-:S04]  /*51750*/  LOP3.LUT R27, R28, 0x10, R9, 0x78, !PT ;  /* 0x000000101c1b7812 */ /* 0x000fc800078e7809 */
[----:B------:R-:W-:-:S04]  /*51760*/  LOP3.LUT R27, R27, 0x1000, R2, 0xf8, !PT ;  /* 0x000010001b1b7812 */ /* 0x000fc800078ef802 */
[----:B------:R-:W-:-:S05]  /*51770*/  LOP3.LUT R27, R27, 0x60, RZ, 0x3c, !PT ;  /* 0x000000601b1b7812 */ /* 0x000fca00078e3cff */
[----:B------:R-:W0:Y:S02]  /*51780*/  LDSM.16.MT88.4 R4, [R27+UR4+0x2000] ;  /* 0x002000041b04783b */ /* 0x000e240008004200 */
[----:B0-----:R-:W-:Y:S02]  /*51790*/  IMAD.MOV.U32 R2, RZ, RZ, R6 ;  /* 0x000000ffff027224 */ /* 0x001fe400078e0006 */
[----:B------:R-:W-:Y:S01]  /*517a0*/  IMAD.MOV.U32 R0, RZ, RZ, R7 ;  /* 0x000000ffff007224 */ /* 0x000fe200078e0007 */
[----:B---3--:R-:W-:Y:S04]  /*517b0*/  STL.64 [R1+0x55f8], R14 ;  /* 0x0055f80e01007387 */ /* 0x008fe80000100a00 */
[----:B--2---:R0:W-:Y:S04]  /*517c0*/  STL.64 [R1+0x55f0], R12 ;  /* 0x0055f00c01007387 */ /* 0x0041e80000100a00 */
[----:B0-----:R-:W2:Y:S04]  /*517d0*/  LDL.LU R12, [R1+0x7c0] ;  /* 0x0007c000010c7983 */ /* 0x001ea80000300800 */
[----:B------:R-:W2:Y:S04]  /*517e0*/  LDL.LU R13, [R1+0x7c4] ;  /* 0x0007c400010d7983 */ /* 0x000ea80000300800 */
[----:B------:R-:W2:Y:S04]  /*517f0*/  LDL.LU R14, [R1+0x7c8] ;  /* 0x0007c800010e7983 */ /* 0x000ea80000300800 */
[----:B------:R-:W2:Y:S04]  /*51800*/  LDL.LU R15, [R1+0x7cc] ;  /* 0x0007cc00010f7983 */ /* 0x000ea80000300800 */
[----:B------:R-:W-:Y:S04]  /*51810*/  STL.64 [R1], R4 ;  /* 0x0000000401007387 */ /* 0x000fe80000100a00 */
[----:B------:R0:W-:Y:S04]  /*51820*/  STL.64 [R1+0x8], R6 ;  /* 0x0000080601007387 */ /* 0x0001e80000100a00 */
[----:B0-----:R-:W4:Y:S01]  /*51830*/  LDL.LU.64 R6, [R1+0x5610] ;  /* 0x0056100001067983 */ /* 0x001f220000300a00 */
[----:B------:R-:W-:-:S02]  /*51840*/  IMAD.MOV.U32 R9, RZ, RZ, R4 ;  /* 0x000000ffff097224 */ /* 0x000fc400078e0004 */
[----:B------:R-:W-:Y:S01]  /*51850*/  IMAD.MOV.U32 R8, RZ, RZ, R5 ;  /* 0x000000ffff087224 */ /* 0x000fe200078e0005 */
[----:B------:R-:W3:Y:S04]  /*51860*/  LDL.LU R4, [R1+0x5608] ;  /* 0x0056080001047983 */ /* 0x000ee80000300800 */
[----:B------:R-:W-:Y:S04]  /*51870*/  STL.64 [R1+0x54f8], R10 ;  /* 0x0054f80a01007387 */ /* 0x000fe80000100a00 */
[----:B------:R0:W-:Y:S04]  /*51880*/  STL.64 [R1+0x54f0], R8 ;  /* 0x0054f00801007387 */ /* 0x0001e80000100a00 */
[----:B0-----:R-:W3:Y:S04]  /*51890*/  LDL.LU R8, [R1+0x780] ;  /* 0x0007800001087983 */ /* 0x001ee80000300800 */
[----:B------:R-:W3:Y:S04]  /*518a0*/  LDL.LU R9, [R1+0x784] ;  /* 0x0007840001097983 */ /* 0x000ee80000300800 */
[----:B------:R-:W3:Y:S04]  /*518b0*/  LDL.LU R10, [R1+0x788] ;  /* 0x00078800010a7983 */ /* 0x000ee80000300800 */
[----:B------:R-:W3:Y:S04]  /*518c0*/  LDL.LU R11, [R1+0x78c] ;  /* 0x00078c00010b7983 */ /* 0x000ee80000300800 */
[----:B------:R-:W-:Y:S04]  /*518d0*/  STL [R1+0x54b4], R0 ;  /* 0x0054b40001007387 */ /* 0x000fe80000100800 */
[----:B------:R-:W-:Y:S04]  /*518e0*/  STL [R1+0x54b0], R2 ;  /* 0x0054b00201007387 */ /* 0x000fe80000100800 */
[----:B------:R0:W-:Y:S04]  /*518f0*/  STL [R1+0x5460], R27 ;  /* 0x0054601b01007387 */ /* 0x0001e80000100800 */
[----:B------:R-:W3:Y:S04]  /*51900*/  LDL.LU R24, [R1+0x790] ;  /* 0x0007900001187983 */ /* 0x000ee80000300800 */
[----:B------:R-:W3:Y:S04]  /*51910*/  LDL.LU R25, [R1+0x794] ;  /* 0x0007940001197983 */ /* 0x000ee80000300800 */
[----:B------:R-:W3:Y:S04]  /*51920*/  LDL.LU R26, [R1+0x798] ;  /* 0x00079800011a7983 */ /* 0x000ee80000300800 */
[----:B0-----:R-:W3:Y:S01]  /*51930*/  LDL.LU R27, [R1+0x79c] ;  /* 0x00079c00011b7983 */ /* 0x001ee20000300800 */
[----:B----4-:R-:W-:-:S15]  /*51940*/  HMMA.16816.F32.BF16 R20, R16, R6, R20 ;  /* 0x000000061014723c */ /* 0x010fde0000041814 */
[----:B------:R-:W-:-:S08]  /*51950*/  NOP ;  /* 0x0000000000007918 */ /* 0x000fd00000000000 */
        /* <DEDUP_REMOVED lines=11> */
[----:B------:R-:W-:Y:S04]  /*51a10*/  STL [R1+0x54bc], R5 ;  /* 0x0054bc0501007387 */ /* 0x000fe80000100800 */
[----:B------:R-:W-:Y:S01]  /*51a20*/  STL [R1+0x54b8], R28 ;  /* 0x0054b81c01007387 */ /* 0x000fe20000100800 */
        /* <DEDUP_REMOVED lines=16> */
[----:B------:R-:W3:Y:S04]  /*51b30*/  LDL.LU.64 R22, [R1+0x55c0] ;  /* 0x0055c00001167983 */ /* 0x000ee80000300a00 */
[----:B------:R-:W-:Y:S04]  /*51b40*/  STL [R1+0x54cc], R0 ;  /* 0x0054cc0001007387 */ /* 0x000fe80000100800 */
[----:B------:R-:W-:Y:S01]  /*51b50*/  STL [R1+0x54c8], R28 ;  /* 0x0054c81c01007387 */ /* 0x000fe20000100800 */
[C---:B---3--:R-:W-:Y:S06]  /*51b60*/  HMMA.16816.F32.BF16 R24, R16.reuse, R22, R24 ;  /* 0x000000161018723c */ /* 0x048fec0000041818 */
[----:B--2---:R-:W-:-:S15]  /*51b70*/  HMMA.16816.F32.BF16 R8, R16, R14, R8 ;  /* 0x0000000e1008723c */ /* 0x004fde0000041808 */
[----:B------:R-:W-:-:S02]  /*51b80*/  NOP ;  /* 0x0000000000007918 */ /* 0x000fc40000000000 */
[----:B------:R0:W-:Y:S04]  /*51b90*/  STL.64 [R1+0xe60], R24 ;  /* 0x000e601801007387 */ /* 0x0001e80000100a00 */
[----:B------:R-:W-:Y:S04]  /*51ba0*/  STL.64 [R1+0xe68], R26 ;  /* 0x000e681a01007387 */ /* 0x000fe80000100a00 */
[----:B------:R-:W2:Y:S01]  /*51bb0*/  LDL.LU.64 R20, [R1+0x55b8] ;  /* 0x0055b80001147983 */ /* 0x000ea20000300a00 */
[----:B0-----:R-:W-:Y:S02]  /*51bc0*/  IMAD.MOV.U32 R25, RZ, RZ, R22 ;  /* 0x000000ffff197224 */ /* 0x001fe400078e0016 */
[----:B------:R-:W-:-:S02]  /*51bd0*/  IMAD.MOV.U32 R24, RZ, RZ, R23 ;  /* 0x000000ffff187224 */ /* 0x000fc400078e0017 */
[----:B------:R-:W-:Y:S02]  /*51be0*/  IMAD.MOV.U32 R22, RZ, RZ, R4 ;  /* 0x000000ffff167224 */ /* 0x000fe400078e0004 */
[----:B------:R-:W-:-:S05]  /*51bf0*/  IMAD.MOV.U32 R23, RZ, RZ, R3 ;  /* 0x000000ffff177224 */ /* 0x000fca00078e0003 */
[----:B------:R0:W-:Y:S04]  /*51c00*/  STL.64 [R1+0x5538], R22 ;  /* 0x0055381601007387 */ /* 0x0001e80000100a00 */
[----:B------:R-:W-:Y:S04]  /*51c10*/  STL [R1+0x54d4], R24 ;  /* 0x0054d41801007387 */ /* 0x000fe80000100800 */
[----:B------:R-:W-:Y:S04]  /*51c20*/  STL [R1+0x54d0], R25 ;  /* 0x0054d01901007387 */ /* 0x000fe80000100800 */
[----:B------:R-:W-:Y:S04]  /*51c30*/  STL.64 [R1+0xe50], R8 ;  /* 0x000e500801007387 */ /* 0x000fe80000100a00 */
[----:B------:R-:W-:Y:S04]  /*51c40*/  STL.64 [R1+0xe58], R10 ;  /* 0x000e580a01007387 */ /* 0x000fe80000100a00 */
[----:B0-----:R-:W3:Y:S04]  /*51c50*/  LDL.64 R22, [R1+0x108] ;  /* 0x0001080001167983 */ /* 0x001ee80000100a00 */
[----:B---3--:R0:W-:Y:S04]  /*51c60*/  STL.64 [R1+0x5550], R22 ;  /* 0x0055501601007387 */ /* 0x0081e80000100a00 */
[----:B0-----:R-:W3:Y:S01]  /*51c70*/  LDL.64 R22, [R1+0x118] ;  /* 0x0001180001167983 */ /* 0x001ee20000100a00 */
[----:B------:R-:W-:-:S02]  /*51c80*/  IMAD.MOV.U32 R4, RZ, RZ, R14 ;  /* 0x000000ffff047224 */ /* 0x000fc400078e000e */
[----:B------:R-:W-:Y:S01]  /*51c90*/  IMAD.MOV.U32 R3, RZ, RZ, R15 ;  /* 0x000000ffff037224 */ /* 0x000fe200078e000f */
[----:B---3--:R-:W-:Y:S04]  /*51ca0*/  STL.64 [R1+0x5568], R22 ;  /* 0x0055681601007387 */ /* 0x008fe80000100a00 */
        /* <DEDUP_REMOVED lines=13> */
[----:B----4-:R-:W-:Y:S04]  /*51d80*/  STL.64 [R1+0x55a0], R12 ;  /* 0x0055a00c01007387 */ /* 0x010fe80000100a00 */
[----:B---3--:R0:W-:Y:S04]  /*51d90*/  STL.64 [R1+0x5590], R26 ;  /* 0x0055901a01007387 */ /* 0x0081e80000100a00 */
[----:B------:R1:W-:Y:S04]  /*51da0*/  STL.64 [R1+0x5588], R24 ;  /* 0x0055881801007387 */ /* 0x0003e80000100a00 */
[----:B0-----:R-:W2:Y:S04]  /*51db0*/  LDL.64 R26, [R1+0x148] ;  /* 0x00014800011a7983 */ /* 0x001ea80000100a00 */
[----:B--2---:R0:W-:Y:S04]  /*51dc0*/  STL.64 [R1+0x55b0], R26 ;  /* 0x0055b01a01007387 */ /* 0x0041e80000100a00 */
[----:B-1----:R-:W2:Y:S04]  /*51dd0*/  LDL.LU R24, [R1+0x770] ;  /* 0x0007700001187983 */ /* 0x002ea80000300800 */
[----:B------:R-:W2:Y:S04]  /*51de0*/  LDL.LU R25, [R1+0x774] ;  /* 0x0007740001197983 */ /* 0x000ea80000300800 */
[----:B0-----:R-:W2:Y:S04]  /*51df0*/  LDL.LU R26, [R1+0x778] ;  /* 0x00077800011a7983 */ /* 0x001ea80000300800 */
[----:B------:R-:W2:Y:S04]  /*51e00*/  LDL.LU R27, [R1+0x77c] ;  /* 0x00077c00011b7983 */ /* 0x000ea80000300800 */
[----:B------:R-:W3:Y:S04]  /*51e10*/  LDL.64 R22, [R1+0x128] ;  /* 0x0001280001167983 */ /* 0x000ee80000100a00 */
[----:B---3--:R0:W-:Y:S04]  /*51e20*/  STL.64 [R1+0x5580], R22 ;  /* 0x0055801601007387 */ /* 0x0081e80000100a00 */
[----:B0-----:R-:W3:Y:S04]  /*51e30*/  LDL.64 R22, [R1+0x138] ;  /* 0x0001380001167983 */ /* 0x001ee80000100a00 */
[----:B------:R-:W-:Y:S04]  /*51e40*/  STL.64 [R1+0x5518], R10 ;  /* 0x0055180a01007387 */ /* 0x000fe80000100a00 */
[----:B------:R0:W-:Y:S04]  /*51e50*/  STL.64 [R1+0x5510], R8 ;  /* 0x0055100801007387 */ /* 0x0001e80000100a00 */
[----:B0-----:R-:W4:Y:S04]  /*51e60*/  LDL.LU R8, [R1+0x300] ;  /* 0x0003000001087983 */ /* 0x001f280000300800 */
[----:B------:R-:W4:Y:S04]  /*51e70*/  LDL.LU R9, [R1+0x304] ;  /* 0x0003040001097983 */ /* 0x000f280000300800 */
[----:B------:R-:W2:Y:S04]  /*51e80*/  LDL.LU R10, [R1+0x308] ;  /* 0x00030800010a7983 */ /* 0x000ea80000300800 */
[----:B------:R-:W2:Y:S04]  /*51e90*/  LDL.LU R11, [R1+0x30c] ;  /* 0x00030c00010b7983 */ /* 0x000ea80000300800 */
[----:B--2---:R-:W-:Y:S04]  /*51ea0*/  STL.64 [R1+0x5530], R10 ;  /* 0x0055300a01007387 */ /* 0x004fe80000100a00 */
[----:B----4-:R0:W-:Y:S04]  /*51eb0*/  STL.64 [R1+0x5528], R8 ;  /* 0x0055280801007387 */ /* 0x0101e80000100a00 */
[----:B0-----:R-:W2:Y:S04]  /*51ec0*/  LDL.LU R8, [R1+0x710] ;  /* 0x0007100001087983 */ /* 0x001ea80000300800 */
[----:B------:R-:W2:Y:S04]  /*51ed0*/  LDL.LU R9, [R1+0x714] ;  /* 0x0007140001097983 */ /* 0x000ea80000300800 */
[----:B------:R-:W4:Y:S04]  /*51ee0*/  LDL.LU R10, [R1+0x718] ;  /* 0x00071800010a7983 */ /* 0x000f280000300800 */
[----:B------:R-:W4:Y:S04]  /*51ef0*/  LDL.LU R11, [R1+0x71c] ;  /* 0x00071c00010b7983 */ /* 0x000f280000300800 */
[----:B----4-:R-:W-:Y:S04]  /*51f00*/  STL.64 [R1+0x5548], R10 ;  /* 0x0055480a01007387 */ /* 0x010fe80000100a00 */
[----:B--2---:R0:W-:Y:S04]  /*51f10*/  STL.64 [R1+0x5540], R8 ;  /* 0x0055400801007387 */ /* 0x0041e80000100a00 */
[----:B0-----:R-:W2:Y:S04]  /*51f20*/  LDL.LU R8, [R1+0x720] ;  /* 0x0007200001087983 */ /* 0x001ea80000300800 */
[----:B------:R-:W2:Y:S04]  /*51f30*/  LDL.LU R9, [R1+0x724] ;  /* 0x0007240001097983 */ /* 0x000ea80000300800 */
[----:B------:R-:W4:Y:S04]  /*51f40*/  LDL.LU R10, [R1+0x728] ;  /* 0x00072800010a7983 */ /* 0x000f280000300800 */
[----:B------:R-:W4:Y:S01]  /*51f50*/  LDL.LU R11, [R1+0x72c] ;  /* 0x00072c00010b7983 */ /* 0x000f220000300800 */
[----:B------:R-:W-:-:S02]  /*51f60*/  IMAD.MOV.U32 R14, RZ, RZ, R21 ;  /* 0x000000ffff0e7224 */ /* 0x000fc400078e0015 */
[----:B------:R-:W-:-:S07]  /*51f70*/  IMAD.MOV.U32 R15, RZ, RZ, R20 ;  /* 0x000000ffff0f7224 */ /* 0x000fce00078e0014 */
[C---:B------:R-:W-:Y:S01]  /*51f80*/  HMMA.16816.F32.BF16 R12, R16.reuse, R14, R24 ;  /* 0x0000000e100c723c */ /* 0x040fe20000041818 */
[----:B----4-:R-:W-:Y:S04]  /*51f90*/  STL.64 [R1+0x5560], R10 ;  /* 0x0055600a01007387 */ /* 0x010fe80000100a00 */
[----:B--2---:R0:W-:Y:S04]  /*51fa0*/  STL.64 [R1+0x5558], R8 ;  /* 0x0055580801007387 */ /* 0x0041e80000100a00 */
        /* <DEDUP_REMOVED lines=8> */
[----:B------:R-:W2:Y:S04]  /*52030*/  LDL.LU R10, [R1+0x748] ;  /* 0x00074800010a7983 */ /* 0x000ea80000300800 */
[----:B------:R-:W2:Y:S04]  /*52040*/  LDL.LU R11, [R1+0x74c] ;  /* 0x00074c00010b7983 */ /* 0x000ea80000300800 */
[----:B------:R-:W-:Y:S04]  /*52050*/  STL [R1+0x54d8], R4 ;  /* 0x0054d80401007387 */ /* 0x000fe80000100800 */
[----:B------:R-:W4:Y:S04]  /*52060*/  LDL.LU.64 R26, [R1+0x55b0] ;  /* 0x0055b000011a7983 */ /* 0x000f280000300a00 */
[----:B------:R-:W-:Y:S04]  /*52070*/  STL.64 [R1+0xe40], R12 ;  /* 0x000e400c01007387 */ /* 0x000fe80000100a00 */
[----:B------:R0:W-:Y:S04]  /*52080*/  STL.64 [R1+0xe48], R14 ;  /* 0x000e480e01007387 */ /* 0x0001e80000100a00 */
[----:B0-----:R-:W4:Y:S04]  /*52090*/  LDL.LU.64 R14, [R1+0x55a8] ;  /* 0x0055a800010e7983 */ /* 0x001f280000300a00 */
        /* <DEDUP_REMOVED lines=8> */
[----:B------:R-:W3:Y:S04]  /*52120*/  LDL.LU.64 R26, [R1+0x5590] ;  /* 0x00559000011a7983 */ /* 0x000ee80000300a00 */
[----:B------:R-:W3:Y:S02]  /*52130*/  LDL.LU.64 R24, [R1+0x5588] ;  /* 0x0055880001187983 */ /* 0x000ee40000300a00 */
[----:B---3--:R-:W-:-:S15]  /*52140*/  HMMA.16816.F32.BF16 R24, R16, R22, R24 ;  /* 0x000000161018723c */ /* 0x008fde0000041818 */
[----:B------:R-:W-:-:S08]  /*52150*/  NOP ;  /* 0x0000000000007918 */ /* 0x000fd00000000000 */
[----:B------:R-:W-:Y:S04]  /*52160*/  STL.64 [R1+0xbb0], R24 ;  /* 0x000bb01801007387 */ /* 0x000fe80000100a00 */
[----:B------:R0:W-:Y:S02]  /*52170*/  STL.64 [R1+0xbb8], R26 ;  /* 0x000bb81a01007387 */ /* 0x0001e40000100a00 */
        /* <DEDUP_REMOVED lines=35> */
[----:B------:R-:W4:Y:S04]  /*523b0*/  LDL.LU.64 R10, [R1+0x5518] ;  /* 0x00551800010a7983 */ /* 0x000f280000300a00 */
[----:B------:R-:W4:Y:S01]  /*523c0*/  LDL.LU.64 R8, [R1+0x5510] ;  /* 0x0055100001087983 */ /* 0x000f220000300a00 */
[----:B------:R-:W-:-:S02]  /*523d0*/  IMAD.MOV.U32 R4, RZ, RZ, R22 ;  /* 0x000000ffff047224 */ /* 0x000fc400078e0016 */
[----:B------:R-:W-:-:S14]  /*523e0*/  IMAD.MOV.U32 R24, RZ, RZ, R23 ;  /* 0x000000ffff187224 */ /* 0x000fdc00078e0017 */
[----:B------:R-:W-:Y:S04]  /*523f0*/  STL.64 [R1+0x300], R16 ;  /* 0x0003001001007387 */ /* 0x000fe80000100a00 */
[----:B------:R-:W-:Y:S04]  /*52400*/  STL.64 [R1+0x308], R18 ;  /* 0x0003081201007387 */ /* 0x000fe80000100a00 */
[----:B------:R-:W4:Y:S04]  /*52410*/  LDL.LU.64 R22, [R1+0x5508] ;  /* 0x0055080001167983 */ /* 0x000f280000300a00 */
[----:B------:R-:W4:Y:S04]  /*52420*/  LDL.LU.64 R20, [R1+0x5500] ;  /* 0x0055000001147983 */ /* 0x000f280000300a00 */
[----:B------:R-:W-:Y:S04]  /*52430*/  STL.64 [R1+0x54e8], R6 ;  /* 0x0054e80601007387 */ /* 0x000fe80000100a00 */
[----:B------:R0:W-:Y:S04]  /*52440*/  STL.64 [R1+0x54e0], R4 ;  /* 0x0054e00401007387 */ /* 0x0001e80000100a00 */
[----:B0-----:R-:W2:Y:S04]  /*52450*/  LDL.LU R4, [R1+0xa0] ;  /* 0x0000a00001047983 */ /* 0x001ea80000300800 */
[----:B------:R-:W2:Y:S04]  /*52460*/  LDL.LU R5, [R1+0xa4] ;  /* 0x0000a40001057983 */ /* 0x000ea80000300800 */
[----:B------:R-:W2:Y:S04]  /*52470*/  LDL.LU R6, [R1+0xa8] ;  /* 0x0000a80001067983 */ /* 0x000ea80000300800 */
[----:B------:R-:W2:Y:S04]  /*52480*/  LDL.LU R7, [R1+0xac] ;  /* 0x0000ac0001077983 */ /* 0x000ea80000300800 */
[----:B------:R-:W3:Y:S04]  /*52490*/  LDL.LU R16, [R1+0x90] ;  /* 0x0000900001107983 */ /* 0x000ee80000300800 */
[----:B------:R-:W3:Y:S04]  /*524a0*/  LDL.LU R17, [R1+0x94] ;  /* 0x0000940001117983 */ /* 0x000ee80000300800 */
[----:B------:R-:W3:Y:S04]  /*524b0*/  LDL.LU R18, [R1+0x98] ;  /* 0x0000980001127983 */ /* 0x000ee80000300800 */
[----:B------:R-:W3:Y:S01]  /*524c0*/  LDL.LU R19, [R1+0x9c] ;  /* 0x00009c0001137983 */ /* 0x000ee20000300800 */
[----:B----4-:R-:W-:-:S15]  /*524d0*/  HMMA.16816.F32.BF16 R8, R20, R14, R8 ;  /* 0x0000000e1408723c */ /* 0x010fde0000041808 */
[----:B------:R-:W-:-:S08]  /*524e0*/  NOP ;  /* 0x0000000000007918 */ /* 0x000fd00000000000 */
[----:B------:R-:W-:Y:S04]  /*524f0*/  STL.64 [R1+0x230], R8 ;  /* 0x0002300801007387 */ /* 0x000fe80000100a00 */
[----:B------:R0:W-:Y:S04]  /*52500*/  STL.64 [R1+0x238], R10 ;  /* 0x0002380a01007387 */ /* 0x0001e80000100a00 */
[----:B0-----:R-:W2:Y:S04]  /*52510*/  LDL.LU.64 R10, [R1+0x54f8] ;  /* 0x0054f800010a7983 */ /* 0x001ea80000300a00 */
[----:B------:R-:W4:Y:S04]  /*52520*/  LDL.LU.64 R8, [R1+0x54f0] ;  /* 0x0054f00001087983 */ /* 0x000f280000300a00 */
[----:B------:R-:W-:Y:S01]  /*52530*/  STL.64 [R1+0x53a8], R14 ;  /* 0x0053a80e01007387 */ /* 0x000fe20000100a00 */
[----:B--2---:R-:W-:-:S15]  /*52540*/  HMMA.16816.F32.BF16 R4, R20, R10, R4 ;  /* 0x0000000a1404723c */ /* 0x004fde0000041804 */
[----:B------:R-:W-:-:S08]  /*52550*/  NOP ;  /* 0x0000000000007918 */ /* 0x000fd00000000000 */
[----:B------:R-:W-:Y:S04]  /*52560*/  STL.64 [R1+0x1e0], R4 ;  /* 0x0001e00401007387 */ /* 0x000fe80000100a00 */
[----:B------:R0:W-:Y:S04]  /*52570*/  STL.64 [R1+0x1e8], R6 ;  /* 0x0001e80601007387 */ /* 0x0001e80000100a00 */
[----:B0-----:R-:W3:Y:S04]  /*52580*/  LDL.LU.64 R6, [R1+0x54e8] ;  /* 0x0054e80001067983 */ /* 0x001ee80000300a00 */
[----:B------:R-:W2:Y:S04]  /*52590*/  LDL.LU.64 R4, [R1+0x54e0] ;  /* 0x0054e00001047983 */ /* 0x000ea80000300a00 */
[----:B------:R-:W-:Y:S04]  /*525a0*/  STL.64 [R1+0x53b8], R10 ;  /* 0x0053b80a01007387 */ /* 0x000fe80000100a00 */
[----:B----4-:R3:W-:Y:S01]  /*525b0*/  STL.64 [R1+0x53b0], R8 ;  /* 0x0053b00801007387 */ /* 0x0107e20000100a00 */
[----:B------:R-:W-:Y:S01]  /*525c0*/  IMAD.MOV.U32 R15, RZ, RZ, R24 ;  /* 0x000000ffff0f7224 */ /* 0x000fe200078e0018 */
[----:B---3--:R-:W-:Y:S01]  /*525d0*/  HMMA.16816.F32.BF16 R8, R20, R6, R16 ;  /* 0x000000061408723c */ /* 0x008fe20000041810 */
[----:B--2---:R-:W-:-:S02]  /*525e0*/  IMAD.MOV.U32 R14, RZ, RZ, R4 ;  /* 0x000000ffff0e7224 */ /* 0x004fc400078e0004 */
[----:B------:R-:W2:-:S15]  /*525f0*/  LDL.LU R4, [R1+0x54d8] ;  /* 0x0054d80001047983 */ /* 0x000e9e0000300800 */
[----:B------:R-:W-:-:S05]  /*52600*/  NOP ;  /* 0x0000000000007918 */ /* 0x000fca0000000000 */
[----:B------:R-:W-:Y:S04]  /*52610*/  STL.64 [R1+0xb60], R8 ;  /* 0x000b600801007387 */ /* 0x000fe80000100a00 */
[----:B------:R-:W-:Y:S04]  /*52620*/  STL.64 [R1+0xb68], R10 ;  /* 0x000b680a01007387 */ /* 0x000fe80000100a00 */
[----:B------:R-:W3:Y:S04]  /*52630*/  LDL.LU R24, [R1+0x54d4] ;  /* 0x0054d40001187983 */ /* 0x000ee80000300800 */
[----:B------:R0:W-:Y:S02]  /*52640*/  STL.64 [R1+0x53c0], R14 ;  /* 0x0053c00e01007387 */ /* 0x0001e40000100a00 */
[----:B0-----:R-:W-:-:S02]  /*52650*/  IMAD.MOV.U32 R14, RZ, RZ, R25 ;  /* 0x000000ffff0e7224 */ /* 0x001fc400078e0019 */
[----:B------:R-:W-:Y:S01]  /*52660*/  IMAD.MOV.U32 R15, RZ, RZ, R0 ;  /* 0x000000ffff0f7224 */ /* 0x000fe200078e0000 */
[----:B------:R-:W4:Y:S04]  /*52670*/  LDL.LU R25, [R1+0x54d0] ;  /* 0x0054d00001197983 */ /* 0x000f280000300800 */
[----:B------:R-:W2:Y:S04]  /*52680*/  LDL.LU R0, [R1+0x54cc] ;  /* 0x0054cc0001007983 */ /* 0x000ea80000300800 */
[----:B------:R0:W-:Y:S02]  /*52690*/  STL.64 [R1+0x53d8], R14 ;  /* 0x0053d80e01007387 */ /* 0x0001e40000100a00 */
[----:B0-----:R-:W-:-:S02]  /*526a0*/  IMAD.MOV.U32 R14, RZ, RZ, R28 ;  /* 0x000000ffff0e7224 */ /* 0x001fc400078e001c */
[----:B------:R-:W-:Y:S01]  /*526b0*/  IMAD.MOV.U32 R15, RZ, RZ, R29 ;  /* 0x000000ffff0f7224 */ /* 0x000fe200078e001d */
[----:B------:R-:W2:Y:S04]  /*526c0*/  LDL.LU R28, [R1+0x54c8] ;  /* 0x0054c800011c7983 */ /* 0x000ea80000300800 */
[----:B------:R-:W2:Y:S04]  /*526d0*/  LDL.LU R29, [R1+0x54c4] ;  /* 0x0054c400011d7983 */ /* 0x000ea80000300800 */
[----:B------:R0:W-:Y:S04]  /*526e0*/  STL.64 [R1+0x53f0], R14 ;  /* 0x0053f00e01007387 */ /* 0x0001e80000100a00 */
[----:B------:R-:W3:Y:S04]  /*526f0*/  LDL.LU R8, [R1+0x40] ;  /* 0x0000400001087983 */ /* 0x000ee80000300800 */
[----:B------:R-:W3:Y:S04]  /*52700*/  LDL.LU R9, [R1+0x44] ;  /* 0x0000440001097983 */ /* 0x000ee80000300800 */
[----:B------:R-:W4:Y:S04]  /*52710*/  LDL.LU R10, [R1+0x48] ;  /* 0x00004800010a7983 */ /* 0x000f280000300800 */
[----:B------:R-:W4:Y:S01]  /*52720*/  LDL.LU R11, [R1+0x4c] ;  /* 0x00004c00010b7983 */ /* 0x000f220000300800 */
        /* <DEDUP_REMOVED lines=13> */
[----:B------:R0:W-:Y:S01]  /*52800*/  STL.64 [R1+0x5420], R14 ;  /* 0x0054200e01007387 */ /* 0x0001e20000100a00 */
[----:B------:R-:W-:Y:S02]  /*52810*/  IMAD.MOV.U32 R18, RZ, RZ, R25 ;  /* 0x000000ffff127224 */ /* 0x000fe400078e0019 */
[----:B------:R-:W-:Y:S02]  /*52820*/  IMAD.MOV.U32 R19, RZ, RZ, R24 ;  /* 0x000000ffff137224 */ /* 0x000fe400078e0018 */
[----:B0-----:R-:W-:Y:S02]  /*52830*/  IMAD.MOV.U32 R14, RZ, RZ, R13 ;  /* 0x000000ffff0e7224 */ /* 0x001fe400078e000d */
[----:B------:R-:W-:Y:S01]  /*52840*/  IMAD.MOV.U32 R15, RZ, RZ, R12 ;  /* 0x000000ffff0f7224 */ /* 0x000fe200078e000c */
[----:B----4-:R-:W-:Y:S04]  /*52850*/  STL.64 [R1+0x53e8], R10 ;  /* 0x0053e80a01007387 */ /* 0x010fe80000100a00 */
[----:B---3--:R0:W-:Y:S04]  /*52860*/  STL.64 [R1+0x53e0], R8 ;  /* 0x0053e00801007387 */ /* 0x0081e80000100a00 */
[----:B0-----:R-:W3:Y:S04]  /*52870*/  LDL.LU R8, [R1+0x510] ;  /* 0x0005100001087983 */ /* 0x001ee80000300800 */
[----:B------:R-:W3:Y:S04]  /*52880*/  LDL.LU R9, [R1+0x514] ;  /* 0x0005140001097983 */ /* 0x000ee80000300800 */
[----:B------:R-:W4:Y:S04]  /*52890*/  LDL.LU R10, [R1+0x518] ;  /* 0x00051800010a7983 */ /* 0x000f280000300800 */
[----:B------:R-:W4:Y:S04]  /*528a0*/  LDL.LU R11, [R1+0x51c] ;  /* 0x00051c00010b7983 */ /* 0x000f280000300800 */
[----:B------:R0:W-:Y:S04]  /*528b0*/  STL.64 [R1+0x5438], R14 ;  /* 0x0054380e01007387 */ /* 0x0001e80000100a00 */
[----:B------:R-:W3:Y:S04]  /*528c0*/  LDL.LU R12, [R1+0x550] ;  /* 0x00055000010c7983 */ /* 0x000ee80000300800 */
[----:B------:R-:W3:Y:S04]  /*528d0*/  LDL.LU R13, [R1+0x554] ;  /* 0x00055400010d7983 */ /* 0x000ee80000300800 */
[----:B0-----:R-:W4:Y:S04]  /*528e0*/  LDL.LU R14, [R1+0x558] ;  /* 0x00055800010e7983 */ /* 0x001f280000300800 */
[----:B------:R-:W4:Y:S04]  /*528f0*/  LDL.LU R15, [R1+0x55c] ;  /* 0x00055c00010f7983 */ /* 0x000f280000300800 */
[----:B------:R2:W-:Y:S04]  /*52900*/  STL.64 [R1+0x5468], R18 ;  /* 0x0054681201007387 */ /* 0x0005e80000100a00 */
[----:B------:R-:W3:Y:S04]  /*52910*/  LDL.LU R24, [R1+0x50] ;  /* 0x0000500001187983 */ /* 0x000ee80000300800 */
[----:B------:R-:W3:Y:S04]  /*52920*/  LDL.LU R25, [R1+0x54] ;  /* 0x0000540001197983 */ /* 0x000ee80000300800 */
[----:B------:R-:W4:Y:S04]  /*52930*/  LDL.LU R26, [R1+0x58] ;  /* 0x00005800011a7983 */ /* 0x000f280000300800 */
[----:B------:R-:W4:Y:S01]  /*52940*/  LDL.LU R27, [R1+0x5c] ;  /* 0x00005c00011b7983 */ /* 0x000f220000300800 */
[----:B--2---:R-:W-:-:S02]  /*52950*/  IMAD.MOV.U32 R18, RZ, RZ, R28 ;  /* 0x000000ffff127224 */ /* 0x004fc400078e001c */
[----:B------:R-:W-:Y:S01]  /*52960*/  IMAD.MOV.U32 R19, RZ, RZ, R0 ;  /* 0x000000ffff137224 */ /* 0x000fe200078e0000 */
[----:B----4-:R-:W-:Y:S04]  /*52970*/  STL.64 [R1+0x5478], R26 ;  /* 0x0054781a01007387 */ /* 0x010fe80000100a00 */
[----:B---3--:R0:W-:Y:S04]  /*52980*/  STL.64 [R1+0x5470], R24 ;  /* 0x0054701801007387 */ /* 0x0081e80000100a00 */
[----:B------:R-:W2:Y:S04]  /*52990*/  LDL.LU R28, [R1+0x54b8] ;  /* 0x0054b800011c7983 */ /* 0x000ea80000300800 */
[----:B------:R-:W3:Y:S04]  /*529a0*/  LDL.LU R0, [R1+0x54b4] ;  /* 0x0054b40001007983 */ /* 0x000ee80000300800 */
[----:B------:R1:W-:Y:S04]  /*529b0*/  STL.64 [R1+0x5480], R18 ;  /* 0x0054801201007387 */ /* 0x0003e80000100a00 */
[----:B0-----:R-:W4:Y:S04]  /*529c0*/  LDL.LU R24, [R1+0x60] ;  /* 0x0000600001187983 */ /* 0x001f280000300800 */
[----:B------:R-:W4:Y:S04]  /*529d0*/  LDL.LU R25, [R1+0x64] ;  /* 0x0000640001197983 */ /* 0x000f280000300800 */
[----:B------:R-:W2:Y:S04]  /*529e0*/  LDL.LU R26, [R1+0x68] ;  /* 0x00006800011a7983 */ /* 0x000ea80000300800 */
[----:B------:R-:W2:Y:S01]  /*529f0*/  LDL.LU R27, [R1+0x6c] ;  /* 0x00006c00011b7983 */ /* 0x000ea20000300800 */
[----:B-1----:R-:W-:-:S02]  /*52a00*/  IMAD.MOV.U32 R18, RZ, RZ, R2 ;  /* 0x000000ffff127224 */ /* 0x002fc400078e0002 */
[----:B------:R-:W-:Y:S01]  /*52a10*/  IMAD.MOV.U32 R19, RZ, RZ, R29 ;  /* 0x000000ffff137224 */ /* 0x000fe200078e001d */
[----:B--2---:R-:W-:Y:S04]  /*52a20*/  STL.64 [R1+0x5490], R26 ;  /* 0x0054901a01007387 */ /* 0x004fe80000100a00 */
[----:B----4-:R0:W-:Y:S04]  /*52a30*/  STL.64 [R1+0x5488], R24 ;  /* 0x0054881801007387 */ /* 0x0101e80000100a00 */
[----:B------:R-:W2:Y:S04]  /*52a40*/  LDL.LU R2, [R1+0x54b0] ;  /* 0x0054b00001027983 */ /* 0x000ea80000300800 */
[----:B------:R-:W-:Y:S04]  /*52a50*/  STL.64 [R1+0x5498], R18 ;  /* 0x0054981201007387 */ /* 0x000fe80000100a00 */
[----:B0-----:R-:W4:Y:S04]  /*52a60*/  LDL.LU R24, [R1+0x70] ;  /* 0x0000700001187983 */ /* 0x001f280000300800 */
[----:B------:R-:W4:Y:S04]  /*52a70*/  LDL.LU R25, [R1+0x74] ;  /* 0x0000740001197983 */ /* 0x000f280000300800 */
[----:B------:R-:W3:Y:S04]  /*52a80*/  LDL.LU R26, [R1+0x78] ;  /* 0x00007800011a7983 */ /* 0x000ee80000300800 */
[----:B------:R-:W3:Y:S04]  /*52a90*/  LDL.LU R27, [R1+0x7c] ;  /* 0x00007c00011b7983 */ /* 0x000ee80000300800 */
[----:B---3--:R-:W-:Y:S04]  /*52aa0*/  STL.64 [R1+0x54a8], R26 ;  /* 0x0054a81a01007387 */ /* 0x008fe80000100a00 */
[----:B----4-:R0:W-:Y:S04]  /*52ab0*/  STL.64 [R1+0x54a0], R24 ;  /* 0x0054a01801007387 */ /* 0x0101e80000100a00 */
[----:B0-----:R-:W3:Y:S04]  /*52ac0*/  LDL.LU R24, [R1+0x80] ;  /* 0x0000800001187983 */ /* 0x001ee80000300800 */
[----:B------:R-:W3:Y:S04]  /*52ad0*/  LDL.LU R25, [R1+0x84] ;  /* 0x0000840001197983 */ /* 0x000ee80000300800 */
[----:B------:R-:W3:Y:S04]  /*52ae0*/  LDL.LU R26, [R1+0x88] ;  /* 0x00008800011a7983 */ /* 0x000ee80000300800 */
[----:B------:R-:W3:Y:S04]  /*52af0*/  LDL.LU R27, [R1+0x8c] ;  /* 0x00008c00011b7983 */ /* 0x000ee80000300800 */
[----:B------:R-:W-:Y:S04]  /*52b00*/  STL.64 [R1+0x5448], R14 ;  /* 0x0054480e01007387 */ /* 0x000fe80000100a00 */
[----:B------:R-:W-:Y:S04]  /*52b10*/  STL.64 [R1+0x5440], R12 ;  /* 0x0054400c01007387 */ /* 0x000fe80000100a00 */
        /* <DEDUP_REMOVED lines=11> */
[----:B------:R-:W4:Y:S01]  /*52bd0*/  LDL.LU R11, [R1+0x53c] ;  /* 0x00053c00010b7983 */ /* 0x000f220000300800 */
[----:B------:R-:W-:-:S02]  /*52be0*/  IMAD.MOV.U32 R18, RZ, RZ, R28 ;  /* 0x000000ffff127224 */ /* 0x000fc400078e001c */
[----:B------:R-:W-:Y:S01]  /*52bf0*/  IMAD.MOV.U32 R19, RZ, RZ, R5 ;  /* 0x000000ffff137224 */ /* 0x000fe200078e0005 */
[----:B----4-:R-:W-:Y:S04]  /*52c00*/  STL.64 [R1+0x5430], R10 ;  /* 0x0054300a01007387 */ /* 0x010fe80000100a00 */
[----:B--2---:R0:W-:Y:S04]  /*52c10*/  STL.64 [R1+0x5428], R8 ;  /* 0x0054280801007387 */ /* 0x0041e80000100a00 */
[----:B0-----:R-:W2:Y:S04]  /*52c20*/  LDL.LU R8, [R1+0x540] ;  /* 0x0005400001087983 */ /* 0x001ea80000300800 */
[----:B------:R-:W2:Y:S04]  /*52c30*/  LDL.LU R9, [R1+0x544] ;  /* 0x0005440001097983 */ /* 0x000ea80000300800 */
[----:B------:R-:W4:Y:S04]  /*52c40*/  LDL.LU R10, [R1+0x548] ;  /* 0x00054800010a7983 */ /* 0x000f280000300800 */
[----:B------:R-:W4:Y:S01]  /*52c50*/  LDL.LU R11, [R1+0x54c] ;  /* 0x00054c00010b7983 */ /* 0x000f220000300800 */
[C---:B---3--:R-:W-:Y:S03]  /*52c60*/  HMMA.16816.F32.BF16 R16, R20.reuse, R18, R24 ;  /* 0x000000121410723c */ /* 0x048fe60000041818 */
[----:B----4-:R-:W-:Y:S04]  /*52c70*/  STL.64 [R1+0x5458], R10 ;  /* 0x0054580a01007387 */ /* 0x010fe80000100a00 */
[----:B--2---:R0:W-:Y:S04]  /*52c80*/  STL.64 [R1+0x5450], R8 ;  /* 0x0054500801007387 */ /* 0x0041e80000100a00 */
[----:B0-----:R-:W2:Y:S04]  /*52c90*/  LDL.LU R8, [R1+0x560] ;  /* 0x0005600001087983 */ /* 0x001ea80000300800 */
[----:B------:R-:W2:Y:S04]  /*52ca0*/  LDL.LU R9, [R1+0x564] ;  /* 0x0005640001097983 */ /* 0x000ea80000300800 */
[----:B------:R-:W2:Y:S04]  /*52cb0*/  LDL.LU R10, [R1+0x568] ;  /* 0x00056800010a7983 */ /* 0x000ea80000300800 */
[----:B------:R-:W2:Y:S04]  /*52cc0*/  LDL.LU R11, [R1+0x56c] ;  /* 0x00056c00010b7983 */ /* 0x000ea80000300800 */
[----:B------:R0:W-:Y:S04]  /*52cd0*/  STL.64 [R1+0x53a0], R6 ;  /* 0x0053a00601007387 */ /* 0x0001e80000100a00 */
[----:B0-----:R-:W3:Y:S04]  /*52ce0*/  LDL.64 R6, [R1+0xf8] ;  /* 0x0000f80001067983 */ /* 0x001ee80000100a00 */
[----:B------:R-:W4:Y:S04]  /*52cf0*/  LDL.LU.64 R26, [R1+0x54a8] ;  /* 0x0054a800011a7983 */ /* 0x000f280000300a00 */
[----:B------:R-:W4:Y:S04]  /*52d00*/  LDL.LU.64 R24, [R1+0x54a0] ;  /* 0x0054a00001187983 */ /* 0x000f280000300a00 */
[----:B------:R-:W-:Y:S04]  /*52d10*/  STL.64 [R1+0xb50], R16 ;  /* 0x000b501001007387 */ /* 0x000fe80000100a00 */
[----:B------:R0:W-:Y:S04]  /*52d20*/  STL.64 [R1+0xb58], R18 ;  /* 0x000b581201007387 */ /* 0x0001e80000100a00 */
[----:B0-----:R-:W4:Y:S02]  /*52d30*/  LDL.LU.64 R18, [R1+0x5498] ;  /* 0x0054980001127983 */ /* 0x001f240000300a00 */
[----:B----4-:R-:W-:Y:S02]  /*52d40*/  HMMA.16816.F32.BF16 R16, R20, R18, R24 ;  /* 0x000000121410723c */ /* 0x010fe40000041818 */
[----:B------:R-:W4:Y:S04]  /*52d50*/  LDL.LU.64 R26, [R1+0x5490] ;  /* 0x00549000011a7983 */ /* 0x000f280000300a00 */
[----:B------:R-:W4:-:S15]  /*52d60*/  LDL.LU.64 R24, [R1+0x5488] ;  /* 0x0054880001187983 */ /* 0x000f1e0000300a00 */
[----:B------:R-:W-:-:S02]  /*52d70*/  NOP ;  /* 0x0000000000007918 */ /* 0x000fc40000000000 */
        /* <DEDUP_REMOVED lines=11> */
[----:B------:R-:W4:Y:S01]  /*52e30*/  LDL.LU R27, [R1+0x5460] ;  /* 0x00546000011b7983 */ /* 0x000f220000300800 */
[----:B------:R-:W-:-:S02]  /*52e40*/  IMAD.MOV.U32 R14, RZ, RZ, R4 ;  /* 0x000000ffff0e7224 */ /* 0x000fc400078e0004 */
[----:B------:R-:W-:-:S15]  /*52e50*/  IMAD.MOV.U32 R15, RZ, RZ, R3 ;  /* 0x000000ffff0f7224 */ /* 0x000fde00078e0003 */
[----:B------:R-:W-:-:S03]  /*52e60*/  NOP ;  /* 0x0000000000007918 */ /* 0x000fc60000000000 */
[----:B------:R-:W-:Y:S04]  /*52e70*/  STL.64 [R1+0xb20], R16 ;  /* 0x000b201001007387 */ /* 0x000fe80000100a00 */
[----:B------:R-:W-:Y:S01]  /*52e80*/  STL.64 [R1+0xb28], R18 ;  /* 0x000b281201007387 */ /* 0x000fe20000100a00 */
[C---:B--2---:R-:W-:Y:S03]  /*52e90*/  HMMA.16816.F32.BF16 R12, R20.reuse, R14, R8 ;  /* 0x0000000e140c723c */ /* 0x044fe60000041808 */
[----:B----4-:R-:W0:Y:S04]  /*52ea0*/  LDSM.16.MT88.4 R16, [R27+UR4+0x2080] ;  /* 0x002080041b10783b */ /* 0x010e280008004200 */
[----:B0-----:R-:W-:Y:S04]  /*52eb0*/  STL [R1+0x52d4], R17 ;  /* 0x0052d41101007387 */ /* 0x001fe80000100800 */
[----:B------:R-:W-:Y:S04]  /*52ec0*/  STL [R1+0x52d0], R18 ;  /* 0x0052d01201007387 */ /* 0x000fe80000100800 */
[----:B------:R0:W-:Y:S04]  /*52ed0*/  STL [R1+0x52ac], R19 ;  /* 0x0052ac1301007387 */ /* 0x0001e80000100800 */
[----:B------:R-:W-:Y:S04]  /*52ee0*/  STL [R1+0x5320], R16 ;  /* 0x0053201001007387 */ /* 0x000fe80000100800 */
[----:B0-----:R-:W2:Y:S04]  /*52ef0*/  LDL.64 R18, [R1+0x158] ;  /* 0x0001580001127983 */ /* 0x001ea80000100a00 */
[----:B------:R-:W4:Y:S04]  /*52f00*/  LDL.LU.64 R10, [R1+0x5458] ;  /* 0x00545800010a7983 */ /* 0x000f280000300a00 */
[----:B------:R-:W4:Y:S04]  /*52f10*/  LDL.LU.64 R8, [R1+0x5450] ;  /* 0x0054500001087983 */ /* 0x000f280000300a00 */
[----:B------:R-:W-:Y:S04]  /*52f20*/  STL.64 [R1+0x6b0], R12 ;  /* 0x0006b00c01007387 */ /* 0x000fe80000100a00 */
[----:B------:R0:W-:Y:S04]  /*52f30*/  STL.64 [R1+0x6b8], R14 ;  /* 0x0006b80e01007387 */ /* 0x0001e80000100a00 */
[----:B0-----:R-:W2:Y:S04]  /*52f40*/  LDL.LU.64 R14, [R1+0x5448] ;  /* 0x00544800010e7983 */ /* 0x001ea80000300a00 */
[----:B------:R-:W2:Y:S02]  /*52f50*/  LDL.LU.64 R12, [R1+0x5440] ;  /* 0x00544000010c7983 */ /* 0x000ea40000300a00 */
[----:B--2---:R-:W-:-:S15]  /*52f60*/  HMMA.16816.F32.BF16 R12, R20, R18, R12 ;  /* 0x00000012140c723c */ /* 0x004fde000004180c */
[----:B------:R-:W-:-:S08]  /*52f70*/  NOP ;  /* 0x0000000000007918 */ /* 0x000fd00000000000 */
[----:B------:R-:W-:Y:S04]  /*52f80*/  STL.64 [R1+0x6a0], R12 ;  /* 0x0006a00c01007387 */ /* 0x000fe80000100a00 */
[----:B------:R0:W-:Y:S04]  /*52f90*/  STL.64 [R1+0x6a8], R14 ;  /* 0x0006a80e01007387 */ /* 0x0001e80000100a00 */
[----:B0-----:R-:W4:Y:S04]  /*52fa0*/  LDL.LU.64 R14, [R1+0x5438] ;  /* 0x00543800010e7983 */ /* 0x001f280000300a00 */
[----:B------:R0:W-:Y:S04]  /*52fb0*/  STL.64 [R1+0x5348], R18 ;  /* 0x0053481201007387 */ /* 0x0001e80000100a00 */
[----:B------:R-:W3:Y:S04]  /*52fc0*/  LDL.LU R16, [R1+0x4f0] ;  /* 0x0004f00001107983 */ /* 0x000ee80000300800 */
[----:B------:R-:W3:Y:S04]  /*52fd0*/  LDL.LU R17, [R1+0x4f4] ;  /* 0x0004f40001117983 */ /* 0x000ee80000300800 */
[----:B0-----:R-:W3:Y:S04]  /*52fe0*/  LDL.LU R18, [R1+0x4f8] ;  /* 0x0004f80001127983 */ /* 0x001ee80000300800 */
[----:B------:R-:W3:Y:S01]  /*52ff0*/  LDL.LU R19, [R1+0x4fc] ;  /* 0x0004fc0001137983 */ /* 0x000ee20000300800 */
[----:B----4-:R-:W-:Y:S03]  /*53000*/  HMMA.16816.F32.BF16 R12, R20, R14, R8 ;  /* 0x0000000e140c723c */ /* 0x010fe60000041808 */
[----:B------:R-:W2:Y:S04]  /*53010*/  LDL.LU.64 R10, [R1+0x5430] ;  /* 0x00543000010a7983 */ /* 0x000ea80000300a00 */
[----:B------:R-:W2:-:S15]  /*53020*/  LDL.LU.64 R8, [R1+0x5428] ;  /* 0x0054280001087983 */ /* 0x000e9e0000300a00 */
[----:B------:R-:W-:-:S01]  /*53030*/  NOP ;  /* 0x0000000000007918 */ /* 0x000fc20000000000 */
        /* <DEDUP_REMOVED lines=23> */
[----:B0-----:R-:W2:Y:S01]  /*531b0*/  LDL.LU.64 R14, [R1+0x53d8] ;  /* 0x0053d800010e7983 */ /* 0x001ea20000300a00 */
[C---:B---3--:R-:W-:Y:S06]  /*531c0*/  HMMA.16816.F32.BF16 R16, R20.reuse, R6, R16 ;  /* 0x000000061410723c */ /* 0x048fec0000041810 */
[----:B------:R-:W-:Y:S01]  /*531d0*/  IMAD.MOV.U32 R3, RZ, RZ, R7 ;  /* 0x000000ffff037224 */ /* 0x000fe200078e0007 */
[----:B--2---:R-:W-:Y:S01]  /*531e0*/  HMMA.16816.F32.BF16 R12, R20, R14, R8 ;  /* 0x0000000e140c723c */ /* 0x004fe20000041808 */
[----:B------:R-:W2:Y:S04]  /*531f0*/  LDL.LU.64 R10, [R1+0x53d0] ;  /* 0x0053d000010a7983 */ /* 0x000ea80000300a00 */
[----:B------:R-:W2:-:S15]  /*53200*/  LDL.LU.64 R8, [R1+0x53c8] ;  /* 0x0053c80001087983 */ /* 0x000e9e0000300a00 */
[----:B------:R-:W-:-:S03]  /*53210*/  NOP ;  /* 0x0000000000007918 */ /* 0x000fc60000000000 */
[----:B------:R-:W-:Y:S04]  /*53220*/  STL.64 [R1+0xb00], R12 ;  /* 0x000b000c01007387 */ /* 0x000fe80000100a00 */
[----:B------:R0:W-:Y:S04]  /*53230*/  STL.64 [R1+0xb08], R14 ;  /* 0x000b080e01007387 */ /* 0x0001e80000100a00 */
[----:B0-----:R-:W2:Y:S04]  /*53240*/  LDL.LU.64 R14, [R1+0x53c0] ;  /* 0x0053c000010e7983 */ /* 0x001ea80000300a00 */
[----:B------:R-:W3:Y:S04]  /*53250*/  LDL.LU R4, [R1+0x430] ;  /* 0x0004300001047983 */ /* 0x000ee80000300800 */
[----:B------:R-:W-:Y:S04]  /*53260*/  STL.64 [R1+0xaf0], R16 ;  /* 0x000af01001007387 */ /* 0x000fe80000100a00 */
[----:B------:R0:W-:Y:S04]  /*53270*/  STL.64 [R1+0xaf8], R18 ;  /* 0x000af81201007387 */ /* 0x0001e80000100a00 */
[----:B------:R-:W3:Y:S04]  /*53280*/  LDL.LU R5, [R1+0x434] ;  /* 0x0004340001057983 */ /* 0x000ee80000300800 */
[----:B------:R-:W3:Y:S04]  /*53290*/  LDL.LU R6, [R1+0x438] ;  /* 0x0004380001067983 */ /* 0x000ee80000300800 */
[----:B------:R-:W3:Y:S04]  /*532a0*/  LDL.LU R7, [R1+0x43c] ;  /* 0x00043c0001077983 */ /* 0x000ee80000300800 */
[----:B0-----:R-:W4:Y:S01]  /*532b0*/  LDL.64 R18, [R1+0x178] ;  /* 0x0001780001127983 */ /* 0x001f220000100a00 */
[----:B--2---:R-:W-:Y:S03]  /*532c0*/  HMMA.16816.F32.BF16 R20, R20, R14, R8 ;  /* 0x0000000e1414723c */ /* 0x004fe60000041808 */
[----:B----4-:R0:W-:Y:S04]  /*532d0*/  STL.64 [R1+0x5358], R18 ;  /* 0x0053581201007387 */ /* 0x0101e80000100a00 */
[----:B------:R-:W2:Y:S04]  /*532e0*/  LDL.LU R16, [R1+0x440] ;  /* 0x0004400001107983 */ /* 0x000ea80000300800 */
[----:B------:R-:W2:Y:S04]  /*532f0*/  LDL.LU R17, [R1+0x444] ;  /* 0x0004440001117983 */ /* 0x000ea80000300800 */
[----:B0-----:R-:W2:Y:S04]  /*53300*/  LDL.LU R18, [R1+0x448] ;  /* 0x0004480001127983 */ /* 0x001ea80000300800 */
[----:B------:R-:W2:Y:S04]  /*53310*/  LDL.LU R19, [R1+0x44c] ;  /* 0x00044c0001137983 */ /* 0x000ea80000300800 */
[----:B------:R-:W3:Y:S04]  /*53320*/  LDL.LU.64 R10, [R1+0x53b8] ;  /* 0x0053b800010a7983 */ /* 0x000ee80000300a00 */
[----:B------:R-:W4:Y:S04]  /*53330*/  LDL.LU.64 R8, [R1+0x53b0] ;  /* 0x0053b00001087983 */ /* 0x000f280000300a00 */
[----:B------:R-:W2:Y:S04]  /*53340*/  LDL.LU.64 R14, [R1+0x53a8] ;  /* 0x0053a800010e7983 */ /* 0x000ea80000300a00 */
[----:B------:R-:W-:Y:S04]  /*53350*/  STL.64 [R1+0x1d0], R20 ;  /* 0x0001d01401007387 */ /* 0x000fe80000100a00 */
[----:B------:R0:W-:Y:S02]  /*53360*/  STL.64 [R1+0x1d8], R22 ;  /* 0x0001d81601007387 */ /* 0x0001e40000100a00 */
[----:B0-----:R-:W-:-:S02]  /*53370*/  IMAD.MOV.U32 R22, RZ, RZ, R2 ;  /* 0x000000ffff167224 */ /* 0x001fc400078e0002 */
[----:B------:R-:W-:Y:S02]  /*53380*/  IMAD.MOV.U32 R23, RZ, RZ, R0 ;  /* 0x000000ffff177224 */ /* 0x000fe400078e0000 */
[----:B----4-:R-:W-:Y:S02]  /*53390*/  IMAD.MOV.U32 R20, RZ, RZ, R9 ;  /* 0x000000ffff147224 */ /* 0x010fe400078e0009 */
[----:B------:R-:W-:-:S07]  /*533a0*/  IMAD.MOV.U32 R21, RZ, RZ, R8 ;  /* 0x000000ffff157224 */ /* 0x000fce00078e0008 */
        /* <DEDUP_REMOVED lines=11> */
[----:B--2---:R1:W-:Y:S04]  /*53460*/  STL.64 [R1+0x5388], R16 ;  /* 0x0053881001007387 */ /* 0x0043e80000100a00 */
[----:B0-----:R-:W2:Y:S01]  /*53470*/  LDL.64 R18, [R1+0x1a8] ;  /* 0x0001a80001127983 */ /* 0x001ea20000100a00 */
[----:B---3--:R-:W-:Y:S03]  /*53480*/  HMMA.16816.F32.BF16 R20, R20, R10, R4 ;  /* 0x0000000a1414723c */ /* 0x008fe60000041804 */
[----:B--2---:R0:W-:Y:S04]  /*53490*/  STL.64 [R1+0x5398], R18 ;  /* 0x0053981201007387 */ /* 0x0041e80000100a00 */
[----:B-1----:R-:W2:Y:S04]  /*534a0*/  LDL.LU R16, [R1+0xd90] ;  /* 0x000d900001107983 */ /* 0x002ea80000300800 */
[----:B------:R-:W2:Y:S04]  /*534b0*/  LDL.LU R17, [R1+0xd94] ;  /* 0x000d940001117983 */ /* 0x000ea80000300800 */
[----:B0-----:R-:W2:Y:S04]  /*534c0*/  LDL.LU R18, [R1+0xd98] ;  /* 0x000d980001127983 */ /* 0x001ea80000300800 */
[----:B------:R-:W2:Y:S04]  /*534d0*/  LDL.LU R19, [R1+0xd9c] ;  /* 0x000d9c0001137983 */ /* 0x000ea80000300800 */
[----:B------:R0:W-:Y:S04]  /*534e0*/  STL.64 [R1+0x5350], R14 ;  /* 0x0053500e01007387 */ /* 0x0001e80000100a00 */
[----:B------:R-:W3:Y:S04]  /*534f0*/  LDL.LU R12, [R1+0xd50] ;  /* 0x000d5000010c7983 */ /* 0x000ee80000300800 */
[----:B------:R-:W3:Y:S04]  /*53500*/  LDL.LU R13, [R1+0xd54] ;  /* 0x000d5400010d7983 */ /* 0x000ee80000300800 */
[----:B0-----:R-:W4:Y:S04]  /*53510*/  LDL.LU R14, [R1+0xd58] ;  /* 0x000d5800010e7983 */ /* 0x001f280000300800 */
[----:B------:R-:W4:Y:S04]  /*53520*/  LDL.LU R15, [R1+0xd5c] ;  /* 0x000d5c00010f7983 */ /* 0x000f280000300800 */
[----:B----4-:R0:W-:Y:S04]  /*53530*/  STL.64 [R1+0x5368], R14 ;  /* 0x0053680e01007387 */ /* 0x0101e80000100a00 */
[----:B---3--:R-:W-:Y:S04]  /*53540*/  STL.64 [R1+0x5360], R12 ;  /* 0x0053600c01007387 */ /* 0x008fe80000100a00 */
[----:B0-----:R-:W3:Y:S04]  /*53550*/  LDL.64 R14, [R1+0x198] ;  /* 0x00019800010e7983 */ /* 0x001ee80000100a00 */
[----:B------:R-:W2:Y:S04]  /*53560*/  LDL.LU.64 R6, [R1+0x53a0] ;  /* 0x0053a00001067983 */ /* 0x000ea80000300a00 */
[----:B------:R0:W-:Y:S04]  /*53570*/  STL.64 [R1+0x5290], R10 ;  /* 0x0052900a01007387 */ /* 0x0001e80000100a00 */
[----:B------:R-:W4:Y:S04]  /*53580*/  LDL.LU R8, [R1+0xd60] ;  /* 0x000d600001087983 */ /* 0x000f280000300800 */
[----:B------:R-:W-:Y:S04]  /*53590*/  STL.64 [R1+0xae0], R20 ;  /* 0x000ae01401007387 */ /* 0x000fe80000100a00 */
[----:B------:R-:W-:Y:S04]  /*535a0*/  STL.64 [R1+0xae8], R22 ;  /* 0x000ae81601007387 */ /* 0x000fe80000100a00 */
[----:B------:R-:W4:Y:S04]  /*535b0*/  LDL.LU R9, [R1+0xd64] ;  /* 0x000d640001097983 */ /* 0x000f280000300800 */
[----:B------:R-:W1:Y:S04]  /*535c0*/  LDSM.16.MT88.4 R20, [R27+UR4+0x2100] ;  /* 0x002100041b14783b */ /* 0x000e680008004200 */
[----:B0-----:R-:W3:Y:S04]  /*535d0*/  LDL.LU R10, [R1+0xd68] ;  /* 0x000d6800010a7983 */ /* 0x001ee80000300800 */
[----:B------:R-:W3:Y:S04]  /*535e0*/  LDL.LU R11, [R1+0xd6c] ;  /* 0x000d6c00010b7983 */ /* 0x000ee80000300800 */
[----:B---3--:R-:W-:Y:S04]  /*535f0*/  STL.64 [R1+0x5378], R10 ;  /* 0x0053780a01007387 */ /* 0x008fe80000100a00 */
[----:B----4-:R0:W-:Y:S04]  /*53600*/  STL.64 [R1+0x5370], R8 ;  /* 0x0053700801007387 */ /* 0x0101e80000100a00 */
[----:B0-----:R-:W2:Y:S04]  /*53610*/  LDL.LU.64 R8, [R1] ;  /* 0x0000000001087983 */ /* 0x001ea80000300a00 */
[----:B------:R-:W2:Y:S04]  /*53620*/  LDL.LU.64 R10, [R1+0x8] ;  /* 0x00000800010a7983 */ /* 0x000ea80000300a00 */
[----:B------:R0:W-:Y:S04]  /*53630*/  STL [R1+0x5308], R27 ;  /* 0x0053081b01007387 */ /* 0x0001e80000100800 */
[----:B------:R-:W3:Y:S04]  /*53640*/  LDL.LU R24, [R1+0xd30] ;  /* 0x000d300001187983 */ /* 0x000ee80000300800 */
[----:B------:R-:W3:Y:S04]  /*53650*/  LDL.LU R25, [R1+0xd34] ;  /* 0x000d340001197983 */ /* 0x000ee80000300800 */
[----:B------:R-:W3:Y:S04]  /*53660*/  LDL.LU R26, [R1+0xd38] ;  /* 0x000d3800011a7983 */ /* 0x000ee80000300800 */
[----:B0-----:R-:W3:Y:S04]  /*53670*/  LDL.LU R27, [R1+0xd3c] ;  /* 0x000d3c00011b7983 */ /* 0x001ee80000300800 */
[----:B-1----:R0:W-:Y:S04]  /*53680*/  STL.64 [R1+0x5158], R22 ;  /* 0x0051581601007387 */ /* 0x0021e80000100a00 */
[----:B------:R-:W-:Y:S04]  /*53690*/  STL.64 [R1+0x5150], R20 ;  /* 0x0051501401007387 */ /* 0x000fe80000100a00 */
[----:B0-----:R-:W4:Y:S01]  /*536a0*/  LDL.64 R22, [R1+0x168] ;  /* 0x0001680001167983 */ /* 0x001f220000100a00 */
[----:B--2---:R-:W-:-:S15]  /*536b0*/  HMMA.16816.F32.BF16 R16, R8, R6, R16 ;  /* 0x000000060810723c */ /* 0x004fde0000041810 */
[----:B------:R-:W-:-:S08]  /*536c0*/  NOP ;  /* 0x0000000000007918 */ /* 0x000fd00000000000 */
[----:B------:R-:W-:Y:S04]  /*536d0*/  STL.64 [R1+0x15a0], R16 ;  /* 0x0015a01001007387 */ /* 0x000fe80000100a00 */
[----:B------:R0:W-:Y:S04]  /*536e0*/  STL.64 [R1+0x15a8], R18 ;  /* 0x0015a81201007387 */ /* 0x0001e80000100a00 */
[----:B0-----:R-:W2:Y:S04]  /*536f0*/  LDL.LU.64 R18, [R1+0x5398] ;  /* 0x0053980001127983 */ /* 0x001ea80000300a00 */
[----:B------:R0:W-:Y:S04]  /*53700*/  STL.64 [R1+0x5288], R6 ;  /* 0x0052880601007387 */ /* 0x0001e80000100a00 */
[----:B------:R-:W2:Y:S04]  /*53710*/  LDL.LU R4, [R1+0xd80] ;  /* 0x000d800001047983 */ /* 0x000ea80000300800 */
[----:B------:R-:W2:Y:S04]  /*53720*/  LDL.LU R5, [R1+0xd84] ;  /* 0x000d840001057983 */ /* 0x000ea80000300800 */
[----:B0-----:R-:W2:Y:S04]  /*53730*/  LDL.LU R6, [R1+0xd88] ;  /* 0x000d880001067983 */ /* 0x001ea80000300800 */
[----:B------:R-:W2:Y:S02]  /*53740*/  LDL.LU R7, [R1+0xd8c] ;  /* 0x000d8c0001077983 */ /* 0x000ea40000300800 */
[----:B--2---:R-:W-:-:S15]  /*53750*/  HMMA.16816.F32.BF16 R4, R8, R18, R4 ;  /* 0x000000120804723c */ /* 0x004fde0000041804 */
[----:B------:R-:W-:-:S08]  /*53760*/  NOP ;  /* 0x0000000000007918 */ /* 0x000fd00000000000 */
[----:B------:R0:W-:Y:S04]  /*53770*/  STL.64 [R1+0x1590], R4 ;  /* 0x0015900401007387 */ /* 0x0001e80000100a00 */
[----:B------:R-:W-:Y:S01]  /*53780*/  STL.64 [R1+0x1598], R6 ;  /* 0x0015980601007387 */ /* 0x000fe20000100a00 */
[----:B0-----:R-:W-:Y:S02]  /*53790*/  IMAD.MOV.U32 R5, RZ, RZ, R18 ;  /* 0x000000ffff057224 */ /* 0x001fe400078e0012 */
[----:B------:R-:W-:Y:S02]  /*537a0*/  IMAD.MOV.U32 R4, RZ, RZ, R19 ;  /* 0x000000ffff047224 */ /* 0x000fe400078e0013 */
[----:B------:R-:W2:Y:S04]  /*537b0*/  LDL.LU.64 R18, [R1+0x5390] ;  /* 0x0053900001127983 */ /* 0x000ea80000300a00 */
[----:B------:R-:W2:Y:S01]  /*537c0*/  LDL.LU.64 R16, [R1+0x5388] ;  /* 0x0053880001107983 */ /* 0x000ea20000300a00 */
[----:B------:R-:W-:-:S02]  /*537d0*/  IMAD.MOV.U32 R2, RZ, RZ, R10 ;  /* 0x000000ffff027224 */ /* 0x000fc400078e000a */
[----:B------:R-:W-:Y:S01]  /*537e0*/  IMAD.MOV.U32 R0, RZ, RZ, R11 ;  /* 0x000000ffff007224 */ /* 0x000fe200078e000b */
[----:B--2---:R-:W-:-:S15]  /*537f0*/  HMMA.16816.F32.BF16 R16, R8, R14, R16 ;  /* 0x0000000e0810723c */ /* 0x004fde0000041810 */
[----:B------:R-:W-:-:S08]  /*53800*/  NOP ;  /* 0x0000000000007918 */ /* 0x000fd00000000000 */
[----:B------:R0:W-:Y:S04]  /*53810*/  STL.64 [R1+0x1580], R16 ;  /* 0x0015801001007387 */ /* 0x0001e80000100a00 */
[----:B------:R1:W-:Y:S01]  /*53820*/  STL.64 [R1+0x1588], R18 ;  /* 0x0015881201007387 */ /* 0x0003e20000100a00 */
[----:B0-----:R-:W-:-:S03]  /*53830*/  IMAD.MOV.U32 R17, RZ, RZ, R8 ;  /* 0x000000ffff117224 */ /* 0x001fc600078e0008 */
[----:B-1----:R-:W2:Y:S01]  /*53840*/  LDL.LU.64 R18, [R1+0x5380] ;  /* 0x0053800001127983 */ /* 0x002ea20000300a00 */
[----:B------:R-:W-:-:S03]  /*53850*/  IMAD.MOV.U32 R16, RZ, RZ, R9 ;  /* 0x000000ffff107224 */ /* 0x000fc600078e0009 */
[----:B------:R-:W2:Y:S04]  /*53860*/  LDL.LU.64 R10, [R1+0x5378] ;  /* 0x00537800010a7983 */ /* 0x000ea80000300a00 */
[----:B------:R-:W2:Y:S01]  /*53870*/  LDL.LU.64 R8, [R1+0x5370] ;  /* 0x0053700001087983 */ /* 0x000ea20000300a00 */
[----:B------:R-:W-:Y:S02]  /*53880*/  IMAD.MOV.U32 R7, RZ, RZ, R14 ;  /* 0x000000ffff077224 */ /* 0x000fe400078e000e */
[----:B------:R-:W-:Y:S02]  /*53890*/  IMAD.MOV.U32 R6, RZ, RZ, R15 ;  /* 0x000000ffff067224 */ /* 0x000fe400078e000f */
[----:B------:R-:W3:Y:S04]  /*538a0*/  LDL.LU.64 R14, [R1+0x5368] ;  /* 0x00536800010e7983 */ /* 0x000ee80000300a00 */
[----:B------:R-:W3:Y:S04]  /*538b0*/  LDL.LU.64 R12, [R1+0x5360] ;  /* 0x00536000010c7983 */ /* 0x000ee80000300a00 */
[----:B------:R0:W-:Y:S04]  /*538c0*/  STL.64 [R1+0x52b8], R6 ;  /* 0x0052b80601007387 */ /* 0x0001e80000100a00 */
[----:B------:R1:W-:Y:S01]  /*538d0*/  STL.64 [R1+0x52b0], R4 ;  /* 0x0052b00401007387 */ /* 0x0003e20000100a00 */
[----:B0-----:R-:W-:-:S02]  /*538e0*/  IMAD.MOV.U32 R6, RZ, RZ, R2 ;  /* 0x000000ffff067224 */ /* 0x001fc400078e0002 */
[----:B-1----:R-:W-:Y:S02]  /*538f0*/  IMAD.MOV.U32 R4, RZ, RZ, R17 ;  /* 0x000000ffff047224 */ /* 0x002fe400078e0011 */
[----:B------:R-:W-:Y:S02]  /*53900*/  IMAD.MOV.U32 R5, RZ, RZ, R16 ;  /* 0x000000ffff057224 */ /* 0x000fe400078e0010 */
[----:B------:R-:W-:-:S07]  /*53910*/  IMAD.MOV.U32 R7, RZ, RZ, R0 ;  /* 0x000000ffff077224 */ /* 0x000fce00078e0000 */
[----:B--2---:R-:W-:-:S15]  /*53920*/  HMMA.16816.F32.BF16 R8, R4, R18, R8 ;  /* 0x000000120408723c */ /* 0x004fde0000041808 */
[----:B------:R-:W-:-:S08]  /*53930*/  NOP ;  /* 0x0000000000007918 */ /* 0x000fd00000000000 */
[----:B------:R0:W-:Y:S04]  /*53940*/  STL.64 [R1+0x1570], R8 ;  /* 0x0015700801007387 */ /* 0x0001e80000100a00 */
[----:B------:R1:W-:Y:S01]  /*53950*/  STL.64 [R1+0x1578], R10 ;  /* 0x0015780a01007387 */ /* 0x0003e20000100a00 */
[----:B0-----:R-:W-:Y:S02]  /*53960*/  IMAD.MOV.U32 R9, RZ, RZ, R18 ;  /* 0x000000ffff097224 */ /* 0x001fe400078e0012 */
[----:B------:R-:W-:Y:S02]  /*53970*/  IMAD.MOV.U32 R8, RZ, RZ, R19 ;  /* 0x000000ffff087224 */ /* 0x000fe400078e0013 */
[----:B------:R-:W3:Y:S02]  /*53980*/  LDL.LU.64 R18, [R1+0x5358] ;  /* 0x0053580001127983 */ /* 0x000ee40000300a00 */
[----:B---3--:R-:W-:Y:S06]  /*53990*/  HMMA.16816.F32.BF16 R12, R4, R18, R12 ;  /* 0x00000012040c723c */ /* 0x008fec000004180c */
[----:B-1----:R-:W-:-:S02]  /*539a0*/  IMAD.MOV.U32 R11, RZ, RZ, R18 ;  /* 0x000000ffff0b7224 */ /* 0x002fc400078e0012 */
[----:B------:R-:W-:-:S15]  /*539b0*/  IMAD.MOV.U32 R10, RZ, RZ, R19 ;  /* 0x000000ffff0a7224 */ /* 0x000fde00078e0013 */
[----:B------:R-:W-:Y:S04]  /*539c0*/  STL.64 [R1+0x1560], R12 ;  /* 0x0015600c01007387 */ /* 0x000fe80000100a00 */
[----:B------:R0:W-:Y:S04]  /*539d0*/  STL.64 [R1+0x1568], R14 ;  /* 0x0015680e01007387 */ /* 0x0001e80000100a00 */
[----:B0-----:R-:W2:Y:S04]  /*539e0*/  LDL.LU.64 R14, [R1+0x5350] ;  /* 0x00535000010e7983 */ /* 0x001ea80000300a00 */
[----:B------:R-:W3:Y:S04]  /*539f0*/  LDL.LU.64 R18, [R1+0x5348] ;  /* 0x0053480001127983 */ /* 0x000ee80000300a00 */
[----:B------:R-:W-:Y:S04]  /*53a00*/  STL.64 [R1+0x52c8], R10 ;  /* 0x0052c80a01007387 */ /* 0x000fe80000100a00 */
[----:B------:R0:W-:Y:S04]  /*53a10*/  STL.64 [R1+0x52c0], R8 ;  /* 0x0052c00801007387 */ /* 0x0001e80000100a00 */
[----:B0-----:R-:W2:Y:S04]  /*53a20*/  LDL.LU R8, [R1+0xd40] ;  /* 0x000d400001087983 */ /* 0x001ea80000300800 */
[----:B------:R-:W2:Y:S04]  /*53a30*/  LDL.LU R9, [R1+0xd44] ;  /* 0x000d440001097983 */ /* 0x000ea80000300800 */
[----:B------:R-:W2:Y:S04]  /*53a40*/  LDL.LU R10, [R1+0xd48] ;  /* 0x000d4800010a7983 */ /* 0x000ea80000300800 */
[----:B------:R-:W2:Y:S01]  /*53a50*/  LDL.LU R11, [R1+0xd4c] ;  /* 0x000d4c00010b7983 */ /* 0x000ea20000300800 */
[----:B----4-:R-:W-:-:S02]  /*53a60*/  IMAD.MOV.U32 R13, RZ, RZ, R22 ;  /* 0x000000ffff0d7224 */ /* 0x010fc400078e0016 */
[----:B------:R-:W-:Y:S01]  /*53a70*/  IMAD.MOV.U32 R12, RZ, RZ, R23 ;  /* 0x000000ffff0c7224 */ /* 0x000fe200078e0017 */
[----:B--2---:R-:W-:-:S15]  /*53a80*/  HMMA.16816.F32.BF16 R8, R4, R22, R8 ;  /* 0x000000160408723c */ /* 0x004fde0000041808 */
[----:B------:R-:W-:-:S08]  /*53a90*/  NOP ;  /* 0x0000000000007918 */ /* 0x000fd00000000000 */
[----:B------:R-:W-:Y:S04]  /*53aa0*/  STL.64 [R1+0x1550], R8 ;  /* 0x0015500801007387 */ /* 0x000fe80000100a00 */
[----:B------:R3:W-:Y:S02]  /*53ab0*/  STL.64 [R1+0x1558], R10 ;  /* 0x0015580a01007387 */ /* 0x0007e40000100a00 */
[----:B---3--:R-:W-:Y:S02]  /*53ac0*/  HMMA.16816.F32.BF16 R8, R4, R18, R24 ;  /* 0x000000120408723c */ /* 0x008fe40000041818 */
[----:B------:R-:W-:Y:S04]  /*53ad0*/  STL.64 [R1+0x52e0], R14 ;  /* 0x0052e00e01007387 */ /* 0x000fe80000100a00 */
[----:B------:R0:W-:Y:S01]  /*53ae0*/  STL.64 [R1+0x52d8], R12 ;  /* 0x0052d80c01007387 */ /* 0x0001e20000100a00 */
[----:B------:R-:W-:-:S02]  /*53af0*/  IMAD.MOV.U32 R2, RZ, RZ, R18 ;  /* 0x000000ffff027224 */ /* 0x000fc400078e0012 */
[----:B------:R-:W-:-:S14]  /*53b00*/  IMAD.MOV.U32 R28, RZ, RZ, R19 ;  /* 0x000000ffff1c7224 */ /* 0x000fdc00078e0013 */
[----:B------:R-:W-:Y:S04]  /*53b10*/  STL.64 [R1+0x1540], R8 ;  /* 0x0015400801007387 */ /* 0x000fe80000100a00 */
[----:B------:R-:W-:Y:S04]  /*53b20*/  STL.64 [R1+0x1548], R10 ;  /* 0x0015480a01007387 */ /* 0x000fe80000100a00 */
[----:B0-----:R-:W2:Y:S04]  /*53b30*/  LDL.LU R12, [R1+0x1020] ;  /* 0x00102000010c7983 */ /* 0x001ea80000300800 */
[----:B------:R-:W2:Y:S04]  /*53b40*/  LDL.LU R13, [R1+0x1024] ;  /* 0x00102400010d7983 */ /* 0x000ea80000300800 */
[----:B------:R-:W3:Y:S04]  /*53b50*/  LDL.LU R14, [R1+0x1028] ;  /* 0x00102800010e7983 */ /* 0x000ee80000300800 */
[----:B------:R-:W3:Y:S04]  /*53b60*/  LDL.LU R15, [R1+0x102c] ;  /* 0x00102c00010f7983 */ /* 0x000ee80000300800 */
[----:B------:R-:W4:Y:S04]  /*53b70*/  LDL.64 R22, [R1+0x148] ;  /* 0x0001480001167983 */ /* 0x000f280000100a00 */
[----:B------:R-:W2:Y:S04]  /*53b80*/  LDL.LU R16, [R1+0xd00] ;  /* 0x000d000001107983 */ /* 0x000ea80000300800 */
[----:B------:R-:W2:Y:S04]  /*53b90*/  LDL.LU R17, [R1+0xd04] ;  /* 0x000d040001117983 */ /* 0x000ea80000300800 */
[----:B------:R-:W3:Y:S04]  /*53ba0*/  LDL.LU R18, [R1+0xd08] ;  /* 0x000d080001127983 */ /* 0x000ee80000300800 */
[----:B------:R-:W3:Y:S04]  /*53bb0*/  LDL.LU R19, [R1+0xd0c] ;  /* 0x000d0c0001137983 */ /* 0x000ee80000300800 */
[----:B---3--:R0:W-:Y:S04]  /*53bc0*/  STL.64 [R1+0x5330], R18 ;  /* 0x0053301201007387 */ /* 0x0081e80000100a00 */
[----:B--2---:R1:W-:Y:S04]  /*53bd0*/  STL.64 [R1+0x5328], R16 ;  /* 0x0053281001007387 */ /* 0x0043e80000100a00 */
[----:B0-----:R-:W2:Y:S04]  /*53be0*/  LDL.64 R18, [R1+0x138] ;  /* 0x0001380001127983 */ /* 0x001ea80000100a00 */
[----:B--2---:R0:W-:Y:S04]  /*53bf0*/  STL.64 [R1+0x5340], R18 ;  /* 0x0053401201007387 */ /* 0x0041e80000100a00 */
[----:B-1----:R-:W4:Y:S04]  /*53c00*/  LDL.LU R16, [R1+0xd20] ;  /* 0x000d200001107983 */ /* 0x002f280000300800 */
[----:B------:R-:W4:Y:S04]  /*53c10*/  LDL.LU R17, [R1+0xd24] ;  /* 0x000d240001117983 */ /* 0x000f280000300800 */
[----:B0-----:R-:W4:Y:S04]  /*53c20*/  LDL.LU R18, [R1+0xd28] ;  /* 0x000d280001127983 */ /* 0x001f280000300800 */
[----:B------:R-:W4:Y:S04]  /*53c30*/  LDL.LU R19, [R1+0xd2c] ;  /* 0x000d2c0001137983 */ /* 0x000f280000300800 */
[----:B------:R-:W2:Y:S04]  /*53c40*/  LDL.64 R26, [R1+0x118] ;  /* 0x00011800011a7983 */ /* 0x000ea80000100a00 */
[----:B--2---:R0:W-:Y:S04]  /*53c50*/  STL.64 [R1+0x5318], R26 ;  /* 0x0053181a01007387 */ /* 0x0041e80000100a00 */
[----:B0-----:R-:W2:Y:S04]  /*53c60*/  LDL.64 R26, [R1+0x128] ;  /* 0x00012800011a7983 */ /* 0x001ea80000100a00 */
[----:B--2---:R0:W-:Y:S04]  /*53c70*/  STL.64 [R1+0x5338], R26 ;  /* 0x0053381a01007387 */ /* 0x0041e80000100a00 */
[----:B------:R-:W2:Y:S04]  /*53c80*/  LDL.LU R24, [R1+0xd10] ;  /* 0x000d100001187983 */ /* 0x000ea80000300800 */
[----:B------:R-:W2:Y:S04]  /*53c90*/  LDL.LU R25, [R1+0xd14] ;  /* 0x000d140001197983 */ /* 0x000ea80000300800 */
[----:B0-----:R-:W2:Y:S04]  /*53ca0*/  LDL.LU R26, [R1+0xd18] ;  /* 0x000d1800011a7983 */ /* 0x001ea80000300800 */
[----:B------:R-:W2:Y:S04]  /*53cb0*/  LDL.LU R27, [R1+0xd1c] ;  /* 0x000d1c00011b7983 */ /* 0x000ea80000300800 */
[----:B------:R0:W-:Y:S04]  /*53cc0*/  STL.64 [R1+0x52f0], R14 ;  /* 0x0052f00e01007387 */ /* 0x0001e80000100a00 */
[----:B------:R1:W-:Y:S04]  /*53cd0*/  STL.64 [R1+0x52e8], R12 ;  /* 0x0052e80c01007387 */ /* 0x0003e80000100a00 */
[----:B0-----:R-:W3:Y:S01]  /*53ce0*/  LDL.64 R14, [R1+0x108] ;  /* 0x00010800010e7983 */ /* 0x001ee20000100a00 */
[----:B----4-:R-:W-:Y:S03]  /*53cf0*/  HMMA.16816.F32.BF16 R16, R4, R22, R16 ;  /* 0x000000160410723c */ /* 0x010fe60000041810 */
[----:B---3--:R0:W-:Y:S04]  /*53d00*/  STL.64 [R1+0x5310], R14 ;  /* 0x0053100e01007387 */ /* 0x0081e80000100a00 */
[----:B-1----:R-:W3:Y:S04]  /*53d10*/  LDL.LU R12, [R1+0xcf0] ;  /* 0x000cf000010c7983 */ /* 0x002ee80000300800 */
[----:B------:R-:W3:Y:S04]  /*53d20*/  LDL.LU R13, [R1+0xcf4] ;  /* 0x000cf400010d7983 */ /* 0x000ee80000300800 */
[----:B0-----:R-:W3:Y:S04]  /*53d30*/  LDL.LU R14, [R1+0xcf8] ;  /* 0x000cf800010e7983 */ /* 0x001ee80000300800 */
[----:B------:R-:W3:Y:S04]  /*53d40*/  LDL.LU R15, [R1+0xcfc] ;  /* 0x000cfc00010f7983 */ /* 0x000ee80000300800 */
[----:B------:R-:W4:Y:S04]  /*53d50*/  LDL.LU R8, [R1+0xce0] ;  /* 0x000ce00001087983 */ /* 0x000f280000300800 */
[----:B------:R-:W4:Y:S04]  /*53d60*/  LDL.LU R9, [R1+0xce4] ;  /* 0x000ce40001097983 */ /* 0x000f280000300800 */
[----:B------:R-:W2:Y:S04]  /*53d70*/  LDL.LU R10, [R1+0xce8] ;  /* 0x000ce800010a7983 */ /* 0x000ea80000300800 */
[----:B------:R-:W2:Y:S01]  /*53d80*/  LDL.LU R11, [R1+0xcec] ;  /* 0x000cec00010b7983 */ /* 0x000ea20000300800 */
        /* <DEDUP_REMOVED lines=10> */
[----:B0-----:R-:W4:Y:S04]  /*53e30*/  LDL.LU.64 R18, [R1+0x5340] ;  /* 0x0053400001127983 */ /* 0x001f280000300a00 */
[----:B------:R-:W3:Y:S04]  /*53e40*/  LDL.LU R20, [R1+0x390] ;  /* 0x0003900001147983 */ /* 0x000ee80000300800 */
[----:B------:R-:W3:Y:S04]  /*53e50*/  LDL.LU R21, [R1+0x394] ;  /* 0x0003940001157983 */ /* 0x000ee80000300800 */
[----:B------:R-:W2:Y:S04]  /*53e60*/  LDL.LU R22, [R1+0x398] ;  /* 0x0003980001167983 */ /* 0x000ea80000300800 */
[----:B------:R-:W2:Y:S01]  /*53e70*/  LDL.LU R23, [R1+0x39c] ;  /* 0x00039c0001177983 */ /* 0x000ea20000300800 */
[----:B----4-:R-:W-:Y:S03]  /*53e80*/  HMMA.16816.F32.BF16 R24, R4, R18, R24 ;  /* 0x000000120418723c */ /* 0x010fe60000041818 */
[----:B--2---:R0:W-:Y:S04]  /*53e90*/  STL.64 [R1+0x5168], R22 ;  /* 0x0051681601007387 */ /* 0x0041e80000100a00 */
[----:B---3--:R1:W-:Y:S04]  /*53ea0*/  STL.64 [R1+0x5160], R20 ;  /* 0x0051601401007387 */ /* 0x0083e80000100a00 */
[----:B0-----:R-:W2:Y:S01]  /*53eb0*/  LDL R22, [R1+0xf8] ;  /* 0x0000f80001167983 */ /* 0x001ea20000100800 */
[----:B-1----:R-:W-:-:S02]  /*53ec0*/  IMAD.MOV.U32 R21, RZ, RZ, R18 ;  /* 0x000000ffff157224 */ /* 0x002fc400078e0012 */
[----:B------:R-:W-:-:S09]  /*53ed0*/  IMAD.MOV.U32 R20, RZ, RZ, R19 ;  /* 0x000000ffff147224 */ /* 0x000fd200078e0013 */
[----:B------:R-:W-:Y:S04]  /*53ee0*/  STL.64 [R1+0x1520], R24 ;  /* 0x0015201801007387 */ /* 0x000fe80000100a00 */
[----:B------:R0:W-:Y:S04]  /*53ef0*/  STL.64 [R1+0x1528], R26 ;  /* 0x0015281a01007387 */ /* 0x0001e80000100a00 */
[----:B0-----:R-:W3:Y:S04]  /*53f00*/  LDL.LU.64 R26, [R1+0x5338] ;  /* 0x00533800011a7983 */ /* 0x001ee80000300a00 */
[----:B------:R-:W3:Y:S04]  /*53f10*/  LDL.LU.64 R18, [R1+0x5330] ;  /* 0x0053300001127983 */ /* 0x000ee80000300a00 */
[----:B------:R-:W3:Y:S01]  /*53f20*/  LDL.LU.64 R16, [R1+0x5328] ;  /* 0x0053280001107983 */ /* 0x000ee20000300a00 */
[----:B------:R-:W-:Y:S01]  /*53f30*/  IMAD.MOV.U32 R23, RZ, RZ, R3 ;  /* 0x000000ffff177224 */ /* 0x000fe200078e0003 */
[----:B---3--:R-:W-:Y:S06]  /*53f40*/  HMMA.16816.F32.BF16 R16, R4, R26, R16 ;  /* 0x0000001a0410723c */ /* 0x008fec0000041810 */
[----:B------:R-:W-:-:S15]  /*53f50*/  IMAD.MOV.U32 R3, RZ, RZ, R27 ;  /* 0x000000ffff037224 */ /* 0x000fde00078e001b */
[----:B------:R-:W-:-:S02]  /*53f60*/  NOP ;  /* 0x0000000000007918 */ /* 0x000fc40000000000 */
[----:B------:R0:W-:Y:S04]  /*53f70*/  STL.64 [R1+0x1510], R16 ;  /* 0x0015101001007387 */ /* 0x0001e80000100a00 */
[----:B------:R1:W-:Y:S04]  /*53f80*/  STL.64 [R1+0x1518], R18 ;  /* 0x0015181201007387 */ /* 0x0003e80000100a00 */
[----:B0-----:R-:W3:Y:S01]  /*53f90*/  LDL.LU R16, [R1+0x5320] ;  /* 0x0053200001107983 */ /* 0x001ee20000300800 */
[----:B-1----:R-:W-:-:S03]  /*53fa0*/  IMAD.MOV.U32 R19, RZ, RZ, R26 ;  /* 0x000000ffff137224 */ /* 0x002fc600078e001a */
[----:B------:R-:W4:Y:S02]  /*53fb0*/  LDL.LU.64 R26, [R1+0x5318] ;  /* 0x00531800011a7983 */ /* 0x000f240000300a00 */
[----:B----4-:R-:W-:Y:S06]  /*53fc0*/  HMMA.16816.F32.BF16 R12, R4, R26, R12 ;  /* 0x0000001a040c723c */ /* 0x010fec000004180c */
[----:B------:R-:W-:-:S15]  /*53fd0*/  IMAD.MOV.U32 R18, RZ, RZ, R27 ;  /* 0x000000ffff127224 */ /* 0x000fde00078e001b */
[----:B------:R-:W-:-:S02]  /*53fe0*/  NOP ;  /* 0x0000000000007918 */ /* 0x000fc40000000000 */
[----:B------:R-:W-:Y:S04]  /*53ff0*/  STL.64 [R1+0x1500], R12 ;  /* 0x0015000c01007387 */ /* 0x000fe80000100a00 */
[----:B------:R0:W-:Y:S04]  /*54000*/  STL.64 [R1+0x1508], R14 ;  /* 0x0015080e01007387 */ /* 0x0001e80000100a00 */
[----:B0-----:R-:W4:Y:S04]  /*54010*/  LDL.LU.64 R14, [R1+0x5310] ;  /* 0x00531000010e7983 */ /* 0x001f280000300a00 */
[----:B------:R-:W2:Y:S01]  /*54020*/  LDL.LU R27, [R1+0x5308] ;  /* 0x00530800011b7983 */ /* 0x000ea20000300800 */
[----:B------:R-:W-:-:S03]  /*54030*/  IMAD.MOV.U32 R17, RZ, RZ, R26 ;  /* 0x000000ffff117224 */ /* 0x000fc600078e001a */
[----:B--2---:R-:W0:Y:S01]  /*54040*/  LDSM.16.MT88.4 R24, [R27+UR4+0x2180] ;  /* 0x002180041b18783b */ /* 0x004e220008004200 */
[----:B----4-:R-:W-:Y:S03]  /*54050*/  HMMA.16816.F32.BF16 R8, R4, R14, R8 ;  /* 0x0000000e0408723c */ /* 0x010fe60000041808 */
[----:B0-----:R0:W-:Y:S04]  /*54060*/  STL.64 [R1+0x5080], R26 ;  /* 0x0050801a01007387 */ /* 0x0011e80000100a00 */
[----:B------:R1:W-:Y:S04]  /*54070*/  STL.64 [R1+0x5078], R24 ;  /* 0x0050781801007387 */ /* 0x0003e80000100a00 */
[----:B0-----:R-:W2:-:S12]  /*54080*/  LDL.LU.64 R26, [R1+0xe8] ;  /* 0x0000e800011a7983 */ /* 0x001e980000300a00 */
[----:B------:R-:W-:Y:S04]  /*54090*/  STL.64 [R1+0x14f0], R8 ;  /* 0x0014f00801007387 */ /* 0x000fe80000100a00 */
[----:B------:R0:W-:Y:S01]  /*540a0*/  STL.64 [R1+0x14f8], R10 ;  /* 0x0014f80a01007387 */ /* 0x0001e20000100a00 */
[----:B-1----:R-:W-:Y:S02]  /*540b0*/  IMAD.MOV.U32 R25, RZ, RZ, R14 ;  /* 0x000000ffff197224 */ /* 0x002fe400078e000e */
[----:B------:R-:W-:Y:S01]  /*540c0*/  IMAD.MOV.U32 R24, RZ, RZ, R15 ;  /* 0x000000ffff187224 */ /* 0x000fe200078e000f */
[----:B0-----:R-:W2:Y:S04]  /*540d0*/  LDL.LU.64 R10, [R1+0x5300] ;  /* 0x00530000010a7983 */ /* 0x001ea80000300a00 */
[----:B------:R-:W2:Y:S04]  /*540e0*/  LDL.LU.64 R8, [R1+0x52f8] ;  /* 0x0052f80001087983 */ /* 0x000ea80000300a00 */
[----:B------:R-:W4:Y:S04]  /*540f0*/  LDL.LU.64 R14, [R1+0x52f0] ;  /* 0x0052f000010e7983 */ /* 0x000f280000300a00 */
[----:B------:R-:W4:Y:S02]  /*54100*/  LDL.LU.64 R12, [R1+0x52e8] ;  /* 0x0052e800010c7983 */ /* 0x000f240000300a00 */
[C---:B----4-:R-:W-:Y:S06]  /*54110*/  HMMA.16816.F32.BF16 R12, R4.reuse, R22, R12 ;  /* 0x00000016040c723c */ /* 0x050fec000004180c */
[----:B--2---:R-:W-:-:S15]  /*54120*/  HMMA.16816.F32.BF16 R4, R4, R26, R8 ;  /* 0x0000001a0404723c */ /* 0x004fde0000041808 */
[----:B------:R-:W-:-:S02]  /*54130*/  NOP ;  /* 0x0000000000007918 */ /* 0x000fc40000000000 */
[----:B------:R-:W-:Y:S04]  /*54140*/  STL.64 [R1+0x14e0], R12 ;  /* 0x0014e00c01007387 */ /* 0x000fe80000100a00 */
[----:B------:R0:W-:Y:S04]  /*54150*/  STL.64 [R1+0x14e8], R14 ;  /* 0x0014e80e01007387 */ /* 0x0001e80000100a00 */
[----:B0-----:R-:W3:Y:S04]  /*54160*/  LDL.LU.64 R14, [R1+0x52e0] ;  /* 0x0052e000010e7983 */ /* 0x001ee80000300a00 */
[----:B------:R-:W2:Y:S04]  /*54170*/  LDL.LU.64 R12, [R1+0x52d8] ;  /* 0x0052d800010c7983 */ /* 0x000ea80000300a00 */
[----:B------:R0:W-:Y:S02]  /*54180*/  STL.64 [R1+0x5178], R22 ;  /* 0x0051781601007387 */ /* 0x0001e40000100a00 */
[----:B0-----:R-:W-:-:S02]  /*54190*/  IMAD.MOV.U32 R22, RZ, RZ, R25 ;  /* 0x000000ffff167224 */ /* 0x001fc400078e0019 */
[----:B------:R-:W-:-:S05]  /*541a0*/  IMAD.MOV.U32 R23, RZ, RZ, R24 ;  /* 0x000000ffff177224 */ /* 0x000fca00078e0018 */
[----:B------:R0:W-:Y:S02]  /*541b0*/  STL.64 [R1+0x5190], R22 ;  /* 0x0051901601007387 */ /* 0x0001e40000100a00 */
[----:B0-----:R-:W-:Y:S02]  /*541c0*/  IMAD.MOV.U32 R22, RZ, RZ, R17 ;  /* 0x000000ffff167224 */ /* 0x001fe400078e0011 */
[----:B------:R-:W-:Y:S01]  /*541d0*/  IMAD.MOV.U32 R23, RZ, RZ, R18 ;  /* 0x000000ffff177224 */ /* 0x000fe200078e0012 */
[----:B------:R-:W3:Y:S04]  /*541e0*/  LDL.LU R17, [R1+0x52d4] ;  /* 0x0052d40001117983 */ /* 0x000ee80000300800 */
[----:B------:R-:W3:Y:S04]  /*541f0*/  LDL.LU R18, [R1+0x52d0] ;  /* 0x0052d00001127983 */ /* 0x000ee80000300800 */
[----:B------:R0:W-:Y:S04]  /*54200*/  STL.64 [R1+0x51a8], R22 ;  /* 0x0051a81601007387 */ /* 0x0001e80000100a00 */
[----:B------:R-:W4:Y:S04]  /*54210*/  LDL.LU.64 R10, [R1+0x52c8] ;  /* 0x0052c800010a7983 */ /* 0x000f280000300a00 */
[----:B------:R-:W3:Y:S04]  /*54220*/  LDL.LU.64 R8, [R1+0x52c0] ;  /* 0x0052c00001087983 */ /* 0x000ee80000300a00 */
[----:B------:R-:W-:Y:S04]  /*54230*/  STL.64 [R1+0xad0], R4 ;  /* 0x000ad00401007387 */ /* 0x000fe80000100a00 */
[----:B------:R1:W-:Y:S01]  /*54240*/  STL.64 [R1+0xad8], R6 ;  /* 0x000ad80601007387 */ /* 0x0003e20000100a00 */
[----:B0-----:R-:W-:-:S02]  /*54250*/  IMAD.MOV.U32 R22, RZ, RZ, R19 ;  /* 0x000000ffff167224 */ /* 0x001fc400078e0013 */
[----:B------:R-:W-:Y:S01]  /*54260*/  IMAD.MOV.U32 R23, RZ, RZ, R3 ;  /* 0x000000ffff177224 */ /* 0x000fe200078e0003 */
[----:B-1----:R-:W3:Y:S04]  /*54270*/  LDL.LU.64 R6, [R1+0x52b8] ;  /* 0x0052b80001067983 */ /* 0x002ee80000300a00 */
[----:B------:R-:W3:Y:S04]  /*54280*/  LDL.LU.64 R4, [R1+0x52b0] ;  /* 0x0052b00001047983 */ /* 0x000ee80000300a00 */
[----:B------:R-:W3:Y:S04]  /*54290*/  LDL.LU R19, [R1+0x52ac] ;  /* 0x0052ac0001137983 */ /* 0x000ee80000300800 */
[----:B------:R-:W3:Y:S04]  /*542a0*/  LDL.LU R3, [R1+0x52a8] ;  /* 0x0052a80001037983 */ /* 0x000ee80000300800 */
[----:B------:R-:W-:Y:S04]  /*542b0*/  STL.64 [R1+0x51c0], R22 ;  /* 0x0051c01601007387 */ /* 0x000fe80000100a00 */
[----:B------:R0:W-:Y:S04]  /*542c0*/  STL.64 [R1+0x5170], R26 ;  /* 0x0051701a01007387 */ /* 0x0001e80000100a00 */
[----:B------:R-:W2:Y:S04]  /*542d0*/  LDL.LU R24, [R1+0x980] ;  /* 0x0009800001187983 */ /* 0x000ea80000300800 */
[----:B------:R-:W2:Y:S04]  /*542e0*/  LDL.LU R25, [R1+0x984] ;  /* 0x0009840001197983 */ /* 0x000ea80000300800 */
[----:B0-----:R-:W4:Y:S04]  /*542f0*/  LDL.LU R26, [R1+0x988] ;  /* 0x00098800011a7983 */ /* 0x001f280000300800 */
[----:B------:R-:W4:Y:S01]  /*54300*/  LDL.LU R27, [R1+0x98c] ;  /* 0x00098c00011b7983 */ /* 0x000f220000300800 */
[----:B------:R-:W-:-:S02]  /*54310*/  IMAD.MOV.U32 R22, RZ, RZ, R21 ;  /* 0x000000ffff167224 */ /* 0x000fc400078e0015 */
[----:B------:R-:W-:-:S05]  /*54320*/  IMAD.MOV.U32 R23, RZ, RZ, R20 ;  /* 0x000000ffff177224 */ /* 0x000fca00078e0014 */
[----:B------:R-:W-:Y:S04]  /*54330*/  STL.64 [R1+0x51d8], R22 ;  /* 0x0051d81601007387 */ /* 0x000fe80000100a00 */
[----:B----4-:R-:W-:Y:S04]  /*54340*/  STL.64 [R1+0x5188], R26 ;  /* 0x0051881a01007387 */ /* 0x010fe80000100a00 */
[----:B--2---:R0:W-:Y:S04]  /*54350*/  STL.64 [R1+0x5180], R24 ;  /* 0x0051801801007387 */ /* 0x0041e80000100a00 */
[----:B0-----:R-:W2:Y:S04]  /*54360*/  LDL.LU R24, [R1+0x990] ;  /* 0x0009900001187983 */ /* 0x001ea80000300800 */
[----:B------:R-:W2:Y:S04]  /*54370*/  LDL.LU R25, [R1+0x994] ;  /* 0x0009940001197983 */ /* 0x000ea80000300800 */
[----:B------:R-:W4:Y:S04]  /*54380*/  LDL.LU R26, [R1+0x998] ;  /* 0x00099800011a7983 */ /* 0x000f280000300800 */
[----:B------:R-:W4:Y:S01]  /*54390*/  LDL.LU R27, [R1+0x99c] ;  /* 0x00099c00011b7983 */ /* 0x000f220000300800 */
[----:B------:R-:W-:-:S02]  /*543a0*/  IMAD.MOV.U32 R22, RZ, RZ, R0 ;  /* 0x000000ffff167224 */ /* 0x000fc400078e0000 */
[----:B------:R-:W-:Y:S01]  /*543b0*/  IMAD.MOV.U32 R23, RZ, RZ, R29 ;  /* 0x000000ffff177224 */ /* 0x000fe200078e001d */
[----:B------:R-:W3:Y:S04]  /*543c0*/  LDL.LU R0, [R1+0x52a4] ;  /* 0x0052a40001007983 */ /* 0x000ee80000300800 */
[----:B------:R-:W3:Y:S04]  /*543d0*/  LDL.LU R29, [R1+0x52a0] ;  /* 0x0052a000011d7983 */ /* 0x000ee80000300800 */
        /* <DEDUP_REMOVED lines=19> */
[----:B------:R-:W-:-:S05]  /*54510*/  IMAD.MOV.U32 R23, RZ, RZ, R12 ;  /* 0x000000ffff177224 */ /* 0x000fca00078e000c */
[----:B------:R0:W-:Y:S02]  /*54520*/  STL.64 [R1+0x5220], R22 ;  /* 0x0052201601007387 */ /* 0x0001e40000100a00 */
[----:B0-----:R-:W-:Y:S02]  /*54530*/  IMAD.MOV.U32 R22, RZ, RZ, R11 ;  /* 0x000000ffff167224 */ /* 0x001fe400078e000b */
        /* <DEDUP_REMOVED lines=8> */
[----:B---3--:R-:W-:-:S02]  /*545c0*/  IMAD.MOV.U32 R22, RZ, RZ, R9 ;  /* 0x000000ffff167224 */ /* 0x008fc400078e0009 */
[----:B------:R-:W-:-:S05]  /*545d0*/  IMAD.MOV.U32 R23, RZ, RZ, R8 ;  /* 0x000000ffff177224 */ /* 0x000fca00078e0008 */
[----:B------:R-:W-:Y:S04]  /*545e0*/  STL.64 [R1+0x5250], R22 ;  /* 0x0052501601007387 */ /* 0x000fe80000100a00 */
[----:B----4-:R-:W-:Y:S04]  /*545f0*/  STL.64 [R1+0x51e8], R26 ;  /* 0x0051e81a01007387 */ /* 0x010fe80000100a00 */
        /* <DEDUP_REMOVED lines=62> */
[----:B0-----:R-:W3:Y:S02]  /*549e0*/  LDL.LU.64 R10, [R1+0x5290] ;  /* 0x00529000010a7983 */ /* 0x001ee40000300a00 */
[----:B---3--:R-:W-:-:S15]  /*549f0*/  HMMA.16816.F32.BF16 R4, R16, R10, R4 ;  /* 0x0000000a1004723c */ /* 0x008fde0000041804 */
[----:B------:R-:W-:-:S08]  /*54a00*/  NOP ;  /* 0x0000000000007918 */ /* 0x000fd00000000000 */
[----:B------:R-:W-:Y:S04]  /*54a10*/  STL.64 [R1+0x3a0], R4 ;  /* 0x0003a00401007387 */ /* 0x000fe80000100a00 */
[----:B------:R0:W-:Y:S04]  /*54a20*/  STL.64 [R1+0x3a8], R6 ;  /* 0x0003a80601007387 */ /* 0x0001e80000100a00 */
[----:B0-----:R-:W3:Y:S04]  /*54a30*/  LDL.LU.64 R6, [R1+0x5288] ;  /* 0x0052880001067983 */ /* 0x001ee80000300a00 */
[----:B------:R0:W-:Y:S04]  /*54a40*/  STL.64 [R1+0x5148], R10 ;  /* 0x0051480a01007387 */ /* 0x0001e80000100a00 */
[----:B------:R-:W4:Y:S04]  /*54a50*/  LDL.LU R8, [R1+0x2f0] ;  /* 0x0002f00001087983 */ /* 0x000f280000300800 */
[----:B------:R-:W4:Y:S04]  /*54a60*/  LDL.LU R9, [R1+0x2f4] ;  /* 0x0002f40001097983 */ /* 0x000f280000300800 */
[----:B0-----:R-:W4:Y:S04]  /*54a70*/  LDL.LU R10, [R1+0x2f8] ;  /* 0x0002f800010a7983 */ /* 0x001f280000300800 */
[----:B------:R-:W4:Y:S01]  /*54a80*/  LDL.LU R11, [R1+0x2fc] ;  /* 0x0002fc00010b7983 */ /* 0x000f220000300800 */
[----:B---3--:R-:W-:-:S15]  /*54a90*/  HMMA.16816.F32.BF16 R20, R16, R6, R20 ;  /* 0x000000061014723c */ /* 0x008fde0000041814 */
[----:B------:R-:W-:-:S08]  /*54aa0*/  NOP ;  /* 0x0000000000007918 */ /* 0x000fd00000000000 */
        /* <DEDUP_REMOVED lines=85> */
[----:B0-----:R-:W2:Y:S04]  /*55000*/  LDL.LU.64 R22, [R1+0x5168] ;  /* 0x0051680001167983 */ /* 0x001ea80000300a00 */
[----:B------:R-:W2:Y:S02]  /*55010*/  LDL.LU.64 R20, [R1+0x5160] ;  /* 0x0051600001147983 */ /* 0x000ea40000300a00 */
[----:B--2---:R-:W-:Y:S02]  /*55020*/  HMMA.16816.F32.BF16 R16, R16, R26, R20 ;  /* 0x0000001a1010723c */ /* 0x004fe40000041814 */
[----:B------:R-:W4:Y:S04]  /*55030*/  LDL.LU.64 R22, [R1+0x5158] ;  /* 0x0051580001167983 */ /* 0x000f280000300a00 */
[----:B------:R-:W4:-:S15]  /*55040*/  LDL.LU.64 R20, [R1+0x5150] ;  /* 0x0051500001147983 */ /* 0x000f1e0000300a00 */
[----:B------:R-:W-:-:S02]  /*55050*/  NOP ;  /* 0x0000000000007918 */ /* 0x000fc40000000000 */
[----:B------:R0:W-:Y:S04]  /*55060*/  STL.64 [R1+0x390], R16 ;  /* 0x0003901001007387 */ /* 0x0001e80000100a00 */
[----:B------:R1:W-:Y:S04]  /*55070*/  STL.64 [R1+0x398], R18 ;  /* 0x0003981201007387 */ /* 0x0003e80000100a00 */
[----:B0-----:R-:W2:Y:S04]  /*55080*/  LDL.LU R16, [R1+0x2d0] ;  /* 0x0002d00001107983 */ /* 0x001ea80000300800 */
[----:B------:R-:W2:Y:S04]  /*55090*/  LDL.LU R17, [R1+0x2d4] ;  /* 0x0002d40001117983 */ /* 0x000ea80000300800 */
[----:B-1----:R-:W2:Y:S04]  /*550a0*/  LDL.LU R18, [R1+0x2d8] ;  /* 0x0002d80001127983 */ /* 0x002ea80000300800 */
[----:B------:R-:W2:Y:S04]  /*550b0*/  LDL.LU R19, [R1+0x2dc] ;  /* 0x0002dc0001137983 */ /* 0x000ea80000300800 */
[----:B------:R0:W-:Y:S04]  /*550c0*/  STL.64 [R1+0x5098], R26 ;  /* 0x0050981a01007387 */ /* 0x0001e80000100a00 */
[----:B------:R-:W3:Y:S04]  /*550d0*/  LDL.LU R24, [R1+0x2e0] ;  /* 0x0002e00001187983 */ /* 0x000ee80000300800 */
[----:B------:R-:W3:Y:S04]  /*550e0*/  LDL.LU R25, [R1+0x2e4] ;  /* 0x0002e40001197983 */ /* 0x000ee80000300800 */
[----:B0-----:R-:W3:Y:S04]  /*550f0*/  LDL.LU R26, [R1+0x2e8] ;  /* 0x0002e800011a7983 */ /* 0x001ee80000300800 */
[----:B------:R-:W3:Y:S01]  /*55100*/  LDL.LU R27, [R1+0x2ec] ;  /* 0x0002ec00011b7983 */ /* 0x000ee20000300800 */
[----:B----4-:R-:W-:-:S15]  /*55110*/  HMMA.16816.F32.BF16 R8, R20, R14, R8 ;  /* 0x0000000e1408723c */ /* 0x010fde0000041808 */
[----:B------:R-:W-:-:S08]  /*55120*/  NOP ;  /* 0x0000000000007918 */ /* 0x000fd00000000000 */
[----:B------:R-:W-:Y:S04]  /*55130*/  STL.64 [R1+0x2f0], R8 ;  /* 0x0002f00801007387 */ /* 0x000fe80000100a00 */
[----:B------:R0:W-:Y:S04]  /*55140*/  STL.64 [R1+0x2f8], R10 ;  /* 0x0002f80a01007387 */ /* 0x0001e80000100a00 */
[----:B0-----:R-:W3:Y:S04]  /*55150*/  LDL.LU.64 R10, [R1+0x5148] ;  /* 0x00514800010a7983 */ /* 0x001ee80000300a00 */
[----:B------:R3:W-:Y:S02]  /*55160*/  STL.64 [R1+0x5130], R14 ;  /* 0x0051300e01007387 */ /* 0x0007e40000100a00 */
[C---:B---3--:R-:W-:Y:S06]  /*55170*/  HMMA.16816.F32.BF16 R12, R20.reuse, R10, R24 ;  /* 0x0000000a140c723c */ /* 0x048fec0000041818 */
[----:B------:R2:W-:Y:S02]  /*55180*/  STL.64 [R1+0x5070], R10 ;  /* 0x0050700a01007387 */ /* 0x0005e40000100a00 */
[----:B--2---:R-:W-:-:S15]  /*55190*/  HMMA.16816.F32.BF16 R8, R20, R6, R16 ;  /* 0x000000061408723c */ /* 0x004fde0000041810 */
[----:B------:R0:W-:Y:S04]  /*551a0*/  STL.64 [R1+0x2e0], R12 ;  /* 0x0002e00c01007387 */ /* 0x0001e80000100a00 */
[----:B------:R1:W-:Y:S04]  /*551b0*/  STL.64 [R1+0x2e8], R14 ;  /* 0x0002e80e01007387 */ /* 0x0003e80000100a00 */
[----:B------:R-:W2:Y:S04]  /*551c0*/  LDL.LU R16, [R1+0x2c0] ;  /* 0x0002c00001107983 */ /* 0x000ea80000300800 */
[----:B------:R-:W-:Y:S04]  /*551d0*/  STL.64 [R1+0x2d0], R8 ;  /* 0x0002d00801007387 */ /* 0x000fe80000100a00 */
[----:B------:R-:W-:Y:S04]  /*551e0*/  STL.64 [R1+0x2d8], R10 ;  /* 0x0002d80a01007387 */ /* 0x000fe80000100a00 */
[----:B------:R-:W2:Y:S04]  /*551f0*/  LDL.LU R17, [R1+0x2c4] ;  /* 0x0002c40001117983 */ /* 0x000ea80000300800 */
[----:B------:R-:W2:Y:S04]  /*55200*/  LDL.LU R18, [R1+0x2c8] ;  /* 0x0002c80001127983 */ /* 0x000ea80000300800 */
[----:B------:R-:W2:Y:S04]  /*55210*/  LDL.LU R19, [R1+0x2cc] ;  /* 0x0002cc0001137983 */ /* 0x000ea80000300800 */
[----:B0-----:R-:W3:Y:S04]  /*55220*/  LDL.LU R12, [R1+0x2b0] ;  /* 0x0002b000010c7983 */ /* 0x001ee80000300800 */
[----:B------:R-:W3:Y:S04]  /*55230*/  LDL.LU R13, [R1+0x2b4] ;  /* 0x0002b400010d7983 */ /* 0x000ee80000300800 */
[----:B-1----:R-:W4:Y:S04]  /*55240*/  LDL.LU R14, [R1+0x2b8] ;  /* 0x0002b800010e7983 */ /* 0x002f280000300800 */
[----:B------:R-:W4:Y:S04]  /*55250*/  LDL.LU R15, [R1+0x2bc] ;  /* 0x0002bc00010f7983 */ /* 0x000f280000300800 */
[----:B----4-:R0:W-:Y:S04]  /*55260*/  STL.64 [R1+0x5140], R14 ;  /* 0x0051400e01007387 */ /* 0x0101e80000100a00 */
[----:B---3--:R-:W-:Y:S04]  /*55270*/  STL.64 [R1+0x5138], R12 ;  /* 0x0051380c01007387 */ /* 0x008fe80000100a00 */
[----:B0-----:R-:W2:Y:S04]  /*55280*/  LDL.LU.64 R14, [R1+0x1a8] ;  /* 0x0001a800010e7983 */ /* 0x001ea80000300a00 */
[----:B------:R-:W3:Y:S04]  /*55290*/  LDL.LU.64 R26, [R1+0x158] ;  /* 0x00015800011a7983 */ /* 0x000ee80000300a00 */
[----:B---3--:R0:W-:Y:S04]  /*552a0*/  STL.64 [R1+0x5108], R26 ;  /* 0x0051081a01007387 */ /* 0x0081e80000100a00 */
[----:B------:R-:W3:Y:S04]  /*552b0*/  LDL.LU R24, [R1+0x270] ;  /* 0x0002700001187983 */ /* 0x000ee80000300800 */
[----:B------:R-:W3:Y:S04]  /*552c0*/  LDL.LU R25, [R1+0x274] ;  /* 0x0002740001197983 */ /* 0x000ee80000300800 */
[----:B0-----:R-:W4:Y:S04]  /*552d0*/  LDL.LU R26, [R1+0x278] ;  /* 0x00027800011a7983 */ /* 0x001f280000300800 */
[----:B------:R-:W4:Y:S01]  /*552e0*/  LDL.LU R27, [R1+0x27c] ;  /* 0x00027c00011b7983 */ /* 0x000f220000300800 */
[----:B--2---:R-:W-:Y:S03]  /*552f0*/  HMMA.16816.F32.BF16 R16, R20, R14, R16 ;  /* 0x0000000e1410723c */ /* 0x004fe60000041810 */
[----:B----4-:R-:W-:Y:S04]  /*55300*/  STL.64 [R1+0x5118], R26 ;  /* 0x0051181a01007387 */ /* 0x010fe80000100a00 */
[----:B---3--:R0:W-:Y:S04]  /*55310*/  STL.64 [R1+0x5110], R24 ;  /* 0x0051101801007387 */ /* 0x0081e80000100a00 */
        /* <DEDUP_REMOVED lines=10> */
[----:B------:R-:W3:Y:S04]  /*553c0*/  LDL.LU.64 R10, [R1+0x148] ;  /* 0x00014800010a7983 */ /* 0x000ee80000300a00 */
[----:B------:R0:W-:Y:S04]  /*553d0*/  STL.64 [R1+0x50e0], R6 ;  /* 0x0050e00601007387 */ /* 0x0001e80000100a00 */
[----:B------:R-:W3:Y:S04]  /*553e0*/  LDL.LU R4, [R1+0x250] ;  /* 0x0002500001047983 */ /* 0x000ee80000300800 */
[----:B------:R-:W3:Y:S04]  /*553f0*/  LDL.LU R5, [R1+0x254] ;  /* 0x0002540001057983 */ /* 0x000ee80000300800 */
[----:B0-----:R-:W3:Y:S04]  /*55400*/  LDL.LU R6, [R1+0x258] ;  /* 0x0002580001067983 */ /* 0x001ee80000300800 */
[----:B------:R-:W3:Y:S04]  /*55410*/  LDL.LU R7, [R1+0x25c] ;  /* 0x00025c0001077983 */ /* 0x000ee80000300800 */
[----:B------:R0:W-:Y:S04]  /*55420*/  STL.64 [R1+0x1250], R16 ;  /* 0x0012501001007387 */ /* 0x0001e80000100a00 */
[----:B------:R1:W-:Y:S01]  /*55430*/  STL.64 [R1+0x1258], R18 ;  /* 0x0012581201007387 */ /* 0x0003e20000100a00 */
[----:B0-----:R-:W-:-:S02]  /*55440*/  IMAD.MOV.U32 R17, RZ, RZ, R15 ;  /* 0x000000ffff117224 */ /* 0x001fc400078e000f */
[----:B-1----:R-:W-:Y:S02]  /*55450*/  IMAD.MOV.U32 R18, RZ, RZ, R14 ;  /* 0x000000ffff127224 */ /* 0x002fe400078e000e */
[----:B------:R-:W4:Y:S04]  /*55460*/  LDL.LU.64 R14, [R1+0x5140] ;  /* 0x00514000010e7983 */ /* 0x000f280000300a00 */
[----:B------:R-:W4:Y:S04]  /*55470*/  LDL.LU.64 R12, [R1+0x5138] ;  /* 0x00513800010c7983 */ /* 0x000f280000300a00 */
[----:B------:R-:W-:Y:S04]  /*55480*/  STL [R1+0x5020], R17 ;  /* 0x0050201101007387 */ /* 0x000fe80000100800 */
[----:B------:R0:W-:Y:S04]  /*55490*/  STL [R1+0x5018], R18 ;  /* 0x0050181201007387 */ /* 0x0001e80000100800 */
[----:B0-----:R-:W4:Y:S02]  /*554a0*/  LDL.LU.64 R18, [R1+0x198] ;  /* 0x0001980001127983 */ /* 0x001f240000300a00 */
[----:B----4-:R-:W-:-:S15]  /*554b0*/  HMMA.16816.F32.BF16 R12, R20, R18, R12 ;  /* 0x00000012140c723c */ /* 0x010fde000004180c */
[----:B------:R-:W-:-:S08]  /*554c0*/  NOP ;  /* 0x0000000000007918 */ /* 0x000fd00000000000 */
[----:B------:R0:W-:Y:S04]  /*554d0*/  STL.64 [R1+0x1240], R12 ;  /* 0x0012400c01007387 */ /* 0x0001e80000100a00 */
[----:B------:R1:W-:Y:S01]  /*554e0*/  STL.64 [R1+0x1248], R14 ;  /* 0x0012480e01007387 */ /* 0x0003e20000100a00 */
[----:B0-----:R-:W-:-:S03]  /*554f0*/  IMAD.MOV.U32 R12, RZ, RZ, R18 ;  /* 0x000000ffff0c7224 */ /* 0x001fc600078e0012 */
[----:B-1----:R-:W4:Y:S04]  /*55500*/  LDL.LU.64 R14, [R1+0x5130] ;  /* 0x00513000010e7983 */ /* 0x002f280000300a00 */
[----:B------:R0:W-:Y:S04]  /*55510*/  STL [R1+0x5028], R19 ;  /* 0x0050281301007387 */ /* 0x0001e80000100800 */
[----:B0-----:R-:W2:Y:S04]  /*55520*/  LDL.LU.64 R18, [R1+0x188] ;  /* 0x0001880001127983 */ /* 0x001ea80000300a00 */
        /* <DEDUP_REMOVED lines=18> */
[----:B------:R-:W-:Y:S04]  /*55650*/  STL [R1+0x5038], R17 ;  /* 0x0050381101007387 */ /* 0x000fe80000100800 */
[----:B------:R-:W2:Y:S04]  /*55660*/  LDL.LU.64 R18, [R1+0x168] ;  /* 0x0001680001127983 */ /* 0x000ea80000300a00 */
[----:B------:R-:W-:Y:S01]  /*55670*/  STL [R1+0x5034], R12 ;  /* 0x0050340c01007387 */ /* 0x000fe20000100800 */
[----:B--2---:R-:W-:Y:S06]  /*55680*/  HMMA.16816.F32.BF16 R24, R20, R18, R24 ;  /* 0x000000121418723c */ /* 0x004fec0000041818 */
[----:B------:R-:W-:-:S15]  /*55690*/  IMAD.MOV.U32 R13, RZ, RZ, R18 ;  /* 0x000000ffff0d7224 */ /* 0x000fde00078e0012 */
[----:B------:R-:W-:-:S02]  /*556a0*/  NOP ;  /* 0x0000000000007918 */ /* 0x000fc40000000000 */
[----:B------:R-:W-:Y:S04]  /*556b0*/  STL.64 [R1+0x1210], R24 ;  /* 0x0012101801007387 */ /* 0x000fe80000100a00 */
[----:B------:R0:W-:Y:S04]  /*556c0*/  STL.64 [R1+0x1218], R26 ;  /* 0x0012181a01007387 */ /* 0x0001e80000100a00 */
[----:B0-----:R-:W2:Y:S04]  /*556d0*/  LDL.LU.64 R26, [R1+0x5108] ;  /* 0x00510800011a7983 */ /* 0x001ea80000300a00 */
[----:B------:R0:W-:Y:S04]  /*556e0*/  STL [R1+0x5040], R19 ;  /* 0x0050401301007387 */ /* 0x0001e80000100800 */
[----:B------:R-:W2:Y:S04]  /*556f0*/  LDL.LU R16, [R1+0x260] ;  /* 0x0002600001107983 */ /* 0x000ea80000300800 */
[----:B------:R-:W2:Y:S04]  /*55700*/  LDL.LU R17, [R1+0x264] ;  /* 0x0002640001117983 */ /* 0x000ea80000300800 */
[----:B------:R-:W2:Y:S04]  /*55710*/  LDL.LU R18, [R1+0x268] ;  /* 0x0002680001127983 */ /* 0x000ea80000300800 */
[----:B0-----:R-:W2:Y:S04]  /*55720*/  LDL.LU R19, [R1+0x26c] ;  /* 0x00026c0001137983 */ /* 0x001ea80000300800 */
[----:B------:R-:W-:Y:S01]  /*55730*/  STL [R1+0x503c], R13 ;  /* 0x00503c0d01007387 */ /* 0x000fe20000100800 */
[----:B--2---:R-:W-:Y:S06]  /*55740*/  HMMA.16816.F32.BF16 R16, R20, R26, R16 ;  /* 0x0000001a1410723c */ /* 0x004fec0000041810 */
[----:B------:R-:W-:-:S15]  /*55750*/  IMAD.MOV.U32 R12, RZ, RZ, R26 ;  /* 0x000000ffff0c7224 */ /* 0x000fde00078e001a */
[----:B------:R-:W-:-:S02]  /*55760*/  NOP ;  /* 0x0000000000007918 */ /* 0x000fc40000000000 */
[----:B------:R-:W-:Y:S04]  /*55770*/  STL.64 [R1+0x1200], R16 ;  /* 0x0012001001007387 */ /* 0x000fe80000100a00 */
[----:B------:R0:W-:Y:S02]  /*55780*/  STL.64 [R1+0x1208], R18 ;  /* 0x0012081201007387 */ /* 0x0001e40000100a00 */
[----:B0-----:R-:W-:Y:S02]  /*55790*/  IMAD.MOV.U32 R18, RZ, RZ, R27 ;  /* 0x000000ffff127224 */ /* 0x001fe400078e001b */
[----:B------:R-:W2:Y:S01]  /*557a0*/  LDL.LU.64 R26, [R1+0xf8] ;  /* 0x0000f800011a7983 */ /* 0x000ea20000300a00 */
[----:B---3--:R-:W-:Y:S03]  /*557b0*/  HMMA.16816.F32.BF16 R4, R20, R10, R4 ;  /* 0x0000000a1404723c */ /* 0x008fe60000041804 */
[----:B--2---:R0:W-:Y:S04]  /*557c0*/  STL.64 [R1+0x50b0], R26 ;  /* 0x0050b01a01007387 */ /* 0x0041e80000100a00 */
[----:B------:R-:W-:Y:S04]  /*557d0*/  STL [R1+0x5048], R18 ;  /* 0x0050481201007387 */ /* 0x000fe80000100800 */
[----:B------:R-:W-:-:S12]  /*557e0*/  STL [R1+0x5044], R12 ;  /* 0x0050440c01007387 */ /* 0x000fd80000100800 */
[----:B------:R1:W-:Y:S04]  /*557f0*/  STL.64 [R1+0x11f0], R4 ;  /* 0x0011f00401007387 */ /* 0x0003e80000100a00 */
[----:B------:R2:W-:Y:S04]  /*55800*/  STL.64 [R1+0x11f8], R6 ;  /* 0x0011f80601007387 */ /* 0x0005e80000100a00 */
[----:B0-----:R-:W3:Y:S01]  /*55810*/  LDL.LU.64 R26, [R1+0x108] ;  /* 0x00010800011a7983 */ /* 0x001ee20000300a00 */
[----:B------:R-:W-:Y:S02]  /*55820*/  IMAD.MOV.U32 R13, RZ, RZ, R10 ;  /* 0x000000ffff0d7224 */ /* 0x000fe400078e000a */
[----:B------:R-:W-:-:S02]  /*55830*/  IMAD.MOV.U32 R17, RZ, RZ, R11 ;  /* 0x000000ffff117224 */ /* 0x000fc400078e000b */
[----:B------:R-:W-:Y:S02]  /*55840*/  IMAD.MOV.U32 R10, RZ, RZ, R28 ;  /* 0x000000ffff0a7224 */ /* 0x000fe400078e001c */
[----:B------:R-:W-:Y:S01]  /*55850*/  IMAD.MOV.U32 R11, RZ, RZ, R2 ;  /* 0x000000ffff0b7224 */ /* 0x000fe200078e0002 */
[----:B---3--:R-:W-:Y:S04]  /*55860*/  STL.64 [R1+0x50c8], R26 ;  /* 0x0050c81a01007387 */ /* 0x008fe80000100a00 */
[----:B------:R-:W3:Y:S04]  /*55870*/  LDL.LU R8, [R1+0x20] ;  /* 0x0000200001087983 */ /* 0x000ee80000300800 */
[----:B------:R-:W3:Y:S04]  /*55880*/  LDL.LU R9, [R1+0x24] ;  /* 0x0000240001097983 */ /* 0x000ee80000300800 */
[----:B------:R-:W4:Y:S04]  /*55890*/  LDL.LU R28, [R1+0x5104] ;  /* 0x00510400011c7983 */ /* 0x000f280000300800 */
[----:B------:R-:W4:Y:S04]  /*558a0*/  LDL.LU R2, [R1+0x5100] ;  /* 0x0051000001027983 */ /* 0x000f280000300800 */
[----:B-1----:R-:W3:Y:S04]  /*558b0*/  LDL.LU R4, [R1+0x220] ;  /* 0x0002200001047983 */ /* 0x002ee80000300800 */
[----:B------:R-:W3:Y:S04]  /*558c0*/  LDL.LU R5, [R1+0x224] ;  /* 0x0002240001057983 */ /* 0x000ee80000300800 */
[----:B--2---:R-:W2:Y:S04]  /*558d0*/  LDL.LU R6, [R1+0x228] ;  /* 0x0002280001067983 */ /* 0x004ea80000300800 */
[----:B------:R-:W2:Y:S04]  /*558e0*/  LDL.LU R7, [R1+0x22c] ;  /* 0x00022c0001077983 */ /* 0x000ea80000300800 */
[----:B--2---:R-:W-:Y:S04]  /*558f0*/  STL.64 [R1+0x50f0], R6 ;  /* 0x0050f00601007387 */ /* 0x004fe80000100a00 */
[----:B---3--:R0:W-:Y:S04]  /*55900*/  STL.64 [R1+0x50e8], R4 ;  /* 0x0050e80401007387 */ /* 0x0081e80000100a00 */
[----:B0-----:R-:W2:Y:S04]  /*55910*/  LDL.LU R4, [R1+0x240] ;  /* 0x0002400001047983 */ /* 0x001ea80000300800 */
[----:B------:R-:W2:Y:S04]  /*55920*/  LDL.LU R5, [R1+0x244] ;  /* 0x0002440001057983 */ /* 0x000ea80000300800 */
[----:B------:R-:W2:Y:S04]  /*55930*/  LDL.LU R6, [R1+0x248] ;  /* 0x0002480001067983 */ /* 0x000ea80000300800 */
[----:B------:R-:W2:Y:S04]  /*55940*/  LDL.LU R7, [R1+0x24c] ;  /* 0x00024c0001077983 */ /* 0x000ea80000300800 */
[----:B------:R-:W3:Y:S04]  /*55950*/  LDL.LU.64 R26, [R1+0x118] ;  /* 0x00011800011a7983 */ /* 0x000ee80000300a00 */
        /* <DEDUP_REMOVED lines=9> */
[----:B------:R-:W2:Y:S01]  /*559f0*/  LDL.LU R9, [R1+0x1f4] ;  /* 0x0001f40001097983 */ /* 0x000ea20000300800 */
[----:B------:R-:W-:-:S02]  /*55a00*/  IMAD.MOV.U32 R10, RZ, RZ, R2 ;  /* 0x000000ffff0a7224 */ /* 0x000fc400078e0002 */
[----:B------:R-:W-:Y:S01]  /*55a10*/  IMAD.MOV.U32 R11, RZ, RZ, R28 ;  /* 0x000000ffff0b7224 */ /* 0x000fe200078e001c */
[----:B------:R-:W4:Y:S04]  /*55a20*/  LDL.LU R2, [R1+0x50fc] ;  /* 0x0050fc0001027983 */ /* 0x000f280000300800 */
[----:B------:R-:W3:Y:S04]  /*55a30*/  LDL.LU R28, [R1+0x50f8] ;  /* 0x0050f800011c7983 */ /* 0x000ee80000300800 */
[----:B------:R-:W-:Y:S04]  /*55a40*/  STL.64 [R1+0x50c0], R10 ;  /* 0x0050c00a01007387 */ /* 0x000fe80000100a00 */
        /* <DEDUP_REMOVED lines=9> */
[----:B------:R-:W-:Y:S04]  /*55ae0*/  STL [R1+0x5050], R17 ;  /* 0x0050501101007387 */ /* 0x000fe80000100800 */
[----:B------:R-:W4:Y:S04]  /*55af0*/  LDL.LU.64 R18, [R1+0x138] ;  /* 0x0001380001127983 */ /* 0x000f280000300a00 */
[----:B------:R-:W-:Y:S01]  /*55b00*/  STL [R1+0x504c], R13 ;  /* 0x00504c0d01007387 */ /* 0x000fe20000100800 */
[----:B----4-:R-:W-:Y:S06]  /*55b10*/  HMMA.16816.F32.BF16 R4, R20, R18, R4 ;  /* 0x000000121404723c */ /* 0x010fec0000041804 */
[----:B------:R-:W-:-:S15]  /*55b20*/  IMAD.MOV.U32 R12, RZ, RZ, R18 ;  /* 0x000000ffff0c7224 */ /* 0x000fde00078e0012 */
[----:B------:R-:W-:-:S02]  /*55b30*/  NOP ;  /* 0x0000000000007918 */ /* 0x000fc40000000000 */
[----:B------:R-:W-:Y:S04]  /*55b40*/  STL.64 [R1+0x11e0], R4 ;  /* 0x0011e00401007387 */ /* 0x000fe80000100a00 */
[----:B------:R0:W-:Y:S04]  /*55b50*/  STL.64 [R1+0x11e8], R6 ;  /* 0x0011e80601007387 */ /* 0x0001e80000100a00 */
[----:B0-----:R-:W4:Y:S04]  /*55b60*/  LDL.LU.64 R6, [R1+0x50f0] ;  /* 0x0050f00001067983 */ /* 0x001f280000300a00 */
[----:B------:R-:W4:Y:S04]  /*55b70*/  LDL.LU.64 R4, [R1+0x50e8] ;  /* 0x0050e80001047983 */ /* 0x000f280000300a00 */
[----:B------:R0:W-:Y:S04]  /*55b80*/  STL [R1+0x5058], R19 ;  /* 0x0050581301007387 */ /* 0x0001e80000100800 */
[----:B0-----:R-:W4:Y:S01]  /*55b90*/  LDL.LU.64 R18, [R1+0x128] ;  /* 0x0001280001127983 */ /* 0x001f220000300a00 */
[----:B---3--:R-:W-:-:S02]  /*55ba0*/  IMAD.MOV.U32 R10, RZ, RZ, R28 ;  /* 0x000000ffff0a7224 */ /* 0x008fc400078e001c */
[----:B------:R-:W-:-:S07]  /*55bb0*/  IMAD.MOV.U32 R11, RZ, RZ, R2 ;  /* 0x000000ffff0b7224 */ /* 0x000fce00078e0002 */
[C---:B--2---:R-:W-:Y:S01]  /*55bc0*/  HMMA.16816.F32.BF16 R8, R20.reuse, R26, R8 ;  /* 0x0000001a1408723c */ /* 0x044fe20000041808 */
[----:B------:R0:W-:Y:S05]  /*55bd0*/  STL [R1+0x5054], R12 ;  /* 0x0050540c01007387 */ /* 0x0001ea0000100800 */
[----:B------:R-:W-:Y:S02]  /*55be0*/  IMAD.MOV.U32 R17, RZ, RZ, R27 ;  /* 0x000000ffff117224 */ /* 0x000fe400078e001b */
[----:B0-----:R-:W-:Y:S01]  /*55bf0*/  IMAD.MOV.U32 R12, RZ, RZ, R26 ;  /* 0x000000ffff0c7224 */ /* 0x001fe200078e001a */
[----:B----4-:R-:W-:Y:S06]  /*55c00*/  HMMA.16816.F32.BF16 R4, R20, R18, R4 ;  /* 0x000000121404723c */ /* 0x010fec0000041804 */
[----:B------:R-:W-:-:S15]  /*55c10*/  IMAD.MOV.U32 R13, RZ, RZ, R18 ;  /* 0x000000ffff0d7224 */ /* 0x000fde00078e0012 */
[----:B------:R-:W-:-:S02]  /*55c20*/  NOP ;  /* 0x0000000000007918 */ /* 0x000fc40000000000 */
[----:B------:R-:W-:Y:S04]  /*55c30*/  STL.64 [R1+0x11d0], R4 ;  /* 0x0011d00401007387 */ /* 0x000fe80000100a00 */
[----:B------:R0:W-:Y:S04]  /*55c40*/  STL.64 [R1+0x11d8], R6 ;  /* 0x0011d80601007387 */ /* 0x0001e80000100a00 */
[----:B0-----:R-:W2:Y:S04]  /*55c50*/  LDL.LU.64 R6, [R1+0x50e0] ;  /* 0x0050e00001067983 */ /* 0x001ea80000300a00 */
[----:B------:R-:W-:Y:S04]  /*55c60*/  STL [R1+0x505c], R13 ;  /* 0x00505c0d01007387 */ /* 0x000fe80000100800 */
[----:B------:R-:W3:Y:S04]  /*55c70*/  LDL R4, [R1+0x1a04] ;  /* 0x001a040001047983 */ /* 0x000ee80000100800 */
[----:B------:R-:W-:Y:S04]  /*55c80*/  STL.64 [R1+0x11c0], R8 ;  /* 0x0011c00801007387 */ /* 0x000fe80000100a00 */
[----:B------:R0:W-:Y:S04]  /*55c90*/  STL.64 [R1+0x11c8], R10 ;  /* 0x0011c80a01007387 */ /* 0x0001e80000100a00 */
[----:B0-----:R-:W4:Y:S04]  /*55ca0*/  LDL.LU.64 R10, [R1+0x50d8] ;  /* 0x0050d800010a7983 */ /* 0x001f280000300a00 */
[----:B------:R-:W4:Y:S04]  /*55cb0*/  LDL.LU.64 R8, [R1+0x50d0] ;  /* 0x0050d00001087983 */ /* 0x000f280000300a00 */
[----:B------:R-:W4:Y:S01]  /*55cc0*/  LDL.LU.64 R26, [R1+0x50c8] ;  /* 0x0050c800011a7983 */ /* 0x000f220000300a00 */
[----:B------:R-:W-:Y:S01]  /*55cd0*/  IMAD.MOV.U32 R18, RZ, RZ, R19 ;  /* 0x000000ffff127224 */ /* 0x000fe200078e0013 */
[----:B----4-:R-:W-:Y:S06]  /*55ce0*/  HMMA.16816.F32.BF16 R8, R20, R26, R8 ;  /* 0x0000001a1408723c */ /* 0x010fec0000041808 */
[----:B------:R-:W-:-:S02]  /*55cf0*/  IMAD.MOV.U32 R13, RZ, RZ, R26 ;  /* 0x000000ffff0d7224 */ /* 0x000fc400078e001a */
[----:B------:R-:W-:-:S15]  /*55d00*/  IMAD.MOV.U32 R19, RZ, RZ, R27 ;  /* 0x000000ffff137224 */ /* 0x000fde00078e001b */
[----:B------:R-:W-:Y:S04]  /*55d10*/  STL.64 [R1+0x11b0], R8 ;  /* 0x0011b00801007387 */ /* 0x000fe80000100a00 */
[----:B------:R0:W-:Y:S04]  /*55d20*/  STL.64 [R1+0x11b8], R10 ;  /* 0x0011b80a01007387 */ /* 0x0001e80000100a00 */
[----:B0-----:R-:W4:Y:S04]  /*55d30*/  LDL.LU.64 R10, [R1+0x50c0] ;  /* 0x0050c000010a7983 */ /* 0x001f280000300a00 */
[----:B------:R-:W4:Y:S04]  /*55d40*/  LDL.LU.64 R8, [R1+0x50b8] ;  /* 0x0050b80001087983 */ /* 0x000f280000300a00 */
[----:B------:R-:W4:Y:S02]  /*55d50*/  LDL.LU.64 R26, [R1+0x50b0] ;  /* 0x0050b000011a7983 */ /* 0x000f240000300a00 */
        /* <DEDUP_REMOVED lines=8> */
[----:B----4-:R-:W-:Y:S02]  /*55de0*/  HMMA.16816.F32.BF16 R20, R20, R26, R8 ;  /* 0x0000001a1414723c */ /* 0x010fe40000041808 */
[----:B------:R-:W4:Y:S04]  /*55df0*/  LDL.LU.64 R10, [R1+0x5090] ;  /* 0x00509000010a7983 */ /* 0x000f280000300a00 */
[----:B------:R-:W4:Y:S01]  /*55e00*/  LDL.LU.64 R8, [R1+0x5088] ;  /* 0x0050880001087983 */ /* 0x000f220000300a00 */
[----:B------:R-:W-:-:S02]  /*55e10*/  IMAD.MOV.U32 R16, RZ, RZ, R26 ;  /* 0x000000ffff107224 */ /* 0x000fc400078e001a */
[----:B------:R-:W-:-:S14]  /*55e20*/  IMAD.MOV.U32 R5, RZ, RZ, R27 ;  /* 0x000000ffff057224 */ /* 0x000fdc00078e001b */
[----:B------:R0:W-:Y:S04]  /*55e30*/  STL.64 [R1+0x11a0], R20 ;  /* 0x0011a01401007387 */ /* 0x0001e80000100a00 */
[----:B------:R1:W-:Y:S04]  /*55e40*/  STL.64 [R1+0x11a8], R22 ;  /* 0x0011a81601007387 */ /* 0x0003e80000100a00 */
[----:B------:R-:W4:Y:S04]  /*55e50*/  LDL.LU.64 R26, [R1+0x5080] ;  /* 0x00508000011a7983 */ /* 0x000f280000300a00 */
[----:B------:R-:W4:Y:S04]  /*55e60*/  LDL.LU.64 R24, [R1+0x5078] ;  /* 0x0050780001187983 */ /* 0x000f280000300a00 */
[----:B0-----:R-:W3:Y:S04]  /*55e70*/  LDL.LU R20, [R1+0x10] ;  /* 0x0000100001147983 */ /* 0x001ee80000300800 */
[----:B------:R-:W3:Y:S04]  /*55e80*/  LDL.LU R21, [R1+0x14] ;  /* 0x0000140001157983 */ /* 0x000ee80000300800 */
[----:B-1----:R-:W3:Y:S04]  /*55e90*/  LDL.LU R22, [R1+0x18] ;  /* 0x0000180001167983 */ /* 0x002ee80000300800 */
[----:B------:R-:W3:Y:S04]  /*55ea0*/  LDL.LU R23, [R1+0x1c] ;  /* 0x00001c0001177983 */ /* 0x000ee80000300800 */
[----:B------:R-:W-:Y:S04]  /*55eb0*/  STL.64 [R1+0x5068], R18 ;  /* 0x0050681201007387 */ /* 0x000fe80000100a00 */
[----:B------:R0:W-:Y:S04]  /*55ec0*/  STL.64 [R1+0x5060], R16 ;  /* 0x0050601001007387 */ /* 0x0001e80000100a00 */
[----:B0-----:R-:W2:Y:S04]  /*55ed0*/  LDL.LU R16, [R1+0x1010] ;  /* 0x0010100001107983 */ /* 0x001ea80000300800 */
[----:B------:R-:W2:Y:S01]  /*55ee0*/  LDL.LU R17, [R1+0x1014] ;  /* 0x0010140001117983 */ /* 0x000ea20000300800 */
[----:B----4-:R-:W-:-:S15]  /*55ef0*/  HMMA.16816.F32.BF16 R8, R24, R14, R8 ;  /* 0x0000000e1808723c */ /* 0x010fde0000041808 */
[----:B------:R-:W-:-:S08]  /*55f00*/  NOP ;  /* 0x0000000000007918 */ /* 0x000fd00000000000 */
[----:B------:R-:W-:Y:S04]  /*55f10*/  STL.64 [R1+0x1c0], R8 ;  /* 0x0001c00801007387 */ /* 0x000fe80000100a00 */
[----:B------:R0:W-:Y:S04]  /*55f20*/  STL.64 [R1+0x1c8], R10 ;  /* 0x0001c80a01007387 */ /* 0x0001e80000100a00 */
[----:B0-----:R-:W3:Y:S01]  /*55f30*/  LDL.LU.64 R10, [R1+0x5070] ;  /* 0x00507000010a7983 */ /* 0x001ee20000300a00 */
[----:B------:R-:W-:Y:S02]  /*55f40*/  IMAD.MOV.U32 R18, RZ, RZ, R29 ;  /* 0x000000ffff127224 */ /* 0x000fe400078e001d */
[----:B------:R-:W-:-:S07]  /*55f50*/  IMAD.MOV.U32 R19, RZ, RZ, R0 ;  /* 0x000000ffff137224 */ /* 0x000fce00078e0000 */
[C---:B--2---:R-:W-:Y:S06]  /*55f60*/  HMMA.16816.F32.BF16 R16, R24.reuse, R6, R16 ;  /* 0x000000061810723c */ /* 0x044fec0000041810 */
[----:B---3--:R-:W-:Y:S01]  /*55f70*/  HMMA.16816.F32.BF16 R8, R24, R10, R20 ;  /* 0x0000000a1808723c */ /* 0x008fe20000041814 */
[----:B------:R-:W-:-:S15]  /*55f80*/  LDSM.16.M88.4 R20, [R4+UR4+0x8000] ;  /* 0x008000040414783b */ /* 0x000fde0008000200 */
[----:B------:R-:W-:-:S07]  /*55f90*/  NOP ;  /* 0x0000000000007918 */ /* 0x000fce0000000000 */
[----:B------:R-:W-:Y:S01]  /*55fa0*/  STL.64 [R1+0x1b0], R8 ;  /* 0x0001b00801007387 */ /* 0x000fe20000100a00 */
[----:B------:R-:W-:Y:S02]  /*55fb0*/  IMAD.MOV.U32 R29, RZ, RZ, R10 ;  /* 0x000000ffff1d7224 */ /* 0x000fe400078e000a */
[----:B------:R-:W-:Y:S02]  /*55fc0*/  IMAD.MOV.U32 R0, RZ, RZ, R11 ;  /* 0x000000ffff007224 */ /* 0x000fe400078e000b */
[----:B------:R-:W0:Y:S04]  /*55fd0*/  LDSM.16.MT88.4 R8, [R3+UR4+0x4000] ;  /* 0x004000040308783b */ /* 0x000e280008004200 */
[----:B------:R1:W-:Y:S04]  /*55fe0*/  STL [R1+0x3df4], R0 ;  /* 0x003df40001007387 */ /* 0x0003e80000100800 */
[----:B------:R2:W-:Y:S04]  /*55ff0*/  STL [R1+0x3df0], R29 ;  /* 0x003df01d01007387 */ /* 0x0005e80000100800 */
[----:B0-----:R-:W-:Y:S04]  /*56000*/  STL [R1+0x4ee4], R10 ;  /* 0x004ee40a01007387 */ /* 0x001fe80000100800 */
[----:B------:R-:W-:Y:S04]  /*56010*/  STL [R1+0x4ee0], R11 ;  /* 0x004ee00b01007387 */ /* 0x000fe80000100800 */
[----:B------:R-:W-:Y:S04]  /*56020*/  STL.64 [R1+0xd0], R20 ;  /* 0x0000d01401007387 */ /* 0x000fe80000100a00 */
[----:B------:R-:W-:Y:S04]  /*56030*/  STL.64 [R1+0xd8], R22 ;  /* 0x0000d81601007387 */ /* 0x000fe80000100a00 */
[----:B------:R-:W0:Y:S01]  /*56040*/  LDSM.16.M88.4 R20, [R4+UR4+0x8800] ;  /* 0x008800040414783b */ /* 0x000e220008000200 */
[----:B-1----:R-:W-:-:S03]  /*56050*/  IMAD.MOV.U32 R0, RZ, RZ, R18 ;  /* 0x000000ffff007224 */ /* 0x002fc600078e0012 */
[----:B------:R1:W-:Y:S01]  /*56060*/  STL.64 [R1+0x1190], R16 ;  /* 0x0011901001007387 */ /* 0x0003e20000100a00 */
[----:B--2---:R-:W-:-:S03]  /*56070*/  IMAD.MOV.U32 R29, RZ, RZ, R19 ;  /* 0x000000ffff1d7224 */ /* 0x004fc600078e0013 */
[----:B------:R-:W2:Y:S04]  /*56080*/  LDL.LU.64 R18, [R1+0x5068] ;  /* 0x0050680001127983 */ /* 0x000ea80000300a00 */
[----:B-1----:R-:W3:Y:S04]  /*56090*/  LDL.LU.64 R16, [R1+0x5060] ;  /* 0x0050600001107983 */ /* 0x002ee80000300a00 */
[----:B0-----:R-:W-:Y:S04]  /*560a0*/  STL.64 [R1+0xc0], R20 ;  /* 0x0000c01401007387 */ /* 0x001fe80000100a00 */
[----:B------:R-:W-:Y:S04]  /*560b0*/  STL.64 [R1+0xc8], R22 ;  /* 0x0000c81601007387 */ /* 0x000fe80000100a00 */
[----:B------:R-:W-:Y:S04]  /*560c0*/  STL.64 [R1+0x4ed8], R20 ;  /* 0x004ed81401007387 */ /* 0x000fe80000100a00 */
[----:B------:R-:W0:Y:S04]  /*560d0*/  LDSM.16.M88.4 R20, [R4+UR4+0x9000] ;  /* 0x009000040414783b */ /* 0x000e280008000200 */
[----:B------:R-:W-:Y:S04]  /*560e0*/  STL [R1+0x3e64], R29 ;  /* 0x003e641d01007387 */ /* 0x000fe80000100800 */
[----:B------:R1:W-:Y:S04]  /*560f0*/  STL [R1+0x3e60], R0 ;  /* 0x003e600001007387 */ /* 0x0003e80000100800 */
[----:B0-----:R-:W-:Y:S04]  /*56100*/  STL.64 [R1+0xb0], R20 ;  /* 0x0000b01401007387 */ /* 0x001fe80000100a00 */
[----:B------:R-:W-:Y:S01]  /*56110*/  STL.64 [R1+0xb8], R22 ;  /* 0x0000b81601007387 */ /* 0x000fe20000100a00 */
[----:B-1----:R-:W-:-:S03]  /*56120*/  IMAD.MOV.U32 R0, RZ, RZ, R21 ;  /* 0x000000ffff007224 */ /* 0x002fc600078e0015 */
[----:B------:R-:W0:Y:S02]  /*56130*/  LDSM.16.M88.4 R20, [R4+UR4+0x9800] ;  /* 0x009800040414783b */ /* 0x000e240008000200 */
[----:B0-----:R-:W-:Y:S02]  /*56140*/  IMAD.MOV.U32 R10, RZ, RZ, R20 ;  /* 0x000000ffff0a7224 */ /* 0x001fe400078e0014 */
[----:B------:R-:W-:Y:S01]  /*56150*/  IMAD.MOV.U32 R11, RZ, RZ, R21 ;  /* 0x000000ffff0b7224 */ /* 0x000fe200078e0015 */
[----:B------:R-:W-:Y:S04]  /*56160*/  STL.64 [R1+0xa0], R20 ;  /* 0x0000a01401007387 */ /* 0x000fe80000100a00 */
[----:B------:R-:W-:Y:S04]  /*56170*/  STL.64 [R1+0xa8], R22 ;  /* 0x0000a81601007387 */ /* 0x000fe80000100a00 */
[----:B------:R-:W0:Y:S04]  /*56180*/  LDSM.16.M88.4 R20, [R4+UR4+0xa000] ;  /* 0x00a000040414783b */ /* 0x000e280008000200 */
[----:B------:R-:W-:Y:S04]  /*56190*/  STL.64 [R1+0x4ef0], R10 ;  /* 0x004ef00a01007387 */ /* 0x000fe80000100a00 */
[----:B------:R-:W-:Y:S04]  /*561a0*/  STL.64 [R1+0x4ee8], R8 ;  /* 0x004ee80801007387 */ /* 0x000fe80000100a00 */
[----:B------:R-:W1:Y:S04]  /*561b0*/  LDSM.16.M88.4 R8, [R4+UR4+0xa800] ;  /* 0x00a800040408783b */ /* 0x000e680008000200 */
[----:B0-----:R0:W-:Y:S04]  /*561c0*/  STL.64 [R1+0x90], R20 ;  /* 0x0000901401007387 */ /* 0x0011e80000100a00 */
[----:B------:R-:W-:Y:S04]  /*561d0*/  STL.64 [R1+0x98], R22 ;  /* 0x0000981601007387 */ /* 0x000fe80000100a00 */
[----:B-1----:R-:W-:Y:S04]  /*561e0*/  STL.64 [R1+0x80], R8 ;  /* 0x0000800801007387 */ /* 0x002fe80000100a00 */
[----:B------:R-:W-:Y:S01]  /*561f0*/  STL.64 [R1+0x88], R10 ;  /* 0x0000880a01007387 */ /* 0x000fe20000100a00 */
[----:B0-----:R-:W-:-:S02]  /*56200*/  IMAD.MOV.U32 R21, RZ, RZ, R8 ;  /* 0x000000ffff157224 */ /* 0x001fc400078e0008 */
[----:B------:R-:W-:Y:S02]  /*56210*/  IMAD.MOV.U32 R20, RZ, RZ, R9 ;  /* 0x000000ffff147224 */ /* 0x000fe400078e0009 */
[----:B------:R-:W0:Y:S04]  /*56220*/  LDSM.16.M88.4 R8, [R4+UR4+0xb000] ;  /* 0x00b000040408783b */ /* 0x000e280008000200 */
[----:B0-----:R-:W-:Y:S04]  /*56230*/  STL.64 [R1+0x70], R8 ;  /* 0x0000700801007387 */ /* 0x001fe80000100a00 */
[----:B------:R-:W-:Y:S04]  /*56240*/  STL.64 [R1+0x78], R10 ;  /* 0x0000780a01007387 */ /* 0x000fe80000100a00 */
[----:B------:R-:W0:Y:S04]  /*56250*/  LDSM.16.M88.4 R8, [R4+UR4+0xb800] ;  /* 0x00b800040408783b */ /* 0x000e280008000200 */
[----:B0-----:R-:W-:Y:S04]  /*56260*/  STL.64 [R1+0x60], R8 ;  /* 0x0000600801007387 */ /* 0x001fe80000100a00 */
[----:B------:R-:W-:Y:S01]  /*56270*/  STL.64 [R1+0x68], R10 ;  /* 0x0000680a01007387 */ /* 0x000fe20000100a00 */
[----:B------:R-:W-:-:S03]  /*56280*/  IMAD.MOV.U32 R29, RZ, RZ, R9 ;  /* 0x000000ffff1d7224 */ /* 0x000fc600078e0009 */
        /* <DEDUP_REMOVED lines=15> */
[----:B------:R-:W0:Y:S02]  /*56380*/  LDSM.16.M88.4 R8, [R4+UR4+0xe800] ;  /* 0x00e800040408783b */ /* 0x000e240008000200 */
[----:B0-----:R-:W-:-:S02]  /*56390*/  IMAD.MOV.U32 R23, RZ, RZ, R8 ;  /* 0x000000ffff177224 */ /* 0x001fc400078e0008 */
[----:B------:R-:W-:Y:S01]  /*563a0*/  IMAD.MOV.U32 R22, RZ, RZ, R9 ;  /* 0x000000ffff167224 */ /* 0x000fe200078e0009 */
[----:B------:R-:W-:Y:S04]  /*563b0*/  STL.64 [R1+0x8], R10 ;  /* 0x0000080a01007387 */ /* 0x000fe80000100a00 */
[----:B------:R0:W-:Y:S04]  /*563c0*/  STL.64 [R1+0x4f00], R22 ;  /* 0x004f001601007387 */ /* 0x0001e80000100a00 */
[----:B------:R-:W-:Y:S01]  /*563d0*/  STL.64 [R1+0x4ef8], R20 ;  /* 0x004ef81401007387 */ /* 0x000fe20000100a00 */
[----:B0-----:R-:W-:-:S02]  /*563e0*/  IMAD.MOV.U32 R22, RZ, RZ, R13 ;  /* 0x000000ffff167224 */ /* 0x001fc400078e000d */
[----:B--2---:R-:W-:Y:S01]  /*563f0*/  IMAD.MOV.U32 R23, RZ, RZ, R19 ;  /* 0x000000ffff177224 */ /* 0x004fe200078e0013 */
[----:B------:R-:W2:Y:S04]  /*56400*/  LDL.LU R13, [R1+0x505c] ;  /* 0x00505c00010d7983 */ /* 0x000ea80000300800 */
[----:B------:R-:W4:Y:S04]  /*56410*/  LDL.LU R19, [R1+0x5058] ;  /* 0x0050580001137983 */ /* 0x000f280000300800 */
[----:B------:R0:W-:Y:S04]  /*56420*/  STL.64 [R1+0x4f18], R22 ;  /* 0x004f181601007387 */ /* 0x0001e80000100a00 */
[----:B------:R-:W2:Y:S04]  /*56430*/  LDL.LU R8, [R1+0x17b0] ;  /* 0x0017b00001087983 */ /* 0x000ea80000300800 */
[----:B------:R-:W2:Y:S04]  /*56440*/  LDL.LU R9, [R1+0x17b4] ;  /* 0x0017b40001097983 */ /* 0x000ea80000300800 */
[----:B------:R-:W4:Y:S04]  /*56450*/  LDL.LU R10, [R1+0x17b8] ;  /* 0x0017b800010a7983 */ /* 0x000f280000300800 */
[----:B------:R-:W4:Y:S01]  /*56460*/  LDL.LU R11, [R1+0x17bc] ;  /* 0x0017bc00010b7983 */ /* 0x000f220000300800 */
[----:B0-----:R-:W-:-:S02]  /*56470*/  IMAD.MOV.U32 R22, RZ, RZ, R12 ;  /* 0x000000ffff167224 */ /* 0x001fc400078e000c */
[----:B---3--:R-:W-:Y:S01]  /*56480*/  IMAD.MOV.U32 R23, RZ, RZ, R17 ;  /* 0x000000ffff177224 */ /* 0x008fe200078e0011 */
        /* <DEDUP_REMOVED lines=46> */
[----:B------:R0:W-:Y:S02]  /*56770*/  STL.64 [R1+0x4f90], R22 ;  /* 0x004f901601007387 */ /* 0x0001e40000100a00 */
[----:B0-----:R-:W-:-:S02]  /*56780*/  IMAD.MOV.U32 R22, RZ, RZ, R13 ;  /* 0x000000ffff167224 */ /* 0x001fc400078e000d */
        /* <DEDUP_REMOVED lines=30> */
[----:B------:R-:W4:Y:S01]  /*56970*/  LDL.LU R10, [R1+0x1088] ;  /* 0x00108800010a7983 */ /* 0x000f220000300800 */
[----:B---3--:R-:W-:-:S02]  /*56980*/  IMAD.MOV.U32 R22, RZ, RZ, R12 ;  /* 0x000000ffff167224 */ /* 0x008fc400078e000c */
[----:B------:R-:W-:Y:S02]  /*56990*/  IMAD.MOV.U32 R23, RZ, RZ, R19 ;  /* 0x000000ffff177224 */ /* 0x000fe400078e0013 */
[----:B------:R-:W-:Y:S02]  /*569a0*/  IMAD.MOV.U32 R11, RZ, RZ, R13 ;  /* 0x000000ffff0b7224 */ /* 0x000fe400078e000d */
        /* <DEDUP_REMOVED lines=12> */
[----:B------:R-:W2:Y:S01]  /*56a70*/  LDL.LU R9, [R1+0x1064] ;  /* 0x0010640001097983 */ /* 0x000ea20000300800 */
[----:B---3--:R-:W-:-:S02]  /*56a80*/  IMAD.MOV.U32 R10, RZ, RZ, R12 ;  /* 0x000000ffff0a7224 */ /* 0x008fc400078e000c */
[----:B------:R-:W-:Y:S01]  /*56a90*/  IMAD.MOV.U32 R11, RZ, RZ, R13 ;  /* 0x000000ffff0b7224 */ /* 0x000fe200078e000d */
[----:B------:R-:W3:Y:S04]  /*56aa0*/  LDL.LU R12, [R1+0x500c] ;  /* 0x00500c00010c7983 */ /* 0x000ee80000300800 */
[----:B------:R-:W4:Y:S04]  /*56ab0*/  LDL.LU R13, [R1+0x5008] ;  /* 0x00500800010d7983 */ /* 0x000f280000300800 */
[----:B------:R-:W-:Y:S04]  /*56ac0*/  STL.64 [R1+0x4fe8], R10 ;  /* 0x004fe80a01007387 */ /* 0x000fe80000100a00 */
[----:B--2---:R0:W-:Y:S04]  /*56ad0*/  STL.64 [R1+0x4fe0], R8 ;  /* 0x004fe00801007387 */ /* 0x0041e80000100a00 */
[----:B0-----:R-:W2:Y:S04]  /*56ae0*/  LDL.LU R8, [R1+0x1040] ;  /* 0x0010400001087983 */ /* 0x001ea80000300800 */
[----:B------:R-:W2:Y:S04]  /*56af0*/  LDL.LU R9, [R1+0x1044] ;  /* 0x0010440001097983 */ /* 0x000ea80000300800 */
[----:B------:R-:W3:Y:S04]  /*56b00*/  LDL.LU R10, [R1+0x1048] ;  /* 0x00104800010a7983 */ /* 0x000ee80000300800 */
[----:B------:R-:W3:Y:S01]  /*56b10*/  LDL.LU R11, [R1+0x104c] ;  /* 0x00104c00010b7983 */ /* 0x000ee20000300800 */
[----:B------:R-:W-:-:S02]  /*56b20*/  IMAD.MOV.U32 R22, RZ, RZ, R18 ;  /* 0x000000ffff167224 */ /* 0x000fc400078e0012 */
[----:B------:R-:W-:Y:S01]  /*56b30*/  IMAD.MOV.U32 R23, RZ, RZ, R17 ;  /* 0x000000ffff177224 */ /* 0x000fe200078e0011 */
[----:B---3--:R-:W-:Y:S04]  /*56b40*/  STL.64 [R1+0x5000], R10 ;  /* 0x0050000a01007387 */ /* 0x008fe80000100a00 */
[----:B--2---:R0:W-:Y:S04]  /*56b50*/  STL.64 [R1+0x4ff8], R8 ;  /* 0x004ff80801007387 */ /* 0x0041e80000100a00 */
[----:B0-----:R-:W2:Y:S04]  /*56b60*/  LDL.LU R8, [R1+0x1050] ;  /* 0x0010500001087983 */ /* 0x001ea80000300800 */
[----:B------:R-:W2:Y:S01]  /*56b70*/  LDL.LU R9, [R1+0x1054] ;  /* 0x0010540001097983 */ /* 0x000ea20000300800 */
[----:B----4-:R-:W-:-:S02]  /*56b80*/  IMAD.MOV.U32 R10, RZ, RZ, R13 ;  /* 0x000000ffff0a7224 */ /* 0x010fc400078e000d */
[----:B------:R-:W-:Y:S02]  /*56b90*/  IMAD.MOV.U32 R11, RZ, RZ, R12 ;  /* 0x000000ffff0b7224 */ /* 0x000fe400078e000c */
[----:B------:R-:W0:Y:S04]  /*56ba0*/  LDSM.16.M88.4 R12, [R4+UR4+0xf000] ;  /* 0x00f00004040c783b */ /* 0x000e280008000200 */
[----:B0-----:R-:W-:Y:S04]  /*56bb0*/  STL [R1+0x4074], R14 ;  /* 0x0040740e01007387 */ /* 0x001fe80000100800 */
[----:B------:R0:W-:Y:S02]  /*56bc0*/  STL [R1+0x4070], R15 ;  /* 0x0040700f01007387 */ /* 0x0001e40000100800 */
[----:B0-----:R-:W-:-:S02]  /*56bd0*/  IMAD.MOV.U32 R15, RZ, RZ, R5 ;  /* 0x000000ffff0f7224 */ /* 0x001fc400078e0005 */
[----:B------:R-:W0:Y:S01]  /*56be0*/  LDSM.16.M88.4 R4, [R4+UR4+0xf800] ;  /* 0x00f800040404783b */ /* 0x000e220008000200 */
[----:B------:R-:W-:-:S03]  /*56bf0*/  IMAD.MOV.U32 R14, RZ, RZ, R16 ;  /* 0x000000ffff0e7224 */ /* 0x000fc600078e0010 */
[----:B------:R-:W1:Y:S04]  /*56c00*/  LDSM.16.MT88.4 R16, [R3+UR4+0x4080] ;  /* 0x004080040310783b */ /* 0x000e680008004200 */
[----:B------:R-:W-:Y:S04]  /*56c10*/  STL.64 [R1+0x4e68], R12 ;  /* 0x004e680c01007387 */ /* 0x000fe80000100a00 */
[----:B0-----:R-:W-:Y:S04]  /*56c20*/  STL [R1+0x3c74], R6 ;  /* 0x003c740601007387 */ /* 0x001fe80000100800 */
[----:B------:R-:W-:Y:S04]  /*56c30*/  STL [R1+0x3c70], R7 ;  /* 0x003c700701007387 */ /* 0x000fe80000100800 */
[----:B------:R0:W-:Y:S04]  /*56c40*/  STL.64 [R1+0x4ed0], R4 ;  /* 0x004ed00401007387 */ /* 0x0001e80000100a00 */
[----:B0-----:R-:W3:Y:S04]  /*56c50*/  LDL.LU R4, [R1+0x10d0] ;  /* 0x0010d00001047983 */ /* 0x001ee80000300800 */
[----:B------:R-:W3:Y:S04]  /*56c60*/  LDL.LU R5, [R1+0x10d4] ;  /* 0x0010d40001057983 */ /* 0x000ee80000300800 */
[----:B------:R-:W3:Y:S04]  /*56c70*/  LDL.LU R6, [R1+0x10d8] ;  /* 0x0010d80001067983 */ /* 0x000ee80000300800 */
[----:B------:R-:W3:Y:S04]  /*56c80*/  LDL.LU R7, [R1+0x10dc] ;  /* 0x0010dc0001077983 */ /* 0x000ee80000300800 */
[----:B-1----:R-:W-:Y:S04]  /*56c90*/  STL.64 [R1+0x4dd8], R18 ;  /* 0x004dd81201007387 */ /* 0x002fe80000100a00 */
[----:B------:R-:W-:Y:S01]  /*56ca0*/  STL.64 [R1+0x4dd0], R16 ;  /* 0x004dd01001007387 */ /* 0x000fe20000100a00 */
[----:B--2---:R-:W-:Y:S03]  /*56cb0*/  HMMA.16816.F32.BF16 R20, R24, R22, R8 ;  /* 0x000000161814723c */ /* 0x004fe60000041808 */
        /* <DEDUP_REMOVED lines=69> */
[----:B------:R-:W-:Y:S02]  /*57110*/  IMAD.MOV.U32 R18, RZ, RZ, R28 ;  /* 0x000000ffff127224 */ /* 0x000fe400078e001c */
[----:B------:R-:W-:Y:S01]  /*57120*/  IMAD.MOV.U32 R19, RZ, RZ, R2 ;  /* 0x000000ffff137224 */ /* 0x000fe200078e0002 */
[----:B--2---:R-:W-:Y:S01]  /*57130*/  HMMA.16816.F32.BF16 R20, R24, R22, R8 ;  /* 0x000000161814723c */ /* 0x004fe20000041808 */
[----:B------:R-:W2:Y:S04]  /*57140*/  LDL.LU.64 R10, [R1+0x4f10] ;  /* 0x004f1000010a7983 */ /* 0x000ea80000300a00 */
[----:B------:R-:W2:-:S15]  /*57150*/  LDL.LU.64 R8, [R1+0x4f08] ;  /* 0x004f080001087983 */ /* 0x000e9e0000300a00 */
[----:B------:R-:W-:-:S03]  /*57160*/  NOP ;  /* 0x0000000000007918 */ /* 0x000fc60000000000 */
[----:B------:R-:W-:Y:S04]  /*57170*/  STL.64 [R1+0x5a0], R20 ;  /* 0x0005a01401007387 */ /* 0x000fe80000100a00 */
[----:B------:R0:W-:Y:S04]  /*57180*/  STL.64 [R1+0x5a8], R22 ;  /* 0x0005a81601007387 */ /* 0x0001e80000100a00 */
[----:B0-----:R-:W4:Y:S04]  /*57190*/  LDL.LU.64 R22, [R1+0x4f00] ;  /* 0x004f000001167983 */ /* 0x001f280000300a00 */
[----:B------:R-:W4:Y:S01]  /*571a0*/  LDL.LU.64 R20, [R1+0x4ef8] ;  /* 0x004ef80001147983 */ /* 0x000f220000300a00 */
[C---:B--2---:R-:W-:Y:S03]  /*571b0*/  HMMA.16816.F32.BF16 R16, R24.reuse, R18, R8 ;  /* 0x000000121810723c */ /* 0x044fe60000041808 */
[----:B------:R-:W2:Y:S04]  /*571c0*/  LDL.LU.64 R10, [R1+0x4ef0] ;  /* 0x004ef000010a7983 */ /* 0x000ea80000300a00 */
[----:B------:R-:W2:Y:S01]  /*571d0*/  LDL.LU.64 R8, [R1+0x4ee8] ;  /* 0x004ee80001087983 */ /* 0x000ea20000300a00 */
[----:B---3--:R-:W-:-:S15]  /*571e0*/  HMMA.16816.F32.BF16 R24, R24, R14, R4 ;  /* 0x0000000e1818723c */ /* 0x008fde0000041804 */
[----:B------:R-:W-:-:S01]  /*571f0*/  NOP ;  /* 0x0000000000007918 */ /* 0x000fc20000000000 */
[----:B------:R-:W-:Y:S02]  /*57200*/  IMAD.MOV.U32 R2, RZ, RZ, R19 ;  /* 0x000000ffff027224 */ /* 0x000fe400078e0013 */
[----:B------:R-:W-:Y:S01]  /*57210*/  IMAD.MOV.U32 R28, RZ, RZ, R18 ;  /* 0x000000ffff1c7224 */ /* 0x000fe200078e0012 */
[----:B------:R4:W-:Y:S04]  /*57220*/  STL.64 [R1+0x590], R16 ;  /* 0x0005901001007387 */ /* 0x0009e80000100a00 */
[----:B------:R-:W-:Y:S04]  /*57230*/  STL [R1+0x3da4], R2 ;  /* 0x003da40201007387 */ /* 0x000fe80000100800 */
[----:B------:R-:W-:Y:S04]  /*57240*/  STL [R1+0x3da0], R28 ;  /* 0x003da01c01007387 */ /* 0x000fe80000100800 */
[----:B------:R-:W3:Y:S04]  /*57250*/  LDL.LU R12, [R1+0x10c0] ;  /* 0x0010c000010c7983 */ /* 0x000ee80000300800 */
[----:B------:R-:W3:Y:S04]  /*57260*/  LDL.LU R13, [R1+0x10c4] ;  /* 0x0010c400010d7983 */ /* 0x000ee80000300800 */
[----:B------:R-:W3:Y:S04]  /*57270*/  LDL.LU R14, [R1+0x10c8] ;  /* 0x0010c800010e7983 */ /* 0x000ee80000300800 */
[----:B------:R-:W3:Y:S01]  /*57280*/  LDL.LU R15, [R1+0x10cc] ;  /* 0x0010cc00010f7983 */ /* 0x000ee20000300800 */
[----:B----4-:R-:W-:-:S02]  /*57290*/  IMAD.MOV.U32 R16, RZ, RZ, R21 ;  /* 0x000000ffff107224 */ /* 0x010fc400078e0015 */
[----:B------:R-:W-:Y:S02]  /*572a0*/  IMAD.MOV.U32 R17, RZ, RZ, R20 ;  /* 0x000000ffff117224 */ /* 0x000fe400078e0014 */
[----:B------:R-:W3:Y:S04]  /*572b0*/  LDL.64 R20, [R1+0xd0] ;  /* 0x0000d00001147983 */ /* 0x000ee80000100a00 */
[----:B------:R-:W4:Y:S04]  /*572c0*/  LDL.LU R4, [R1+0x10b0] ;  /* 0x0010b00001047983 */ /* 0x000f280000300800 */
[----:B------:R-:W4:Y:S04]  /*572d0*/  LDL.LU R5, [R1+0x10b4] ;  /* 0x0010b40001057983 */ /* 0x000f280000300800 */
[----:B------:R-:W4:Y:S04]  /*572e0*/  LDL.LU R6, [R1+0x10b8] ;  /* 0x0010b80001067983 */ /* 0x000f280000300800 */
[----:B------:R-:W4:Y:S04]  /*572f0*/  LDL.LU R7, [R1+0x10bc] ;  /* 0x0010bc0001077983 */ /* 0x000f280000300800 */
[----:B------:R0:W-:Y:S04]  /*57300*/  STL.64 [R1+0x4ea0], R16 ;  /* 0x004ea01001007387 */ /* 0x0001e80000100a00 */
[----:B0-----:R-:W2:Y:S04]  /*57310*/  LDL.LU R16, [R1+0x1130] ;  /* 0x0011300001107983 */ /* 0x001ea80000300800 */
[----:B------:R-:W2:Y:S04]  /*57320*/  LDL.LU R17, [R1+0x1134] ;  /* 0x0011340001117983 */ /* 0x000ea80000300800 */
[----:B------:R-:W3:Y:S04]  /*57330*/  LDL.LU R18, [R1+0x1138] ;  /* 0x0011380001127983 */ /* 0x000ee80000300800 */
[----:B------:R-:W3:Y:S04]  /*57340*/  LDL.LU R19, [R1+0x113c] ;  /* 0x00113c0001137983 */ /* 0x000ee80000300800 */
[----:B---3--:R-:W-:Y:S04]  /*57350*/  STL.64 [R1+0x4eb0], R18 ;  /* 0x004eb01201007387 */ /* 0x008fe80000100a00 */
[----:B--2---:R0:W-:Y:S02]  /*57360*/  STL.64 [R1+0x4ea8], R16 ;  /* 0x004ea81001007387 */ /* 0x0041e40000100a00 */
[----:B0-----:R-:W-:-:S02]  /*57370*/  IMAD.MOV.U32 R16, RZ, RZ, R10 ;  /* 0x000000ffff107224 */ /* 0x001fc400078e000a */
[----:B------:R-:W-:Y:S01]  /*57380*/  IMAD.MOV.U32 R17, RZ, RZ, R11 ;  /* 0x000000ffff117224 */ /* 0x000fe200078e000b */
[----:B------:R-:W2:Y:S04]  /*57390*/  LDL.LU R10, [R1+0x4ee4] ;  /* 0x004ee400010a7983 */ /* 0x000ea80000300800 */
[----:B------:R-:W2:Y:S04]  /*573a0*/  LDL.LU R11, [R1+0x4ee0] ;  /* 0x004ee000010b7983 */ /* 0x000ea80000300800 */
[----:B------:R0:W-:Y:S04]  /*573b0*/  STL.64 [R1+0x4ec8], R16 ;  /* 0x004ec81001007387 */ /* 0x0001e80000100a00 */
[----:B0-----:R-:W3:Y:S04]  /*573c0*/  LDL.LU R16, [R1+0x1150] ;  /* 0x0011500001107983 */ /* 0x001ee80000300800 */
[----:B------:R-:W3:Y:S04]  /*573d0*/  LDL.LU R17, [R1+0x1154] ;  /* 0x0011540001117983 */ /* 0x000ee80000300800 */
[----:B------:R-:W3:Y:S04]  /*573e0*/  LDL.LU R18, [R1+0x1158] ;  /* 0x0011580001127983 */ /* 0x000ee80000300800 */
[----:B------:R-:W3:Y:S04]  /*573f0*/  LDL.LU R19, [R1+0x115c] ;  /* 0x00115c0001137983 */ /* 0x000ee80000300800 */
[----:B------:R-:W-:Y:S04]  /*57400*/  STL.64 [R1+0x3c98], R26 ;  /* 0x003c981a01007387 */ /* 0x000fe80000100a00 */
[----:B------:R0:W-:Y:S02]  /*57410*/  STL.64 [R1+0x3c90], R24 ;  /* 0x003c901801007387 */ /* 0x0001e40000100a00 */
[----:B0-----:R-:W-:-:S02]  /*57420*/  IMAD.MOV.U32 R24, RZ, RZ, R23 ;  /* 0x000000ffff187224 */ /* 0x001fc400078e0017 */
[----:B------:R-:W-:-:S05]  /*57430*/  IMAD.MOV.U32 R25, RZ, RZ, R22 ;  /* 0x000000ffff197224 */ /* 0x000fca00078e0016 */
[----:B------:R0:W-:Y:S04]  /*57440*/  STL.64 [R1+0x4e50], R24 ;  /* 0x004e501801007387 */ /* 0x0001e80000100a00 */
[----:B0-----:R-:W4:Y:S04]  /*57450*/  LDL.LU R24, [R1+0x1120] ;  /* 0x0011200001187983 */ /* 0x001f280000300800 */
[----:B------:R-:W4:Y:S04]  /*57460*/  LDL.LU R25, [R1+0x1124] ;  /* 0x0011240001197983 */ /* 0x000f280000300800 */
[----:B------:R-:W3:Y:S04]  /*57470*/  LDL.LU R26, [R1+0x1128] ;  /* 0x00112800011a7983 */ /* 0x000ee80000300800 */
[----:B------:R-:W3:Y:S01]  /*57480*/  LDL.LU R27, [R1+0x112c] ;  /* 0x00112c00011b7983 */ /* 0x000ee20000300800 */
[----:B--2---:R-:W-:Y:S03]  /*57490*/  HMMA.16816.F32.BF16 R12, R8, R20, R12 ;  /* 0x00000014080c723c */ /* 0x004fe6000004180c */
[----:B---3--:R-:W-:Y:S04]  /*574a0*/  STL.64 [R1+0x4ec0], R26 ;  /* 0x004ec01a01007387 */ /* 0x008fe80000100a00 */
[----:B----4-:R0:W-:Y:S04]  /*574b0*/  STL.64 [R1+0x4eb8], R24 ;  /* 0x004eb81801007387 */ /* 0x0101e80000100a00 */
[----:B0-----:R-:W2:Y:S04]  /*574c0*/  LDL.LU R24, [R1+0x1140] ;  /* 0x0011400001187983 */ /* 0x001ea80000300800 */
[----:B------:R-:W2:Y:S04]  /*574d0*/  LDL.LU R25, [R1+0x1144] ;  /* 0x0011440001197983 */ /* 0x000ea80000300800 */
[----:B------:R-:W2:Y:S04]  /*574e0*/  LDL.LU R26, [R1+0x1148] ;  /* 0x00114800011a7983 */ /* 0x000ea80000300800 */
[----:B------:R-:W2:Y:S04]  /*574f0*/  LDL.LU R27, [R1+0x114c] ;  /* 0x00114c00011b7983 */ /* 0x000ea80000300800 */
[----:B------:R0:W-:Y:S04]  /*57500*/  STL.64 [R1+0x580], R12 ;  /* 0x0005800c01007387 */ /* 0x0001e80000100a00 */
[----:B------:R-:W-:Y:S01]  /*57510*/  STL.64 [R1+0x588], R14 ;  /* 0x0005880e01007387 */ /* 0x000fe20000100a00 */
[----:B0-----:R-:W-:-:S02]  /*57520*/  IMAD.MOV.U32 R13, RZ, RZ, R20 ;  /* 0x000000ffff0d7224 */ /* 0x001fc400078e0014 */
[----:B------:R-:W-:Y:S02]  /*57530*/  IMAD.MOV.U32 R12, RZ, RZ, R21 ;  /* 0x000000ffff0c7224 */ /* 0x000fe400078e0015 */
[----:B------:R-:W3:Y:S02]  /*57540*/  LDL.LU.64 R20, [R1+0x4ed8] ;  /* 0x004ed80001147983 */ /* 0x000ee40000300a00 */
[----:B---3--:R-:W-:Y:S02]  /*57550*/  HMMA.16816.F32.BF16 R20, R8, R20, R4 ;  /* 0x000000140814723c */ /* 0x008fe40000041804 */
[----:B------:R-:W3:-:S15]  /*57560*/  LDL.LU.64 R4, [R1+0x4ed0] ;  /* 0x004ed00001047983 */ /* 0x000ede0000300a00 */
[----:B------:R-:W-:-:S06]  /*57570*/  NOP ;  /* 0x0000000000007918 */ /* 0x000fcc0000000000 */
[----:B------:R-:W-:Y:S01]  /*57580*/  STL [R1+0x570], R20 ;  /* 0x0005701401007387 */ /* 0x000fe20000100800 */
[----:B------:R-:W-:-:S03]  /*57590*/  IMAD.MOV.U32 R6, RZ, RZ, R21 ;  /* 0x000000ffff067224 */ /* 0x000fc600078e0015 */
[----:B------:R-:W-:Y:S01]  /*575a0*/  STL [R1+0x57c], R23 ;  /* 0x00057c1701007387 */ /* 0x000fe20000100800 */
[----:B------:R-:W-:-:S03]  /*575b0*/  IMAD.MOV.U32 R7, RZ, RZ, R22 ;  /* 0x000000ffff077224 */ /* 0x000fc600078e0016 */
[----:B------:R-:W0:Y:S04]  /*575c0*/  LDSM.16.MT88.4 R20, [R3+UR4+0x4100] ;  /* 0x004100040314783b */ /* 0x000e280008004200 */
[----:B------:R-:W-:Y:S04]  /*575d0*/  STL [R1+0x3c84], R7 ;  /* 0x003c840701007387 */ /* 0x000fe80000100800 */
[----:B------:R-:W-:Y:S04]  /*575e0*/  STL [R1+0x3c80], R6 ;  /* 0x003c800601007387 */ /* 0x000fe80000100800 */
[----:B0-----:R-:W-:Y:S04]  /*575f0*/  STL.64 [R1+0x4ca8], R22 ;  /* 0x004ca81601007387 */ /* 0x001fe80000100a00 */
[----:B------:R0:W-:Y:S04]  /*57600*/  STL.64 [R1+0x4ca0], R20 ;  /* 0x004ca01401007387 */ /* 0x0001e80000100a00 */
[----:B0-----:R-:W4:Y:S01]  /*57610*/  LDL R20, [R1+0xb0] ;  /* 0x0000b00001147983 */ /* 0x001f220000100800 */
[----:B------:R-:W-:-:S07]  /*57620*/  IMAD.MOV.U32 R21, RZ, RZ, R0 ;  /* 0x000000ffff157224 */ /* 0x000fce00078e0000 */
[----:B----4-:R-:W-:-:S15]  /*57630*/  HMMA.16816.F32.BF16 R16, R8, R20, R16 ;  /* 0x000000140810723c */ /* 0x010fde0000041810 */
[----:B------:R-:W-:-:S08]  /*57640*/  NOP ;  /* 0x0000000000007918 */ /* 0x000fd00000000000 */
[----:B------:R0:W-:Y:S04]  /*57650*/  STL.64 [R1+0x1150], R16 ;  /* 0x0011501001007387 */ /* 0x0001e80000100a00 */
[----:B------:R-:W-:Y:S04]  /*57660*/  STL.64 [R1+0x1158], R18 ;  /* 0x0011581201007387 */ /* 0x000fe80000100a00 */
[----:B0-----:R-:W2:Y:S04]  /*57670*/  LDL.LU.64 R16, [R1+0x4ec8] ;  /* 0x004ec80001107983 */ /* 0x001ea80000300a00 */
[----:B------:R0:W-:Y:S04]  /*57680*/  STL.64 [R1+0x4db0], R20 ;  /* 0x004db01401007387 */ /* 0x0001e80000100a00 */
[----:B0-----:R-:W4:Y:S01]  /*57690*/  LDL.64 R20, [R1+0x90] ;  /* 0x0000900001147983 */ /* 0x001f220000100a00 */
[----:B--2---:R-:W-:Y:S03]  /*576a0*/  HMMA.16816.F32.BF16 R16, R8, R16, R24 ;  /* 0x000000100810723c */ /* 0x004fe60000041818 */
[----:B------:R-:W2:Y:S04]  /*576b0*/  LDL.LU.64 R26, [R1+0x4ec0] ;  /* 0x004ec000011a7983 */ /* 0x000ea80000300a00 */
[----:B------:R-:W2:-:S15]  /*576c0*/  LDL.LU.64 R24, [R1+0x4eb8] ;  /* 0x004eb80001187983 */ /* 0x000e9e0000300a00 */
[----:B------:R-:W-:-:S01]  /*576d0*/  NOP ;  /* 0x0000000000007918 */ /* 0x000fc20000000000 */
[----:B------:R0:W-:Y:S01]  /*576e0*/  STL.64 [R1+0x1140], R16 ;  /* 0x0011401001007387 */ /* 0x0001e20000100a00 */
[----:B------:R-:W-:Y:S02]  /*576f0*/  IMAD.MOV.U32 R7, RZ, RZ, R18 ;  /* 0x000000ffff077224 */ /* 0x000fe400078e0012 */
[----:B------:R-:W-:Y:S02]  /*57700*/  IMAD.MOV.U32 R6, RZ, RZ, R19 ;  /* 0x000000ffff067224 */ /* 0x000fe400078e0013 */
[----:B------:R-:W4:Y:S04]  /*57710*/  LDL.LU.64 R18, [R1+0x4eb0] ;  /* 0x004eb00001127983 */ /* 0x000f280000300a00 */
[----:B0-----:R-:W4:Y:S04]  /*57720*/  LDL.LU.64 R16, [R1+0x4ea8] ;  /* 0x004ea80001107983 */ /* 0x001f280000300a00 */
[----:B------:R-:W-:Y:S04]  /*57730*/  STL [R1+0x3c8c], R6 ;  /* 0x003c8c0601007387 */ /* 0x000fe80000100800 */
[----:B------:R-:W-:Y:S01]  /*57740*/  STL [R1+0x3c88], R7 ;  /* 0x003c880701007387 */ /* 0x000fe20000100800 */
[----:B----4-:R-:W-:-:S15]  /*57750*/  HMMA.16816.F32.BF16 R16, R8, R20, R16 ;  /* 0x000000140810723c */ /* 0x010fde0000041810 */
[----:B------:R-:W-:-:S08]  /*57760*/  NOP ;  /* 0x0000000000007918 */ /* 0x000fd00000000000 */
[----:B------:R0:W-:Y:S04]  /*57770*/  STL.64 [R1+0x1130], R16 ;  /* 0x0011301001007387 */ /* 0x0001e80000100a00 */
[----:B------:R2:W-:Y:S04]  /*57780*/  STL.64 [R1+0x1138], R18 ;  /* 0x0011381201007387 */ /* 0x0005e80000100a00 */
[----:B0-----:R-:W2:Y:S01]  /*57790*/  LDL.LU.64 R16, [R1+0x4ea0] ;  /* 0x004ea00001107983 */ /* 0x001ea20000300a00 */
[----:B------:R-:W-:Y:S02]  /*577a0*/  IMAD.MOV.U32 R0, RZ, RZ, R21 ;  /* 0x000000ffff007224 */ /* 0x000fe400078e0015 */
[----:B------:R-:W-:-:S03]  /*577b0*/  IMAD.MOV.U32 R2, RZ, RZ, R20 ;  /* 0x000000ffff027224 */ /* 0x000fc600078e0014 */
[----:B------:R-:W-:Y:S04]  /*577c0*/  STL [R1+0x4da4], R0 ;  /* 0x004da40001007387 */ /* 0x000fe80000100800 */
[----:B------:R-:W-:Y:S01]  /*577d0*/  STL [R1+0x4da0], R2 ;  /* 0x004da00201007387 */ /* 0x000fe20000100800 */
[----:B--2---:R-:W-:-:S15]  /*577e0*/  HMMA.16816.F32.BF16 R16, R8, R16, R24 ;  /* 0x000000100810723c */ /* 0x004fde0000041818 */
[----:B------:R-:W-:-:S08]  /*577f0*/  NOP ;  /* 0x0000000000007918 */ /* 0x000fd00000000000 */
[----:B------:R-:W-:Y:S04]  /*57800*/  STL.64 [R1+0x1120], R16 ;  /* 0x0011201001007387 */ /* 0x000fe80000100a00 */
[----:B------:R-:W2:Y:S04]  /*57810*/  LDL.LU R20, [R1+0x4c0] ;  /* 0x0004c00001147983 */ /* 0x000ea80000300800 */
[----:B------:R-:W2:Y:S04]  /*57820*/  LDL.LU R21, [R1+0x4c4] ;  /* 0x0004c40001157983 */ /* 0x000ea80000300800 */
[----:B------:R-:W4:Y:S04]  /*57830*/  LDL.LU R22, [R1+0x4c8] ;  /* 0x0004c80001167983 */ /* 0x000f280000300800 */
[----:B------:R-:W4:Y:S01]  /*57840*/  LDL.LU R23, [R1+0x4cc] ;  /* 0x0004cc0001177983 */ /* 0x000f220000300800 */
[----:B------:R-:W-:-:S02]  /*57850*/  IMAD.MOV.U32 R6, RZ, RZ, R18 ;  /* 0x000000ffff067224 */ /* 0x000fc400078e0012 */
[----:B------:R-:W-:Y:S01]  /*57860*/  IMAD.MOV.U32 R7, RZ, RZ, R19 ;  /* 0x000000ffff077224 */ /* 0x000fe200078e0013 */
[----:B----4-:R-:W-:Y:S04]  /*57870*/  STL.64 [R1+0x4dc0], R22 ;  /* 0x004dc01601007387 */ /* 0x010fe80000100a00 */
[----:B--2---:R0:W-:Y:S02]  /*57880*/  STL.64 [R1+0x4db8], R20 ;  /* 0x004db81401007387 */ /* 0x0041e40000100a00 */
[----:B0-----:R-:W-:Y:S02]  /*57890*/  IMAD.MOV.U32 R20, RZ, RZ, R13 ;  /* 0x000000ffff147224 */ /* 0x001fe400078e000d */
[----:B------:R-:W-:-:S05]  /*578a0*/  IMAD.MOV.U32 R21, RZ, RZ, R12 ;  /* 0x000000ffff157224 */ /* 0x000fca00078e000c */
[----:B------:R-:W-:Y:S04]  /*578b0*/  STL.64 [R1+0x4de0], R20 ;  /* 0x004de01401007387 */ /* 0x000fe80000100a00 */
[----:B------:R-:W2:Y:S04]  /*578c0*/  LDL.LU R16, [R1+0xf40] ;  /* 0x000f400001107983 */ /* 0x000ea80000300800 */
        /* <DEDUP_REMOVED lines=8> */
[----:B------:R-:W4:Y:S04]  /*57950*/  LDL.LU R19, [R1+0x176c] ;  /* 0x00176c0001137983 */ /* 0x000f280000300800 */
[----:B------:R-:W3:Y:S04]  /*57960*/  LDL.LU R24, [R1+0x17a0] ;  /* 0x0017a00001187983 */ /* 0x000ee80000300800 */
[----:B------:R-:W3:Y:S04]  /*57970*/  LDL.LU R25, [R1+0x17a4] ;  /* 0x0017a40001197983 */ /* 0x000ee80000300800 */
[----:B------:R-:W2:Y:S04]  /*57980*/  LDL.LU R26, [R1+0x17a8] ;  /* 0x0017a800011a7983 */ /* 0x000ea80000300800 */
[----:B------:R-:W2:Y:S04]  /*57990*/  LDL.LU R27, [R1+0x17ac] ;  /* 0x0017ac00011b7983 */ /* 0x000ea80000300800 */
[----:B------:R-:W4:Y:S04]  /*579a0*/  LDL.LU R12, [R1+0x10f0] ;  /* 0x0010f000010c7983 */ /* 0x000f280000300800 */
[----:B------:R-:W4:Y:S04]  /*579b0*/  LDL.LU R13, [R1+0x10f4] ;  /* 0x0010f400010d7983 */ /* 0x000f280000300800 */
[----:B------:R-:W3:Y:S04]  /*579c0*/  LDL.LU R14, [R1+0x10f8] ;  /* 0x0010f800010e7983 */ /* 0x000ee80000300800 */
[----:B------:R-:W3:Y:S04]  /*579d0*/  LDL.LU R15, [R1+0x10fc] ;  /* 0x0010fc00010f7983 */ /* 0x000ee80000300800 */
[----:B---3--:R-:W-:Y:S04]  /*579e0*/  STL.64 [R1+0x4e78], R14 ;  /* 0x004e780e01007387 */ /* 0x008fe80000100a00 */
[----:B----4-:R0:W-:Y:S04]  /*579f0*/  STL.64 [R1+0x4e70], R12 ;  /* 0x004e700c01007387 */ /* 0x0101e80000100a00 */
[----:B0-----:R-:W3:Y:S01]  /*57a00*/  LDL R12, [R1+0x60] ;  /* 0x00006000010c7983 */ /* 0x001ee20000100800 */
[----:B------:R-:W-:-:S05]  /*57a10*/  IMAD.MOV.U32 R13, RZ, RZ, R29 ;  /* 0x000000ffff0d7224 */ /* 0x000fca00078e001d */
[----:B---3--:R-:W-:Y:S04]  /*57a20*/  STL.64 [R1+0x4e88], R12 ;  /* 0x004e880c01007387 */ /* 0x008fe80000100a00 */
[----:B--2---:R-:W-:Y:S04]  /*57a30*/  STL.64 [R1+0x4e60], R26 ;  /* 0x004e601a01007387 */ /* 0x004fe80000100a00 */
[----:B------:R0:W-:Y:S04]  /*57a40*/  STL.64 [R1+0x4e58], R24 ;  /* 0x004e581801007387 */ /* 0x0001e80000100a00 */
[----:B0-----:R-:W2:Y:S04]  /*57a50*/  LDL.64 R24, [R1+0x50] ;  /* 0x0000500001187983 */ /* 0x001ea80000100a00 */
        /* <DEDUP_REMOVED lines=11> */
[----:B------:R-:W2:Y:S04]  /*57b10*/  LDL.64 R12, [R1+0x70] ;  /* 0x00007000010c7983 */ /* 0x000ea80000100a00 */
[----:B------:R-:W-:Y:S04]  /*57b20*/  STL.64 [R1+0x4e00], R18 ;  /* 0x004e001201007387 */ /* 0x000fe80000100a00 */
[----:B------:R0:W-:Y:S04]  /*57b30*/  STL.64 [R1+0x4df8], R16 ;  /* 0x004df81001007387 */ /* 0x0001e80000100a00 */
[----:B0-----:R-:W3:Y:S04]  /*57b40*/  LDL.64 R16, [R1+0x10] ;  /* 0x0000100001107983 */ /* 0x001ee80000100a00 */
[----:B---3--:R0:W-:Y:S04]  /*57b50*/  STL.64 [R1+0x4e18], R16 ;  /* 0x004e181001007387 */ /* 0x0081e80000100a00 */
[----:B0-----:R-:W3:Y:S04]  /*57b60*/  LDL.64 R16, [R1+0x20] ;  /* 0x0000200001107983 */ /* 0x001ee80000100a00 */
[----:B---3--:R0:W-:Y:S04]  /*57b70*/  STL.64 [R1+0x4e30], R16 ;  /* 0x004e301001007387 */ /* 0x0081e80000100a00 */
[----:B0-----:R-:W3:Y:S04]  /*57b80*/  LDL.64 R16, [R1+0x30] ;  /* 0x0000300001107983 */ /* 0x001ee80000100a00 */
[----:B---3--:R0:W-:Y:S04]  /*57b90*/  STL.64 [R1+0x4e48], R16 ;  /* 0x004e481001007387 */ /* 0x0081e80000100a00 */
[----:B0-----:R-:W3:Y:S04]  /*57ba0*/  LDL.64 R16, [R1+0x40] ;  /* 0x0000400001107983 */ /* 0x001ee80000100a00 */
        /* <DEDUP_REMOVED lines=10> */
[----:B------:R-:W-:Y:S03]  /*57c50*/  HMMA.16816.F32.BF16 R24, R8, R12, R24 ;  /* 0x0000000c0818723c */ /* 0x000fe60000041818 */
        /* <DEDUP_REMOVED lines=12> */
[----:B------:R0:W-:Y:S04]  /*57d20*/  STL [R1+0x4974], R7 ;  /* 0x0049740701007387 */ /* 0x0001e80000100800 */
[----:B------:R1:W-:Y:S04]  /*57d30*/  STL [R1+0x4970], R6 ;  /* 0x0049700601007387 */ /* 0x0003e80000100800 */
[----:B------:R-:W-:Y:S04]  /*57d40*/  STL.64 [R1+0x1110], R24 ;  /* 0x0011101801007387 */ /* 0x000fe80000100a00 */
[----:B------:R4:W-:Y:S01]  /*57d50*/  STL.64 [R1+0x1118], R26 ;  /* 0x0011181a01007387 */ /* 0x0009e20000100a00 */
[----:B0-----:R-:W-:-:S02]  /*57d60*/  IMAD.MOV.U32 R7, RZ, RZ, R12 ;  /* 0x000000ffff077224 */ /* 0x001fc400078e000c */
[----:B-1----:R-:W-:Y:S01]  /*57d70*/  IMAD.MOV.U32 R6, RZ, RZ, R13 ;  /* 0x000000ffff067224 */ /* 0x002fe200078e000d */
[----:B----4-:R-:W4:Y:S04]  /*57d80*/  LDL.LU.64 R26, [R1+0x4e98] ;  /* 0x004e9800011a7983 */ /* 0x010f280000300a00 */
[----:B------:R-:W4:Y:S04]  /*57d90*/  LDL.LU.64 R24, [R1+0x4e90] ;  /* 0x004e900001187983 */ /* 0x000f280000300a00 */
[----:B------:R-:W4:Y:S04]  /*57da0*/  LDL.LU.64 R12, [R1+0x4e88] ;  /* 0x004e8800010c7983 */ /* 0x000f280000300a00 */
[----:B------:R-:W-:Y:S04]  /*57db0*/  STL [R1+0x4dac], R6 ;  /* 0x004dac0601007387 */ /* 0x000fe80000100800 */
[----:B------:R-:W-:Y:S01]  /*57dc0*/  STL [R1+0x4da8], R7 ;  /* 0x004da80701007387 */ /* 0x000fe20000100800 */
[----:B----4-:R-:W-:Y:S03]  /*57dd0*/  HMMA.16816.F32.BF16 R12, R8, R12, R24 ;  /* 0x0000000c080c723c */ /* 0x010fe60000041818 */
[----:B------:R-:W4:-:S15]  /*57de0*/  LDL.LU.64 R24, [R1+0x4e80] ;  /* 0x004e800001187983 */ /* 0x000f1e0000300a00 */
[----:B------:R-:W-:-:S05]  /*57df0*/  NOP ;  /* 0x0000000000007918 */ /* 0x000fca0000000000 */
[----:B------:R-:W-:Y:S04]  /*57e00*/  STL.64 [R1+0x1100], R12 ;  /* 0x0011000c01007387 */ /* 0x000fe80000100a00 */
[----:B------:R0:W-:Y:S04]  /*57e10*/  STL.64 [R1+0x1108], R14 ;  /* 0x0011080e01007387 */ /* 0x0001e80000100a00 */
[----:B0-----:R-:W4:Y:S04]  /*57e20*/  LDL.LU.64 R14, [R1+0x4e78] ;  /* 0x004e7800010e7983 */ /* 0x001f280000300a00 */
[----:B------:R-:W4:Y:S02]  /*57e30*/  LDL.LU.64 R12, [R1+0x4e70] ;  /* 0x004e7000010c7983 */ /* 0x000f240000300a00 */
[----:B----4-:R-:W-:-:S15]  /*57e40*/  HMMA.16816.F32.BF16 R12, R8, R24, R12 ;  /* 0x00000018080c723c */ /* 0x010fde000004180c */
[----:B------:R-:W-:-:S08]  /*57e50*/  NOP ;  /* 0x0000000000007918 */ /* 0x000fd00000000000 */
[----:B------:R0:W-:Y:S04]  /*57e60*/  STL.64 [R1+0x10f0], R12 ;  /* 0x0010f00c01007387 */ /* 0x0001e80000100a00 */
[----:B------:R1:W-:Y:S04]  /*57e70*/  STL.64 [R1+0x10f8], R14 ;  /* 0x0010f80e01007387 */ /* 0x0003e80000100a00 */
[----:B0-----:R-:W4:Y:S01]  /*57e80*/  LDL.LU.64 R12, [R1+0x4e68] ;  /* 0x004e6800010c7983 */ /* 0x001f220000300a00 */
[----:B-1----:R-:W-:Y:S02]  /*57e90*/  IMAD.MOV.U32 R15, RZ, RZ, R24 ;  /* 0x000000ffff0f7224 */ /* 0x002fe400078e0018 */
[----:B------:R-:W-:Y:S01]  /*57ea0*/  IMAD.MOV.U32 R14, RZ, RZ, R25 ;  /* 0x000000ffff0e7224 */ /* 0x000fe200078e0019 */
[----:B------:R-:W3:Y:S04]  /*57eb0*/  LDL.LU.64 R26, [R1+0x4e60] ;  /* 0x004e6000011a7983 */ /* 0x000ee80000300a00 */
[----:B------:R-:W3:Y:S02]  /*57ec0*/  LDL.LU.64 R24, [R1+0x4e58] ;  /* 0x004e580001187983 */ /* 0x000ee40000300a00 */
        /* <DEDUP_REMOVED lines=29> */
[----:B0-----:R-:W4:Y:S04]  /*580a0*/  LDL.LU.64 R22, [R1+0x4e10] ;  /* 0x004e100001167983 */ /* 0x001f280000300a00 */
        /* <DEDUP_REMOVED lines=8> */
[----:B------:R-:W2:Y:S01]  /*58130*/  LDL.LU.64 R16, [R1+0x4de8] ;  /* 0x004de80001107983 */ /* 0x000ea20000300a00 */
[C---:B----4-:R-:W-:Y:S03]  /*58140*/  HMMA.16816.F32.BF16 R20, R8.reuse, R12, R20 ;  /* 0x0000000c0814723c */ /* 0x050fe60000041814 */
[----:B------:R0:W-:Y:S04]  /*58150*/  STL.64 [R1+0x4cd0], R24 ;  /* 0x004cd01801007387 */ /* 0x0001e80000100a00 */
[----:B------:R1:W-:Y:S04]  /*58160*/  STL.64 [R1+0x4dc8], R26 ;  /* 0x004dc81a01007387 */ /* 0x0003e80000100a00 */
[----:B0-----:R-:W3:Y:S04]  /*58170*/  LDL.LU R24, [R1+0x4d0] ;  /* 0x0004d00001187983 */ /* 0x001ee80000300800 */
[----:B------:R-:W3:Y:S04]  /*58180*/  LDL.LU R25, [R1+0x4d4] ;  /* 0x0004d40001197983 */ /* 0x000ee80000300800 */
[----:B-1----:R-:W3:Y:S04]  /*58190*/  LDL.LU R26, [R1+0x4d8] ;  /* 0x0004d800011a7983 */ /* 0x002ee80000300800 */
[----:B------:R-:W3:Y:S04]  /*581a0*/  LDL.LU R27, [R1+0x4dc] ;  /* 0x0004dc00011b7983 */ /* 0x000ee80000300800 */
[----:B------:R0:W-:Y:S04]  /*581b0*/  STL.64 [R1+0x1090], R20 ;  /* 0x0010901401007387 */ /* 0x0001e80000100a00 */
[----:B------:R-:W-:Y:S04]  /*581c0*/  STL.64 [R1+0x1098], R22 ;  /* 0x0010981601007387 */ /* 0x000fe80000100a00 */
[----:B0-----:R-:W3:Y:S04]  /*581d0*/  LDL.LU.64 R20, [R1+0x4de0] ;  /* 0x004de00001147983 */ /* 0x001ee80000300a00 */
[----:B------:R-:W-:Y:S01]  /*581e0*/  STL.64 [R1+0x4d50], R12 ;  /* 0x004d500c01007387 */ /* 0x000fe20000100a00 */
[----:B--2---:R-:W-:Y:S03]  /*581f0*/  HMMA.16816.F32.BF16 R8, R8, R4, R16 ;  /* 0x000000040808723c */ /* 0x004fe60000041810 */
[----:B------:R-:W3:Y:S04]  /*58200*/  LDL.LU.64 R18, [R1+0x4dd8] ;  /* 0x004dd80001127983 */ /* 0x000ee80000300a00 */
[----:B------:R-:W3:-:S15]  /*58210*/  LDL.LU.64 R16, [R1+0x4dd0] ;  /* 0x004dd00001107983 */ /* 0x000ede0000300a00 */
[----:B------:R-:W-:-:S01]  /*58220*/  NOP ;  /* 0x0000000000007918 */ /* 0x000fc20000000000 */
[----:B------:R0:W-:Y:S04]  /*58230*/  STL.64 [R1+0x560], R8 ;  /* 0x0005600801007387 */ /* 0x0001e80000100a00 */
[----:B------:R-:W-:Y:S04]  /*58240*/  STL.64 [R1+0x568], R10 ;  /* 0x0005680a01007387 */ /* 0x000fe80000100a00 */
[----:B0-----:R-:W2:Y:S04]  /*58250*/  LDL R8, [R1+0xc0] ;  /* 0x0000c00001087983 */ /* 0x001ea80000100800 */
[----:B------:R-:W2:Y:S04]  /*58260*/  LDL R9, [R1+0xc4] ;  /* 0x0000c40001097983 */ /* 0x000ea80000100800 */
[----:B------:R-:W-:Y:S01]  /*58270*/  STL.64 [R1+0x4d98], R4 ;  /* 0x004d980401007387 */ /* 0x000fe20000100a00 */
[----:B---3--:R-:W-:Y:S03]  /*58280*/  HMMA.16816.F32.BF16 R20, R16, R20, R24 ;  /* 0x000000141014723c */ /* 0x008fe60000041818 */
[----:B------:R-:W3:-:S15]  /*58290*/  LDL.LU.64 R26, [R1+0x4dc8] ;  /* 0x004dc800011a7983 */ /* 0x000ede0000300a00 */
[----:B------:R-:W-:-:S05]  /*582a0*/  NOP ;  /* 0x0000000000007918 */ /* 0x000fca0000000000 */
[----:B------:R-:W-:Y:S04]  /*582b0*/  STL.64 [R1+0x4d0], R20 ;  /* 0x0004d01401007387 */ /* 0x000fe80000100a00 */
[----:B------:R0:W-:Y:S04]  /*582c0*/  STL.64 [R1+0x4d8], R22 ;  /* 0x0004d81601007387 */ /* 0x0001e80000100a00 */
[----:B0-----:R-:W2:Y:S04]  /*582d0*/  LDL.LU.64 R22, [R1+0x4dc0] ;  /* 0x004dc00001167983 */ /* 0x001ea80000300a00 */
[----:B------:R-:W2:Y:S02]  /*582e0*/  LDL.LU.64 R20, [R1+0x4db8] ;  /* 0x004db80001147983 */ /* 0x000ea40000300a00 */
[----:B--2---:R-:W-:Y:S02]  /*582f0*/  HMMA.16816.F32.BF16 R8, R16, R8, R20 ;  /* 0x000000081008723c */ /* 0x004fe40000041814 */
[----:B------:R-:W2:-:S15]  /*58300*/  LDL.LU.64 R20, [R1+0x4db0] ;  /* 0x004db00001147983 */ /* 0x000e9e0000300a00 */
[----:B------:R-:W-:-:S06]  /*58310*/  NOP ;  /* 0x0000000000007918 */ /* 0x000fcc0000000000 */
[----:B------:R-:W-:Y:S04]  /*58320*/  STL.64 [R1+0x4c0], R8 ;  /* 0x0004c00801007387 */ /* 0x000fe80000100a00 */
[----:B------:R-:W-:Y:S04]  /*58330*/  STL.64 [R1+0x4c8], R10 ;  /* 0x0004c80a01007387 */ /* 0x000fe80000100a00 */
[----:B------:R-:W0:Y:S04]  /*58340*/  LDSM.16.MT88.4 R8, [R3+UR4+0x4180] ;  /* 0x004180040308783b */ /* 0x000e280008004200 */
[----:B0-----:R-:W-:Y:S04]  /*58350*/  STL.64 [R1+0x4bb8], R10 ;  /* 0x004bb80a01007387 */ /* 0x001fe80000100a00 */
[----:B------:R0:W-:Y:S04]  /*58360*/  STL.64 [R1+0x4bb0], R8 ;  /* 0x004bb00801007387 */ /* 0x0001e80000100a00 */
[----:B0-----:R-:W2:Y:S04]  /*58370*/  LDL.LU R8, [R1+0x14d0] ;  /* 0x0014d00001087983 */ /* 0x001ea80000300800 */
[----:B------:R-:W2:Y:S04]  /*58380*/  LDL.LU R9, [R1+0x14d4] ;  /* 0x0014d40001097983 */ /* 0x000ea80000300800 */
[----:B------:R-:W2:Y:S04]  /*58390*/  LDL.LU R10, [R1+0x14d8] ;  /* 0x0014d800010a7983 */ /* 0x000ea80000300800 */
[----:B------:R-:W2:Y:S02]  /*583a0*/  LDL.LU R11, [R1+0x14dc] ;  /* 0x0014dc00010b7983 */ /* 0x000ea40000300800 */
[----:B--2---:R-:W-:Y:S02]  /*583b0*/  HMMA.16816.F32.BF16 R8, R16, R20, R8 ;  /* 0x000000141008723c */ /* 0x004fe40000041808 */
[----:B------:R-:W2:-:S15]  /*583c0*/  LDL.LU R20, [R1+0x4e0] ;  /* 0x0004e00001147983 */ /* 0x000e9e0000300800 */
[----:B------:R-:W-:-:S06]  /*583d0*/  NOP ;  /* 0x0000000000007918 */ /* 0x000fcc0000000000 */
[----:B------:R-:W-:Y:S04]  /*583e0*/  STL.64 [R1+0xe20], R8 ;  /* 0x000e200801007387 */ /* 0x000fe80000100a00 */
[----:B------:R-:W-:Y:S04]  /*583f0*/  STL.64 [R1+0xe28], R10 ;  /* 0x000e280a01007387 */ /* 0x000fe80000100a00 */
        /* <DEDUP_REMOVED lines=28> */
[----:B---3--:R-:W-:Y:S02]  /*585c0*/  IMAD.MOV.U32 R24, RZ, RZ, R27 ;  /* 0x000000ffff187224 */ /* 0x008fe400078e001b */
[----:B------:R-:W-:Y:S01]  /*585d0*/  IMAD.MOV.U32 R25, RZ, RZ, R26 ;  /* 0x000000ffff197224 */ /* 0x000fe200078e001a */
[----:B----4-:R-:W-:Y:S04]  /*585e0*/  STL.64 [R1+0x4ce0], R22 ;  /* 0x004ce01601007387 */ /* 0x010fe80000100a00 */
[----:B--2---:R0:W-:Y:S04]  /*585f0*/  STL.64 [R1+0x4cd8], R20 ;  /* 0x004cd81401007387 */ /* 0x0041e80000100a00 */
[----:B0-----:R-:W2:Y:S04]  /*58600*/  LDL.LU R20, [R1+0xff0] ;  /* 0x000ff00001147983 */ /* 0x001ea80000300800 */
[----:B------:R-:W2:Y:S04]  /*58610*/  LDL.LU R21, [R1+0xff4] ;  /* 0x000ff40001157983 */ /* 0x000ea80000300800 */
[----:B------:R-:W3:Y:S04]  /*58620*/  LDL.LU R22, [R1+0xff8] ;  /* 0x000ff80001167983 */ /* 0x000ee80000300800 */
[----:B------:R-:W3:Y:S04]  /*58630*/  LDL.LU R23, [R1+0xffc] ;  /* 0x000ffc0001177983 */ /* 0x000ee80000300800 */
[----:B------:R0:W-:Y:S04]  /*58640*/  STL.64 [R1+0x4d30], R24 ;  /* 0x004d301801007387 */ /* 0x0001e80000100a00 */
[----:B------:R-:W4:Y:S04]  /*58650*/  LDL.LU R12, [R1+0x1480] ;  /* 0x00148000010c7983 */ /* 0x000f280000300800 */
[----:B------:R-:W4:Y:S01]  /*58660*/  LDL.LU R13, [R1+0x1484] ;  /* 0x00148400010d7983 */ /* 0x000f220000300800 */
[----:B0-----:R-:W-:-:S02]  /*58670*/  IMAD.MOV.U32 R25, RZ, RZ, R14 ;  /* 0x000000ffff197224 */ /* 0x001fc400078e000e */
[----:B------:R-:W-:Y:S01]  /*58680*/  IMAD.MOV.U32 R24, RZ, RZ, R15 ;  /* 0x000000ffff187224 */ /* 0x000fe200078e000f */
[----:B------:R-:W2:Y:S04]  /*58690*/  LDL.LU R14, [R1+0x1488] ;  /* 0x00148800010e7983 */ /* 0x000ea80000300800 */
[----:B------:R-:W2:Y:S04]  /*586a0*/  LDL.LU R15, [R1+0x148c] ;  /* 0x00148c00010f7983 */ /* 0x000ea80000300800 */
[----:B--2---:R-:W-:Y:S04]  /*586b0*/  STL.64 [R1+0x4d60], R14 ;  /* 0x004d600e01007387 */ /* 0x004fe80000100a00 */
[----:B----4-:R0:W-:Y:S04]  /*586c0*/  STL.64 [R1+0x4d58], R12 ;  /* 0x004d580c01007387 */ /* 0x0101e80000100a00 */
[----:B------:R-:W2:Y:S04]  /*586d0*/  LDL.LU R8, [R1+0x14a0] ;  /* 0x0014a00001087983 */ /* 0x000ea80000300800 */
[----:B------:R-:W2:Y:S04]  /*586e0*/  LDL.LU R9, [R1+0x14a4] ;  /* 0x0014a40001097983 */ /* 0x000ea80000300800 */
[----:B------:R-:W4:Y:S04]  /*586f0*/  LDL.LU R10, [R1+0x14a8] ;  /* 0x0014a800010a7983 */ /* 0x000f280000300800 */
[----:B------:R-:W4:Y:S01]  /*58700*/  LDL.LU R11, [R1+0x14ac] ;  /* 0x0014ac00010b7983 */ /* 0x000f220000300800 */
[----:B0-----:R-:W-:-:S02]  /*58710*/  IMAD.MOV.U32 R12, RZ, RZ, R7 ;  /* 0x000000ffff0c7224 */ /* 0x001fc400078e0007 */
[----:B------:R-:W-:Y:S01]  /*58720*/  IMAD.MOV.U32 R13, RZ, RZ, R6 ;  /* 0x000000ffff0d7224 */ /* 0x000fe200078e0006 */
[----:B----4-:R-:W-:Y:S04]  /*58730*/  STL.64 [R1+0x4d80], R10 ;  /* 0x004d800a01007387 */ /* 0x010fe80000100a00 */
[----:B--2---:R0:W-:Y:S02]  /*58740*/  STL.64 [R1+0x4d78], R8 ;  /* 0x004d780801007387 */ /* 0x0041e40000100a00 */
[----:B0-----:R-:W-:Y:S02]  /*58750*/  IMAD.MOV.U32 R8, RZ, RZ, R2 ;  /* 0x000000ffff087224 */ /* 0x001fe400078e0002 */
[----:B------:R-:W-:-:S05]  /*58760*/  IMAD.MOV.U32 R9, RZ, RZ, R0 ;  /* 0x000000ffff097224 */ /* 0x000fca00078e0000 */
[----:B------:R-:W-:Y:S04]  /*58770*/  STL.64 [R1+0x4d90], R8 ;  /* 0x004d900801007387 */ /* 0x000fe80000100a00 */
[----:B------:R0:W-:Y:S04]  /*58780*/  STL.64 [R1+0x4d70], R12 ;  /* 0x004d700c01007387 */ /* 0x0001e80000100a00 */
[----:B0-----:R-:W2:Y:S04]  /*58790*/  LDL.64 R12, [R1+0x80] ;  /* 0x00008000010c7983 */ /* 0x001ea80000100a00 */
[----:B--2---:R0:W-:Y:S04]  /*587a0*/  STL.64 [R1+0x4d88], R12 ;  /* 0x004d880c01007387 */ /* 0x0041e80000100a00 */
[----:B0-----:R-:W2:Y:S04]  /*587b0*/  LDL.LU R12, [R1+0x14b0] ;  /* 0x0014b000010c7983 */ /* 0x001ea80000300800 */
[----:B------:R-:W2:Y:S04]  /*587c0*/  LDL.LU R13, [R1+0x14b4] ;  /* 0x0014b400010d7983 */ /* 0x000ea80000300800 */
[----:B------:R-:W2:Y:S04]  /*587d0*/  LDL.LU R14, [R1+0x14b8] ;  /* 0x0014b800010e7983 */ /* 0x000ea80000300800 */
[----:B------:R-:W2:Y:S04]  /*587e0*/  LDL.LU R15, [R1+0x14bc] ;  /* 0x0014bc00010f7983 */ /* 0x000ea80000300800 */
[----:B------:R-:W4:Y:S04]  /*587f0*/  LDL.LU R4, [R1+0x14c0] ;  /* 0x0014c00001047983 */ /* 0x000f280000300800 */
[----:B------:R-:W4:Y:S04]  /*58800*/  LDL.LU R5, [R1+0x14c4] ;  /* 0x0014c40001057983 */ /* 0x000f280000300800 */
[----:B------:R-:W4:Y:S04]  /*58810*/  LDL.LU R6, [R1+0x14c8] ;  /* 0x0014c80001067983 */ /* 0x000f280000300800 */
[----:B------:R-:W4:Y:S04]  /*58820*/  LDL.LU R7, [R1+0x14cc] ;  /* 0x0014cc0001077983 */ /* 0x000f280000300800 */
[----:B------:R-:W4:Y:S04]  /*58830*/  LDL.64 R8, [R1+0xa0] ;  /* 0x0000a00001087983 */ /* 0x000f280000100a00 */
[----:B------:R0:W-:Y:S04]  /*58840*/  STL.64 [R1+0x4d48], R24 ;  /* 0x004d481801007387 */ /* 0x0001e80000100a00 */
[----:B0-----:R-:W3:Y:S04]  /*58850*/  LDL.64 R24, [R1+0x60] ;  /* 0x0000600001187983 */ /* 0x001ee80000100a00 */
[----:B---3--:R0:W-:Y:S04]  /*58860*/  STL.64 [R1+0x4d68], R24 ;  /* 0x004d681801007387 */ /* 0x0081e80000100a00 */
[----:B0-----:R-:W3:Y:S04]  /*58870*/  LDL.LU R24, [R1+0x1490] ;  /* 0x0014900001187983 */ /* 0x001ee80000300800 */
[----:B------:R-:W3:Y:S04]  /*58880*/  LDL.LU R25, [R1+0x1494] ;  /* 0x0014940001197983 */ /* 0x000ee80000300800 */
[----:B------:R-:W3:Y:S04]  /*58890*/  LDL.LU R26, [R1+0x1498] ;  /* 0x00149800011a7983 */ /* 0x000ee80000300800 */
[----:B------:R-:W3:Y:S04]  /*588a0*/  LDL.LU R27, [R1+0x149c] ;  /* 0x00149c00011b7983 */ /* 0x000ee80000300800 */
[----:B------:R-:W-:Y:S04]  /*588b0*/  STL.64 [R1+0x4cf8], R22 ;  /* 0x004cf81601007387 */ /* 0x000fe80000100a00 */
[----:B------:R0:W-:Y:S04]  /*588c0*/  STL.64 [R1+0x4cf0], R20 ;  /* 0x004cf01401007387 */ /* 0x0001e80000100a00 */
        /* <DEDUP_REMOVED lines=23> */
[----:B------:R0:W-:Y:S04]  /*58a40*/  STL.64 [R1+0xe10], R4 ;  /* 0x000e100401007387 */ /* 0x0001e80000100a00 */
[----:B------:R1:W-:Y:S04]  /*58a50*/  STL.64 [R1+0xe18], R6 ;  /* 0x000e180601007387 */ /* 0x0003e80000100a00 */
[----:B0-----:R-:W4:Y:S01]  /*58a60*/  LDL.LU.64 R4, [R1+0x4d98] ;  /* 0x004d980001047983 */ /* 0x001f220000300a00 */
[----:B-1----:R-:W-:-:S02]  /*58a70*/  IMAD.MOV.U32 R7, RZ, RZ, R8 ;  /* 0x000000ffff077224 */ /* 0x002fc400078e0008 */
[----:B------:R-:W-:Y:S02]  /*58a80*/  IMAD.MOV.U32 R6, RZ, RZ, R9 ;  /* 0x000000ffff067224 */ /* 0x000fe400078e0009 */
[----:B------:R-:W3:Y:S02]  /*58a90*/  LDL.LU.64 R8, [R1+0x4d90] ;  /* 0x004d900001087983 */ /* 0x000ee40000300a00 */
[----:B---3--:R-:W-:Y:S02]  /*58aa0*/  HMMA.16816.F32.BF16 R8, R16, R8, R12 ;  /* 0x000000081008723c */ /* 0x008fe4000004180c */
[----:B------:R-:W3:-:S15]  /*58ab0*/  LDL.LU.64 R12, [R1+0x4d88] ;  /* 0x004d8800010c7983 */ /* 0x000ede0000300a00 */
[----:B------:R-:W-:-:S06]  /*58ac0*/  NOP ;  /* 0x0000000000007918 */ /* 0x000fcc0000000000 */
[----:B------:R-:W-:Y:S04]  /*58ad0*/  STL.64 [R1+0xe00], R8 ;  /* 0x000e000801007387 */ /* 0x000fe80000100a00 */
[----:B------:R0:W-:Y:S04]  /*58ae0*/  STL.64 [R1+0xe08], R10 ;  /* 0x000e080a01007387 */ /* 0x0001e80000100a00 */
[----:B0-----:R-:W3:Y:S04]  /*58af0*/  LDL.LU.64 R10, [R1+0x4d80] ;  /* 0x004d8000010a7983 */ /* 0x001ee80000300a00 */
[----:B------:R-:W3:Y:S02]  /*58b00*/  LDL.LU.64 R8, [R1+0x4d78] ;  /* 0x004d780001087983 */ /* 0x000ee40000300a00 */
[----:B---3--:R-:W-:-:S15]  /*58b10*/  HMMA.16816.F32.BF16 R8, R16, R12, R8 ;  /* 0x0000000c1008723c */ /* 0x008fde0000041808 */
[----:B------:R-:W-:-:S08]  /*58b20*/  NOP ;  /* 0x0000000000007918 */ /* 0x000fd00000000000 */
[----:B------:R0:W-:Y:S04]  /*58b30*/  STL.64 [R1+0xdf0], R8 ;  /* 0x000df00801007387 */ /* 0x0001e80000100a00 */
[----:B------:R1:W-:Y:S01]  /*58b40*/  STL.64 [R1+0xdf8], R10 ;  /* 0x000df80a01007387 */ /* 0x0003e20000100a00 */
[----:B0-----:R-:W-:Y:S02]  /*58b50*/  IMAD.MOV.U32 R9, RZ, RZ, R13 ;  /* 0x000000ffff097224 */ /* 0x001fe400078e000d */
[----:B-1----:R-:W-:Y:S02]  /*58b60*/  IMAD.MOV.U32 R10, RZ, RZ, R12 ;  /* 0x000000ffff0a7224 */ /* 0x002fe400078e000c */
[----:B------:R-:W3:Y:S02]  /*58b70*/  LDL.LU.64 R12, [R1+0x4d70] ;  /* 0x004d7000010c7983 */ /* 0x000ee40000300a00 */
[----:B---3--:R-:W-:Y:S02]  /*58b80*/  HMMA.16816.F32.BF16 R12, R16, R12, R24 ;  /* 0x0000000c100c723c */ /* 0x008fe40000041818 */
[----:B------:R-:W3:-:S15]  /*58b90*/  LDL.LU.64 R24, [R1+0x4d68] ;  /* 0x004d680001187983 */ /* 0x000ede0000300a00 */
[----:B------:R-:W-:-:S06]  /*58ba0*/  NOP ;  /* 0x0000000000007918 */ /* 0x000fcc0000000000 */
[----:B------:R-:W-:Y:S04]  /*58bb0*/  STL.64 [R1+0xde0], R12 ;  /* 0x000de00c01007387 */ /* 0x000fe80000100a00 */
[----:B------:R0:W-:Y:S04]  /*58bc0*/  STL.64 [R1+0xde8], R14 ;  /* 0x000de80e01007387 */ /* 0x0001e80000100a00 */
[----:B0-----:R-:W2:Y:S04]  /*58bd0*/  LDL.LU.64 R14, [R1+0x4d60] ;  /* 0x004d6000010e7983 */ /* 0x001ea80000300a00 */
[----:B------:R-:W2:Y:S01]  /*58be0*/  LDL.LU.64 R12, [R1+0x4d58] ;  /* 0x004d5800010c7983 */ /* 0x000ea20000300a00 */
[----:B---3--:R-:W-:Y:S01]  /*58bf0*/  IMAD.MOV.U32 R11, RZ, RZ, R25 ;  /* 0x000000ffff0b7224 */ /* 0x008fe200078e0019 */
[----:B--2---:R-:W-:-:S15]  /*58c00*/  HMMA.16816.F32.BF16 R12, R16, R24, R12 ;  /* 0x00000018100c723c */ /* 0x004fde000004180c */
[----:B------:R-:W-:-:S08]  /*58c10*/  NOP ;  /* 0x0000000000007918 */ /* 0x000fd00000000000 */
[----:B------:R0:W-:Y:S04]  /*58c20*/  STL.64 [R1+0xdd0], R12 ;  /* 0x000dd00c01007387 */ /* 0x0001e80000100a00 */
[----:B------:R1:W-:Y:S04]  /*58c30*/  STL.64 [R1+0xdd8], R14 ;  /* 0x000dd80e01007387 */ /* 0x0003e80000100a00 */
[----:B0-----:R-:W2:Y:S01]  /*58c40*/  LDL.LU.64 R12, [R1+0x4d50] ;  /* 0x004d5000010c7983 */ /* 0x001ea20000300a00 */
[----:B-1----:R-:W-:-:S03]  /*58c50*/  IMAD.MOV.U32 R14, RZ, RZ, R24 ;  /* 0x000000ffff0e7224 */ /* 0x002fc600078e0018 */
[----:B------:R-:W3:Y:S04]  /*58c60*/  LDL.LU.64 R24, [R1+0x4d48] ;  /* 0x004d480001187983 */ /* 0x000ee80000300a00 */
[----:B------:R-:W-:Y:S04]  /*58c70*/  STL.64 [R1+0x4c98], R10 ;  /* 0x004c980a01007387 */ /* 0x000fe80000100a00 */
[----:B------:R0:W-:Y:S04]  /*58c80*/  STL [R1+0x4c90], R9 ;  /* 0x004c900901007387 */ /* 0x0001e80000100800 */
[----:B------:R-:W4:Y:S04]  /*58c90*/  LDL.LU R8, [R1+0x420] ;  /* 0x0004200001087983 */ /* 0x000f280000300800 */
[----:B0-----:R-:W4:Y:S04]  /*58ca0*/  LDL.LU R9, [R1+0x424] ;  /* 0x0004240001097983 */ /* 0x001f280000300800 */
[----:B------:R-:W4:Y:S04]  /*58cb0*/  LDL.LU R10, [R1+0x428] ;  /* 0x00042800010a7983 */ /* 0x000f280000300800 */
[----:B------:R-:W4:Y:S01]  /*58cc0*/  LDL.LU R11, [R1+0x42c] ;  /* 0x00042c00010b7983 */ /* 0x000f220000300800 */
[----:B---3--:R-:W-:Y:S03]  /*58cd0*/  HMMA.16816.F32.BF16 R24, R16, R24, R20 ;  /* 0x000000181018723c */ /* 0x008fe60000041814 */
[----:B------:R-:W3:Y:S04]  /*58ce0*/  LDL.LU.64 R22, [R1+0x4d40] ;  /* 0x004d400001167983 */ /* 0x000ee80000300a00 */
[----:B------:R-:W3:-:S15]  /*58cf0*/  LDL.LU.64 R20, [R1+0x4d38] ;  /* 0x004d380001147983 */ /* 0x000ede0000300a00 */
[----:B------:R-:W-:-:S01]  /*58d00*/  NOP ;  /* 0x0000000000007918 */ /* 0x000fc20000000000 */
        /* <DEDUP_REMOVED lines=33> */
[----:B------:R-:W-:Y:S04]  /*58f20*/  STL.64 [R1+0xd70], R20 ;  /* 0x000d701401007387 */ /* 0x000fe80000100a00 */
[----:B------:R0:W-:Y:S04]  /*58f30*/  STL.64 [R1+0xd78], R22 ;  /* 0x000d781601007387 */ /* 0x0001e80000100a00 */
[----:B0-----:R-:W2:Y:S04]  /*58f40*/  LDL.LU.64 R22, [R1+0x4cc8] ;  /* 0x004cc80001167983 */ /* 0x001ea80000300a00 */
[----:B------:R-:W2:Y:S04]  /*58f50*/  LDL.LU.64 R20, [R1+0x4cc0] ;  /* 0x004cc00001147983 */ /* 0x000ea80000300a00 */
[----:B------:R0:W-:Y:S04]  /*58f60*/  STL.64 [R1+0x4c08], R24 ;  /* 0x004c081801007387 */ /* 0x0001e80000100a00 */
[----:B0-----:R-:W3:Y:S01]  /*58f70*/  LDL.64 R24, [R1+0xc0] ;  /* 0x0000c00001187983 */ /* 0x001ee20000100a00 */
[----:B--2---:R-:W-:Y:S03]  /*58f80*/  HMMA.16816.F32.BF16 R20, R16, R12, R20 ;  /* 0x0000000c1014723c */ /* 0x004fe60000041814 */
[----:B---3--:R0:W-:Y:S04]  /*58f90*/  STL.64 [R1+0x4c88], R24 ;  /* 0x004c881801007387 */ /* 0x0081e80000100a00 */
[----:B0-----:R-:W2:-:S15]  /*58fa0*/  LDL.64 R24, [R1+0xd0] ;  /* 0x0000d00001187983 */ /* 0x001e9e0000100a00 */
[----:B------:R-:W-:-:S01]  /*58fb0*/  NOP ;  /* 0x0000000000007918 */ /* 0x000fc20000000000 */
[----:B------:R-:W-:Y:S04]  /*58fc0*/  STL.64 [R1+0xd60], R20 ;  /* 0x000d601401007387 */ /* 0x000fe80000100a00 */
[----:B------:R0:W-:Y:S04]  /*58fd0*/  STL.64 [R1+0xd68], R22 ;  /* 0x000d681601007387 */ /* 0x0001e80000100a00 */
[----:B0-----:R-:W4:Y:S04]  /*58fe0*/  LDL.LU.64 R22, [R1+0x4cb8] ;  /* 0x004cb80001167983 */ /* 0x001f280000300a00 */
[----:B------:R-:W4:Y:S04]  /*58ff0*/  LDL.LU.64 R20, [R1+0x4cb0] ;  /* 0x004cb00001147983 */ /* 0x000f280000300a00 */
[----:B------:R-:W-:Y:S04]  /*59000*/  STL [R1+0x4bd4], R12 ;  /* 0x004bd40c01007387 */ /* 0x000fe80000100800 */
[----:B------:R-:W-:Y:S04]  /*59010*/  STL [R1+0x4bd0], R13 ;  /* 0x004bd00d01007387 */ /* 0x000fe80000100800 */
[----:B------:R2:W-:Y:S01]  /*59020*/  STL [R1+0x4930], R3 ;  /* 0x0049300301007387 */ /* 0x0005e20000100800 */
[----:B----4-:R-:W-:Y:S03]  /*59030*/  HMMA.16816.F32.BF16 R16, R16, R4, R20 ;  /* 0x000000041010723c */ /* 0x010fe60000041814 */
[----:B------:R-:W3:Y:S04]  /*59040*/  LDL.LU.64 R22, [R1+0x4ca8] ;  /* 0x004ca80001167983 */ /* 0x000ee80000300a00 */
[----:B------:R-:W3:Y:S01]  /*59050*/  LDL.LU.64 R20, [R1+0x4ca0] ;  /* 0x004ca00001147983 */ /* 0x000ee20000300a00 */
[----:B------:R-:W-:Y:S01]  /*59060*/  LOP3.LUT R29, R3, 0x20, RZ, 0x3c, !PT ;  /* 0x00000020031d7812 */ /* 0x000fe200078e3cff */
[----:B--2---:R-:W-:-:S14]  /*59070*/  IMAD.MOV.U32 R3, RZ, RZ, R25 ;  /* 0x000000ffff037224 */ /* 0x004fdc00078e0019 */
[----:B------:R0:W-:Y:S04]  /*59080*/  STL.64 [R1+0x4b0], R16 ;  /* 0x0004b01001007387 */ /* 0x0001e80000100a00 */
[----:B------:R1:W-:Y:S04]  /*59090*/  STL.64 [R1+0x4b8], R18 ;  /* 0x0004b81201007387 */ /* 0x0003e80000100a00 */
[----:B0-----:R-:W2:Y:S04]  /*590a0*/  LDL.LU R16, [R1+0x410] ;  /* 0x0004100001107983 */ /* 0x001ea80000300800 */
[----:B------:R-:W2:Y:S04]  /*590b0*/  LDL.LU R17, [R1+0x414] ;  /* 0x0004140001117983 */ /* 0x000ea80000300800 */
[----:B-1----:R-:W2:Y:S04]  /*590c0*/  LDL.LU R18, [R1+0x418] ;  /* 0x0004180001127983 */ /* 0x002ea80000300800 */
[----:B------:R-:W2:Y:S04]  /*590d0*/  LDL.LU R19, [R1+0x41c] ;  /* 0x00041c0001137983 */ /* 0x000ea80000300800 */
[----:B------:R-:W-:Y:S01]  /*590e0*/  STL.64 [R1+0x4bf0], R4 ;  /* 0x004bf00401007387 */ /* 0x000fe20000100a00 */
[----:B---3--:R-:W-:-:S15]  /*590f0*/  HMMA.16816.F32.BF16 R8, R20, R24, R8 ;  /* 0x000000181408723c */ /* 0x008fde0000041808 */
[----:B------:R-:W-:-:S08]  /*59100*/  NOP ;  /* 0x0000000000007918 */ /* 0x000fd00000000000 */
[----:B------:R0:W-:Y:S04]  /*59110*/  STL.64 [R1+0x430], R8 ;  /* 0x0004300801007387 */ /* 0x0001e80000100a00 */
[----:B------:R1:W-:Y:S01]  /*59120*/  STL.64 [R1+0x438], R10 ;  /* 0x0004380a01007387 */ /* 0x0003e20000100a00 */
[----:B0-----:R-:W-:-:S03]  /*59130*/  IMAD.MOV.U32 R8, RZ, RZ, R24 ;  /* 0x000000ffff087224 */ /* 0x001fc600078e0018 */
[----:B-1----:R-:W3:Y:S04]  /*59140*/  LDL.LU.64 R10, [R1+0x4c98] ;  /* 0x004c9800010a7983 */ /* 0x002ee80000300a00 */
[----:B------:R-:W4:Y:S04]  /*59150*/  LDL.LU R9, [R1+0x4c90] ;  /* 0x004c900001097983 */ /* 0x000f280000300800 */
[----:B------:R-:W2:Y:S04]  /*59160*/  LDL.LU.64 R24, [R1+0x4c88] ;  /* 0x004c880001187983 */ /* 0x000ea80000300a00 */
[----:B------:R-:W-:Y:S04]  /*59170*/  STL [R1+0x4bdc], R3 ;  /* 0x004bdc0301007387 */ /* 0x000fe80000100800 */
[----:B------:R0:W-:Y:S01]  /*59180*/  STL [R1+0x4bd8], R8 ;  /* 0x004bd80801007387 */ /* 0x0001e20000100800 */
[----:B------:R-:W-:Y:S01]  /*59190*/  IMAD.MOV.U32 R4, RZ, RZ, R14 ;  /* 0x000000ffff047224 */ /* 0x000fe200078e000e */
[----:B--2---:R-:W-:-:S15]  /*591a0*/  HMMA.16816.F32.BF16 R16, R20, R24, R16 ;  /* 0x000000181410723c */ /* 0x004fde0000041810 */
[----:B------:R-:W-:-:S08]  /*591b0*/  NOP ;  /* 0x0000000000007918 */ /* 0x000fd00000000000 */
[----:B------:R-:W-:Y:S04]  /*591c0*/  STL.64 [R1+0x420], R16 ;  /* 0x0004201001007387 */ /* 0x000fe80000100a00 */
[----:B------:R-:W-:Y:S04]  /*591d0*/  STL.64 [R1+0x428], R18 ;  /* 0x0004281201007387 */ /* 0x000fe80000100a00 */
[----:B------:R-:W2:Y:S04]  /*591e0*/  LDL.LU R12, [R1+0xfa0] ;  /* 0x000fa000010c7983 */ /* 0x000ea80000300800 */
[----:B------:R-:W2:Y:S04]  /*591f0*/  LDL.LU R13, [R1+0xfa4] ;  /* 0x000fa400010d7983 */ /* 0x000ea80000300800 */
[----:B------:R-:W2:Y:S04]  /*59200*/  LDL.LU R14, [R1+0xfa8] ;  /* 0x000fa800010e7983 */ /* 0x000ea80000300800 */
[----:B------:R-:W2:Y:S01]  /*59210*/  LDL.LU R15, [R1+0xfac] ;  /* 0x000fac00010f7983 */ /* 0x000ea20000300800 */
[----:B------:R-:W-:-:S02]  /*59220*/  IMAD.MOV.U32 R0, RZ, RZ, R25 ;  /* 0x000000ffff007224 */ /* 0x000fc400078e0019 */
[----:B------:R-:W-:Y:S02]  /*59230*/  IMAD.MOV.U32 R2, RZ, RZ, R24 ;  /* 0x000000ffff027224 */ /* 0x000fe400078e0018 */
[----:B----4-:R-:W-:Y:S02]  /*59240*/  IMAD.MOV.U32 R25, RZ, RZ, R9 ;  /* 0x000000ffff197224 */ /* 0x010fe400078e0009 */
[----:B---3--:R-:W-:Y:S02]  /*59250*/  IMAD.MOV.U32 R24, RZ, RZ, R10 ;  /* 0x000000ffff187224 */ /* 0x008fe400078e000a */
[----:B------:R-:W-:Y:S01]  /*59260*/  IMAD.MOV.U32 R5, RZ, RZ, R11 ;  /* 0x000000ffff057224 */ /* 0x000fe200078e000b */
[----:B------:R-:W1:Y:S04]  /*59270*/  LDSM.16.MT88.4 R16, [R29+UR4+0x4000] ;  /* 0x004000041d10783b */ /* 0x000e680008004200 */
[----:B--2---:R-:W-:Y:S04]  /*59280*/  STL.64 [R1+0x4c70], R14 ;  /* 0x004c700e01007387 */ /* 0x004fe80000100a00 */
[----:B------:R2:W-:Y:S04]  /*59290*/  STL.64 [R1+0x4c68], R12 ;  /* 0x004c680c01007387 */ /* 0x0005e80000100a00 */
[----:B0-----:R-:W3:Y:S04]  /*592a0*/  LDL.LU R8, [R1+0xfc0] ;  /* 0x000fc00001087983 */ /* 0x001ee80000300800 */
[----:B------:R-:W3:Y:S04]  /*592b0*/  LDL.LU R9, [R1+0xfc4] ;  /* 0x000fc40001097983 */ /* 0x000ee80000300800 */
[----:B------:R-:W3:Y:S04]  /*592c0*/  LDL.LU R10, [R1+0xfc8] ;  /* 0x000fc800010a7983 */ /* 0x000ee80000300800 */
[----:B------:R-:W3:Y:S01]  /*592d0*/  LDL.LU R11, [R1+0xfcc] ;  /* 0x000fcc00010b7983 */ /* 0x000ee20000300800 */
[----:B--2---:R-:W-:-:S02]  /*592e0*/  IMAD.MOV.U32 R12, RZ, RZ, R7 ;  /* 0x000000ffff0c7224 */ /* 0x004fc400078e0007 */
[----:B------:R-:W-:-:S05]  /*592f0*/  IMAD.MOV.U32 R13, RZ, RZ, R6 ;  /* 0x000000ffff0d7224 */ /* 0x000fca00078e0006 */
[----:B------:R0:W-:Y:S04]  /*59300*/  STL.64 [R1+0x4c80], R12 ;  /* 0x004c800c01007387 */ /* 0x0001e80000100a00 */
[----:B0-----:R-:W3:Y:S04]  /*59310*/  LDL.64 R12, [R1+0xb0] ;  /* 0x0000b000010c7983 */ /* 0x001ee80000100a00 */
[----:B------:R0:W-:Y:S04]  /*59320*/  STL.64 [R1+0x4c60], R24 ;  /* 0x004c601801007387 */ /* 0x0001e80000100a00 */
[----:B0-----:R-:W2:Y:S04]  /*59330*/  LDL.64 R24, [R1+0x90] ;  /* 0x0000900001187983 */ /* 0x001ea80000100a00 */
[----:B--2---:R0:W-:Y:S04]  /*59340*/  STL.64 [R1+0x4c78], R24 ;  /* 0x004c781801007387 */ /* 0x0041e80000100a00 */
[----:B0-----:R-:W2:Y:S04]  /*59350*/  LDL.LU R24, [R1+0xfb0] ;  /* 0x000fb00001187983 */ /* 0x001ea80000300800 */
[----:B------:R-:W2:Y:S04]  /*59360*/  LDL.LU R25, [R1+0xfb4] ;  /* 0x000fb40001197983 */ /* 0x000ea80000300800 */
[----:B------:R-:W2:Y:S04]  /*59370*/  LDL.LU R26, [R1+0xfb8] ;  /* 0x000fb800011a7983 */ /* 0x000ea80000300800 */
[----:B------:R-:W2:Y:S04]  /*59380*/  LDL.LU R27, [R1+0xfbc] ;  /* 0x000fbc00011b7983 */ /* 0x000ea80000300800 */
[----:B------:R0:W-:Y:S04]  /*59390*/  STL.64 [R1+0x4c40], R4 ;  /* 0x004c400401007387 */ /* 0x0001e80000100a00 */
[----:B0-----:R-:W4:Y:S04]  /*593a0*/  LDL.64 R4, [R1+0x70] ;  /* 0x0000700001047983 */ /* 0x001f280000100a00 */
[----:B----4-:R0:W-:Y:S04]  /*593b0*/  STL.64 [R1+0x4c58], R4 ;  /* 0x004c580401007387 */ /* 0x0101e80000100a00 */
[----:B0-----:R-:W4:Y:S04]  /*593c0*/  LDL.LU R4, [R1+0xf90] ;  /* 0x000f900001047983 */ /* 0x001f280000300800 */
[----:B------:R-:W4:Y:S04]  /*593d0*/  LDL.LU R5, [R1+0xf94] ;  /* 0x000f940001057983 */ /* 0x000f280000300800 */
[----:B------:R-:W4:Y:S04]  /*593e0*/  LDL.LU R6, [R1+0xf98] ;  /* 0x000f980001067983 */ /* 0x000f280000300800 */
[----:B------:R-:W4:Y:S04]  /*593f0*/  LDL.LU R7, [R1+0xf9c] ;  /* 0x000f9c0001077983 */ /* 0x000f280000300800 */
[----:B-1----:R-:W-:Y:S04]  /*59400*/  STL.64 [R1+0x4a88], R18 ;  /* 0x004a881201007387 */ /* 0x002fe80000100a00 */
[----:B------:R0:W-:Y:S04]  /*59410*/  STL.64 [R1+0x4a80], R16 ;  /* 0x004a801001007387 */ /* 0x0001e80000100a00 */
[----:B0-----:R-:W3:Y:S04]  /*59420*/  LDL.64 R16, [R1+0x40] ;  /* 0x0000400001107983 */ /* 0x001ee80000100a00 */
[----:B---3--:R0:W-:Y:S04]  /*59430*/  STL.64 [R1+0x4c20], R16 ;  /* 0x004c201001007387 */ /* 0x0081e80000100a00 */
[----:B0-----:R-:W3:Y:S01]  /*59440*/  LDL.64 R16, [R1+0x50] ;  /* 0x0000500001107983 */ /* 0x001ee20000100a00 */
[----:B------:R-:W-:Y:S03]  /*59450*/  HMMA.16816.F32.BF16 R8, R20, R12, R8 ;  /* 0x0000000c1408723c */ /* 0x000fe60000041808 */
[----:B---3--:R0:W-:Y:S04]  /*59460*/  STL.64 [R1+0x4c38], R16 ;  /* 0x004c381001007387 */ /* 0x0081e80000100a00 */
[----:B0-----:R-:W3:Y:S04]  /*59470*/  LDL.LU R16, [R1+0xf70] ;  /* 0x000f700001107983 */ /* 0x001ee80000300800 */
[----:B------:R-:W3:Y:S04]  /*59480*/  LDL.LU R17, [R1+0xf74] ;  /* 0x000f740001117983 */ /* 0x000ee80000300800 */
[----:B------:R-:W2:Y:S04]  /*59490*/  LDL.LU R18, [R1+0xf78] ;  /* 0x000f780001127983 */ /* 0x000ea80000300800 */
[----:B------:R-:W2:Y:S04]  /*594a0*/  LDL.LU R19, [R1+0xf7c] ;  /* 0x000f7c0001137983 */ /* 0x000ea80000300800 */
[----:B--2---:R-:W-:Y:S04]  /*594b0*/  STL.64 [R1+0x4c50], R18 ;  /* 0x004c501201007387 */ /* 0x004fe80000100a00 */
[----:B---3--:R0:W-:Y:S04]  /*594c0*/  STL.64 [R1+0x4c48], R16 ;  /* 0x004c481001007387 */ /* 0x0081e80000100a00 */
[----:B0-----:R-:W2:Y:S04]  /*594d0*/  LDL.LU R16, [R1+0xf80] ;  /* 0x000f800001107983 */ /* 0x001ea80000300800 */
[----:B------:R-:W2:Y:S04]  /*594e0*/  LDL.LU R17, [R1+0xf84] ;  /* 0x000f840001117983 */ /* 0x000ea80000300800 */
[----:B------:R-:W2:Y:S04]  /*594f0*/  LDL.LU R18, [R1+0xf88] ;  /* 0x000f880001127983 */ /* 0x000ea80000300800 */
[----:B------:R-:W2:Y:S04]  /*59500*/  LDL.LU R19, [R1+0xf8c] ;  /* 0x000f8c0001137983 */ /* 0x000ea80000300800 */
[----:B------:R0:W-:Y:S04]  /*59510*/  STL.64 [R1+0xac0], R8 ;  /* 0x000ac00801007387 */ /* 0x0001e80000100a00 */
[----:B------:R1:W-:Y:S01]  /*59520*/  STL.64 [R1+0xac8], R10 ;  /* 0x000ac80a01007387 */ /* 0x0003e20000100a00 */
[----:B0-----:R-:W-:-:S02]  /*59530*/  IMAD.MOV.U32 R9, RZ, RZ, R13 ;  /* 0x000000ffff097224 */ /* 0x001fc400078e000d */
[----:B-1----:R-:W-:Y:S02]  /*59540*/  IMAD.MOV.U32 R10, RZ, RZ, R12 ;  /* 0x000000ffff0a7224 */ /* 0x002fe400078e000c */
[----:B------:R-:W3:Y:S02]  /*59550*/  LDL.LU.64 R12, [R1+0x4c80] ;  /* 0x004c8000010c7983 */ /* 0x000ee40000300a00 */
[----:B---3--:R-:W-:Y:S02]  /*59560*/  HMMA.16816.F32.BF16 R12, R20, R12, R24 ;  /* 0x0000000c140c723c */ /* 0x008fe40000041818 */
[----:B------:R-:W3:-:S15]  /*59570*/  LDL.LU.64 R24, [R1+0x4c78] ;  /* 0x004c780001187983 */ /* 0x000ede0000300a00 */
[----:B------:R-:W-:-:S06]  /*59580*/  NOP ;  /* 0x0000000000007918 */ /* 0x000fcc0000000000 */
[----:B------:R-:W-:Y:S04]  /*59590*/  STL.64 [R1+0xab0], R12 ;  /* 0x000ab00c01007387 */ /* 0x000fe80000100a00 */
[----:B------:R0:W-:Y:S04]  /*595a0*/  STL.64 [R1+0xab8], R14 ;  /* 0x000ab80e01007387 */ /* 0x0001e80000100a00 */
[----:B0-----:R-:W4:Y:S04]  /*595b0*/  LDL.LU.64 R14, [R1+0x4c70] ;  /* 0x004c7000010e7983 */ /* 0x001f280000300a00 */
[----:B------:R-:W4:Y:S01]  /*595c0*/  LDL.LU.64 R12, [R1+0x4c68] ;  /* 0x004c6800010c7983 */ /* 0x000f220000300a00 */
[----:B---3--:R-:W-:Y:S01]  /*595d0*/  IMAD.MOV.U32 R11, RZ, RZ, R25 ;  /* 0x000000ffff0b7224 */ /* 0x008fe200078e0019 */
[----:B----4-:R-:W-:-:S15]  /*595e0*/  HMMA.16816.F32.BF16 R12, R20, R24, R12 ;  /* 0x00000018140c723c */ /* 0x010fde000004180c */
[----:B------:R-:W-:-:S08]  /*595f0*/  NOP ;  /* 0x0000000000007918 */ /* 0x000fd00000000000 */
[----:B------:R-:W-:Y:S04]  /*59600*/  STL.64 [R1+0xaa0], R12 ;  /* 0x000aa00c01007387 */ /* 0x000fe80000100a00 */
[----:B------:R0:W-:Y:S02]  /*59610*/  STL.64 [R1+0xaa8], R14 ;  /* 0x000aa80e01007387 */ /* 0x0001e40000100a00 */
[----:B0-----:R-:W-:Y:S02]  /*59620*/  IMAD.MOV.U32 R14, RZ, RZ, R24 ;  /* 0x000000ffff0e7224 */ /* 0x001fe400078e0018 */
[----:B------:R-:W3:Y:S04]  /*59630*/  LDL.LU.64 R24, [R1+0x4c60] ;  /* 0x004c600001187983 */ /* 0x000ee80000300a00 */
[----:B------:R-:W-:Y:S04]  /*59640*/  STL.64 [R1+0x4c18], R10 ;  /* 0x004c180a01007387 */ /* 0x000fe80000100a00 */
[----:B------:R0:W-:Y:S04]  /*59650*/  STL [R1+0x4c10], R9 ;  /* 0x004c100901007387 */ /* 0x0001e80000100800 */
[----:B------:R-:W4:Y:S04]  /*59660*/  LDL.LU R8, [R1+0xf50] ;  /* 0x000f500001087983 */ /* 0x000f280000300800 */
[----:B0-----:R-:W4:Y:S04]  /*59670*/  LDL.LU R9, [R1+0xf54] ;  /* 0x000f540001097983 */ /* 0x001f280000300800 */
[----:B------:R-:W2:Y:S04]  /*59680*/  LDL.LU R10, [R1+0xf58] ;  /* 0x000f5800010a7983 */ /* 0x000ea80000300800 */
        /* <DEDUP_REMOVED lines=8> */
[----:B------:R-:W3:Y:S04]  /*59710*/  LDL.LU.64 R4, [R1+0x4c58] ;  /* 0x004c580001047983 */ /* 0x000ee80000300a00 */
[----:B------:R0:W-:Y:S04]  /*59720*/  STL.64 [R1+0xa90], R24 ;  /* 0x000a901801007387 */ /* 0x0001e80000100a00 */
[----:B------:R1:W-:Y:S04]  /*59730*/  STL.64 [R1+0xa98], R26 ;  /* 0x000a981a01007387 */ /* 0x0003e80000100a00 */
[----:B0-----:R-:W4:Y:S04]  /*59740*/  LDL.LU R24, [R1+0xcd0] ;  /* 0x000cd00001187983 */ /* 0x001f280000300800 */
[----:B------:R-:W4:Y:S04]  /*59750*/  LDL.LU R25, [R1+0xcd4] ;  /* 0x000cd40001197983 */ /* 0x000f280000300800 */
[----:B-1----:R-:W4:Y:S04]  /*59760*/  LDL.LU R26, [R1+0xcd8] ;  /* 0x000cd800011a7983 */ /* 0x002f280000300800 */
[----:B------:R-:W4:Y:S01]  /*59770*/  LDL.LU R27, [R1+0xcdc] ;  /* 0x000cdc00011b7983 */ /* 0x000f220000300800 */
        /* <DEDUP_REMOVED lines=9> */
[----:B------:R-:W2:-:S15]  /*59810*/  LDL.LU.64 R16, [R1+0x4c38] ;  /* 0x004c380001107983 */ /* 0x000e9e0000300a00 */
[----:B------:R-:W-:-:S06]  /*59820*/  NOP ;  /* 0x0000000000007918 */ /* 0x000fcc0000000000 */
[----:B------:R0:W-:Y:S04]  /*59830*/  STL.64 [R1+0xa70], R4 ;  /* 0x000a700401007387 */ /* 0x0001e80000100a00 */
[----:B------:R1:W-:Y:S04]  /*59840*/  STL.64 [R1+0xa78], R6 ;  /* 0x000a780601007387 */ /* 0x0003e80000100a00 */
[----:B0-----:R-:W3:Y:S04]  /*59850*/  LDL.LU R4, [R1+0xcb0] ;  /* 0x000cb00001047983 */ /* 0x001ee80000300800 */
[----:B------:R-:W3:Y:S04]  /*59860*/  LDL.LU R5, [R1+0xcb4] ;  /* 0x000cb40001057983 */ /* 0x000ee80000300800 */
[----:B-1----:R-:W4:Y:S04]  /*59870*/  LDL.LU R6, [R1+0xcb8] ;  /* 0x000cb80001067983 */ /* 0x002f280000300800 */
[----:B------:R-:W4:Y:S01]  /*59880*/  LDL.LU R7, [R1+0xcbc] ;  /* 0x000cbc0001077983 */ /* 0x000f220000300800 */
[----:B--2---:R-:W-:Y:S06]  /*59890*/  HMMA.16816.F32.BF16 R8, R20, R16, R8 ;  /* 0x000000101408723c */ /* 0x004fec0000041808 */
[----:B------:R-:W-:-:S02]  /*598a0*/  IMAD.MOV.U32 R12, RZ, RZ, R16 ;  /* 0x000000ffff0c7224 */ /* 0x000fc400078e0010 */
[----:B------:R-:W-:Y:S01]  /*598b0*/  IMAD.MOV.U32 R13, RZ, RZ, R17 ;  /* 0x000000ffff0d7224 */ /* 0x000fe200078e0011 */
[----:B----4-:R-:W-:Y:S04]  /*598c0*/  STL.64 [R1+0x4c00], R6 ;  /* 0x004c000601007387 */ /* 0x010fe80000100a00 */
[----:B---3--:R0:W-:Y:S04]  /*598d0*/  STL.64 [R1+0x4bf8], R4 ;  /* 0x004bf80401007387 */ /* 0x0081e80000100a00 */
        /* <DEDUP_REMOVED lines=8> */
[----:B------:R-:W3:Y:S04]  /*59960*/  LDL.LU.64 R16, [R1+0x4c20] ;  /* 0x004c200001107983 */ /* 0x000ee80000300a00 */
[----:B------:R-:W-:Y:S04]  /*59970*/  STL.64 [R1+0x4be8], R14 ;  /* 0x004be80e01007387 */ /* 0x000fe80000100a00 */
[----:B------:R0:W-:Y:S04]  /*59980*/  STL.64 [R1+0x4be0], R12 ;  /* 0x004be00c01007387 */ /* 0x0001e80000100a00 */
[----:B0-----:R-:W4:Y:S01]  /*59990*/  LDL.64 R12, [R1+0x10] ;  /* 0x00001000010c7983 */ /* 0x001f220000100a00 */
[----:B---3--:R-:W-:Y:S06]  /*599a0*/  HMMA.16816.F32.BF16 R8, R20, R16, R8 ;  /* 0x000000101408723c */ /* 0x008fec0000041808 */
[----:B------:R-:W-:-:S15]  /*599b0*/  IMAD.MOV.U32 R3, RZ, RZ, R16 ;  /* 0x000000ffff037224 */ /* 0x000fde00078e0010 */
[----:B------:R-:W-:-:S02]  /*599c0*/  NOP ;  /* 0x0000000000007918 */ /* 0x000fc40000000000 */
[----:B------:R-:W-:Y:S04]  /*599d0*/  STL.64 [R1+0xa50], R8 ;  /* 0x000a500801007387 */ /* 0x000fe80000100a00 */
[----:B------:R0:W-:Y:S04]  /*599e0*/  STL.64 [R1+0xa58], R10 ;  /* 0x000a580a01007387 */ /* 0x0001e80000100a00 */
[----:B0-----:R-:W3:Y:S04]  /*599f0*/  LDL.LU.64 R10, [R1+0x4c18] ;  /* 0x004c1800010a7983 */ /* 0x001ee80000300a00 */
[----:B------:R-:W3:Y:S01]  /*59a00*/  LDL.LU R9, [R1+0x4c10] ;  /* 0x004c100001097983 */ /* 0x000ee20000300800 */
[----:B------:R-:W-:-:S03]  /*59a10*/  IMAD.MOV.U32 R8, RZ, RZ, R17 ;  /* 0x000000ffff087224 */ /* 0x000fc600078e0011 */
[----:B------:R-:W2:Y:S04]  /*59a20*/  LDL.LU R16, [R1+0x8f0] ;  /* 0x0008f00001107983 */ /* 0x000ea80000300800 */
[----:B------:R-:W2:Y:S04]  /*59a30*/  LDL.LU R17, [R1+0x8f4] ;  /* 0x0008f40001117983 */ /* 0x000ea80000300800 */
[----:B------:R-:W4:Y:S04]  /*59a40*/  LDL.LU R18, [R1+0x8f8] ;  /* 0x0008f80001127983 */ /* 0x000f280000300800 */
[----:B------:R-:W4:Y:S04]  /*59a50*/  LDL.LU R19, [R1+0x8fc] ;  /* 0x0008fc0001137983 */ /* 0x000f280000300800 */
[----:B----4-:R-:W-:Y:S04]  /*59a60*/  STL.64 [R1+0x4aa0], R18 ;  /* 0x004aa01201007387 */ /* 0x010fe80000100a00 */
[----:B--2---:R0:W-:Y:S04]  /*59a70*/  STL.64 [R1+0x4a98], R16 ;  /* 0x004a981001007387 */ /* 0x0041e80000100a00 */
[----:B0-----:R-:W2:Y:S02]  /*59a80*/  LDL.64 R16, [R1+0x30] ;  /* 0x0000300001107983 */ /* 0x001ea40000100a00 */
[----:B--2---:R-:W-:-:S15]  /*59a90*/  HMMA.16816.F32.BF16 R24, R20, R16, R24 ;  /* 0x000000101418723c */ /* 0x004fde0000041818 */
[----:B------:R-:W-:-:S08]  /*59aa0*/  NOP ;  /* 0x0000000000007918 */ /* 0x000fd00000000000 */
[----:B------:R0:W-:Y:S04]  /*59ab0*/  STL.64 [R1+0xa40], R24 ;  /* 0x000a401801007387 */ /* 0x0001e80000100a00 */
[----:B------:R1:W-:Y:S04]  /*59ac0*/  STL.64 [R1+0xa48], R26 ;  /* 0x000a481a01007387 */ /* 0x0003e80000100a00 */
[----:B0-----:R-:W2:Y:S01]  /*59ad0*/  LDL.LU.64 R24, [R1+0x4c08] ;  /* 0x004c080001187983 */ /* 0x001ea20000300a00 */
[----:B-1----:R-:W-:Y:S02]  /*59ae0*/  IMAD.MOV.U32 R27, RZ, RZ, R16 ;  /* 0x000000ffff1b7224 */ /* 0x002fe400078e0010 */
[----:B------:R-:W-:Y:S01]  /*59af0*/  IMAD.MOV.U32 R26, RZ, RZ, R17 ;  /* 0x000000ffff1a7224 */ /* 0x000fe200078e0011 */
[----:B------:R-:W4:Y:S04]  /*59b00*/  LDL.LU R16, [R1+0x900] ;  /* 0x0009000001107983 */ /* 0x000f280000300800 */
[----:B------:R-:W4:Y:S04]  /*59b10*/  LDL.LU R17, [R1+0x904] ;  /* 0x0009040001117983 */ /* 0x000f280000300800 */
[----:B------:R-:W3:Y:S04]  /*59b20*/  LDL.LU R18, [R1+0x908] ;  /* 0x0009080001127983 */ /* 0x000ee80000300800 */
[----:B------:R-:W3:Y:S04]  /*59b30*/  LDL.LU R19, [R1+0x90c] ;  /* 0x00090c0001137983 */ /* 0x000ee80000300800 */
[----:B---3--:R-:W-:Y:S04]  /*59b40*/  STL.64 [R1+0x4ab0], R18 ;  /* 0x004ab01201007387 */ /* 0x008fe80000100a00 */
[----:B----4-:R0:W-:Y:S04]  /*59b50*/  STL.64 [R1+0x4aa8], R16 ;  /* 0x004aa81001007387 */ /* 0x0101e80000100a00 */
[----:B0-----:R-:W3:Y:S04]  /*59b60*/  LDL R16, [R1+0x20] ;  /* 0x0000200001107983 */ /* 0x001ee80000100800 */
[----:B------:R-:W3:Y:S02]  /*59b70*/  LDL R17, [R1+0x24] ;  /* 0x0000240001117983 */ /* 0x000ee40000100800 */
[----:B---3--:R-:W-:-:S15]  /*59b80*/  HMMA.16816.F32.BF16 R4, R20, R16, R4 ;  /* 0x000000101404723c */ /* 0x008fde0000041804 */
[----:B------:R-:W-:-:S08]  /*59b90*/  NOP ;  /* 0x0000000000007918 */ /* 0x000fd00000000000 */
[----:B------:R-:W-:Y:S04]  /*59ba0*/  STL.64 [R1+0xa30], R4 ;  /* 0x000a300401007387 */ /* 0x000fe80000100a00 */
[----:B------:R0:W-:Y:S04]  /*59bb0*/  STL.64 [R1+0xa38], R6 ;  /* 0x000a380601007387 */ /* 0x0001e80000100a00 */
[----:B0-----:R-:W3:Y:S04]  /*59bc0*/  LDL.LU.64 R6, [R1+0x4c00] ;  /* 0x004c000001067983 */ /* 0x001ee80000300a00 */
[----:B------:R-:W3:Y:S04]  /*59bd0*/  LDL.LU.64 R4, [R1+0x4bf8] ;  /* 0x004bf80001047983 */ /* 0x000ee80000300a00 */
[----:B------:R0:W-:Y:S04]  /*59be0*/  STL.64 [R1+0x4ac0], R16 ;  /* 0x004ac01001007387 */ /* 0x0001e80000100a00 */
[----:B0-----:R-:W2:Y:S04]  /*59bf0*/  LDL.LU R16, [R1+0xca0] ;  /* 0x000ca00001107983 */ /* 0x001ea80000300800 */
[----:B------:R-:W2:Y:S04]  /*59c00*/  LDL.LU R17, [R1+0xca4] ;  /* 0x000ca40001117983 */ /* 0x000ea80000300800 */
[----:B------:R-:W2:Y:S04]  /*59c10*/  LDL.LU R18, [R1+0xca8] ;  /* 0x000ca80001127983 */ /* 0x000ea80000300800 */
[----:B------:R-:W2:Y:S01]  /*59c20*/  LDL.LU R19, [R1+0xcac] ;  /* 0x000cac0001137983 */ /* 0x000ea20000300800 */
        /* <DEDUP_REMOVED lines=8> */
[----:B------:R-:W4:Y:S04]  /*59cb0*/  LDL.LU.64 R12, [R1+0x4be0] ;  /* 0x004be000010c7983 */ /* 0x000f280000300a00 */
[----:B------:R-:W-:Y:S04]  /*59cc0*/  STL.64 [R1+0x4bc8], R6 ;  /* 0x004bc80601007387 */ /* 0x000fe80000100a00 */
[----:B---3--:R2:W-:Y:S02]  /*59cd0*/  STL.64 [R1+0x4bc0], R4 ;  /* 0x004bc00401007387 */ /* 0x0085e40000100a00 */
[----:B--2---:R-:W-:Y:S07]  /*59ce0*/  HMMA.16816.F32.BF16 R4, R20, R24, R16 ;  /* 0x000000181404723c */ /* 0x004fee0000041810 */
[----:B------:R-:W-:-:S02]  /*59cf0*/  IMAD.MOV.U32 R16, RZ, RZ, R27 ;  /* 0x000000ffff107224 */ /* 0x000fc400078e001b */
[----:B------:R-:W-:-:S14]  /*59d00*/  IMAD.MOV.U32 R17, RZ, RZ, R26 ;  /* 0x000000ffff117224 */ /* 0x000fdc00078e001a */
[----:B------:R-:W-:Y:S04]  /*59d10*/  STL.64 [R1+0xa10], R4 ;  /* 0x000a100401007387 */ /* 0x000fe80000100a00 */
[----:B------:R-:W-:Y:S04]  /*59d20*/  STL.64 [R1+0xa18], R6 ;  /* 0x000a180601007387 */ /* 0x000fe80000100a00 */
[----:B------:R0:W-:Y:S04]  /*59d30*/  STL.64 [R1+0x4ad8], R16 ;  /* 0x004ad81001007387 */ /* 0x0001e80000100a00 */
[----:B------:R1:W-:Y:S01]  /*59d40*/  STL.64 [R1+0x4ab8], R24 ;  /* 0x004ab81801007387 */ /* 0x0003e20000100a00 */
[----:B0-----:R-:W-:-:S03]  /*59d50*/  IMAD.MOV.U32 R16, RZ, RZ, R3 ;  /* 0x000000ffff107224 */ /* 0x001fc600078e0003 */
[----:B-1----:R-:W2:Y:S04]  /*59d60*/  LDL.LU R24, [R1+0x910] ;  /* 0x0009100001187983 */ /* 0x002ea80000300800 */
[----:B------:R-:W2:Y:S01]  /*59d70*/  LDL.LU R25, [R1+0x914] ;  /* 0x0009140001197983 */ /* 0x000ea20000300800 */
[----:B------:R-:W-:-:S03]  /*59d80*/  IMAD.MOV.U32 R17, RZ, RZ, R8 ;  /* 0x000000ffff117224 */ /* 0x000fc600078e0008 */
[----:B------:R-:W3:Y:S04]  /*59d90*/  LDL.LU R26, [R1+0x918] ;  /* 0x00091800011a7983 */ /* 0x000ee80000300800 */
[----:B------:R-:W3:Y:S04]  /*59da0*/  LDL.LU R27, [R1+0x91c] ;  /* 0x00091c00011b7983 */ /* 0x000ee80000300800 */
[----:B------:R-:W2:Y:S04]  /*59db0*/  LDL.LU R3, [R1+0x4bdc] ;  /* 0x004bdc0001037983 */ /* 0x000ea80000300800 */
[----:B------:R-:W2:Y:S04]  /*59dc0*/  LDL.LU R8, [R1+0x4bd8] ;  /* 0x004bd80001087983 */ /* 0x000ea80000300800 */
[----:B------:R4:W-:Y:S02]  /*59dd0*/  STL.64 [R1+0x4af0], R16 ;  /* 0x004af01001007387 */ /* 0x0009e40000100a00 */
[----:B----4-:R-:W-:-:S02]  /*59de0*/  IMAD.MOV.U32 R16, RZ, RZ, R12 ;  /* 0x000000ffff107224 */ /* 0x010fc400078e000c */
[----:B------:R-:W-:Y:S01]  /*59df0*/  IMAD.MOV.U32 R17, RZ, RZ, R13 ;  /* 0x000000ffff117224 */ /* 0x000fe200078e000d */
[----:B------:R-:W4:Y:S04]  /*59e00*/  LDL.LU R12, [R1+0x4bd4] ;  /* 0x004bd400010c7983 */ /* 0x000f280000300800 */
[----:B------:R-:W4:Y:S04]  /*59e10*/  LDL.LU R13, [R1+0x4bd0] ;  /* 0x004bd000010d7983 */ /* 0x000f280000300800 */
[----:B------:R0:W-:Y:S04]  /*59e20*/  STL.64 [R1+0x4b08], R16 ;  /* 0x004b081001007387 */ /* 0x0001e80000100a00 */
[----:B0-----:R-:W3:Y:S04]  /*59e30*/  LDL.64 R16, [R1+0x60] ;  /* 0x0000600001107983 */ /* 0x001ee80000100a00 */
[----:B---3--:R0:W-:Y:S04]  /*59e40*/  STL.64 [R1+0x4b10], R16 ;  /* 0x004b101001007387 */ /* 0x0081e80000100a00 */
[----:B------:R-:W-:Y:S04]  /*59e50*/  STL.64 [R1+0x4ad0], R26 ;  /* 0x004ad01a01007387 */ /* 0x000fe80000100a00 */
[----:B--2---:R1:W-:Y:S01]  /*59e60*/  STL.64 [R1+0x4ac8], R24 ;  /* 0x004ac81801007387 */ /* 0x0043e20000100a00 */
[----:B0-----:R-:W-:-:S02]  /*59e70*/  IMAD.MOV.U32 R16, RZ, RZ, R28 ;  /* 0x000000ffff107224 */ /* 0x001fc400078e001c */
[----:B------:R-:W-:Y:S01]  /*59e80*/  IMAD.MOV.U32 R17, RZ, RZ, R15 ;  /* 0x000000ffff117224 */ /* 0x000fe200078e000f */
[----:B-1----:R-:W2:Y:S04]  /*59e90*/  LDL.LU R24, [R1+0x920] ;  /* 0x0009200001187983 */ /* 0x002ea80000300800 */
[----:B------:R-:W2:Y:S04]  /*59ea0*/  LDL.LU R25, [R1+0x924] ;  /* 0x0009240001197983 */ /* 0x000ea80000300800 */
[----:B------:R-:W3:Y:S04]  /*59eb0*/  LDL.LU R26, [R1+0x928] ;  /* 0x00092800011a7983 */ /* 0x000ee80000300800 */
[----:B------:R-:W3:Y:S04]  /*59ec0*/  LDL.LU R27, [R1+0x92c] ;  /* 0x00092c00011b7983 */ /* 0x000ee80000300800 */
[----:B------:R0:W-:Y:S04]  /*59ed0*/  STL.64 [R1+0x4b28], R16 ;  /* 0x004b281001007387 */ /* 0x0001e80000100a00 */
[----:B0-----:R-:W4:Y:S04]  /*59ee0*/  LDL.64 R16, [R1+0x80] ;  /* 0x0000800001107983 */ /* 0x001f280000100a00 */
[----:B----4-:R-:W-:Y:S04]  /*59ef0*/  STL.64 [R1+0x4b40], R16 ;  /* 0x004b401001007387 */ /* 0x010fe80000100a00 */
        /* <DEDUP_REMOVED lines=14> */
[----:B------:R-:W3:Y:S04]  /*59fe0*/  LDL.LU R27, [R1+0x94c] ;  /* 0x00094c00011b7983 */ /* 0x000ee80000300800 */
[----:B------:R-:W4:Y:S04]  /*59ff0*/  LDL.64 R16, [R1+0xa0] ;  /* 0x0000a00001107983 */ /* 0x000f280000100a00 */
[----:B----4-:R0:W-:Y:S04]  /*5a000*/  STL.64 [R1+0x4b70], R16 ;  /* 0x004b701001007387 */ /* 0x0101e80000100a00 */
[----:B---3--:R-:W-:Y:S04]  /*5a010*/  STL.64 [R1+0x4b20], R26 ;  /* 0x004b201a01007387 */ /* 0x008fe80000100a00 */
        /* <DEDUP_REMOVED lines=8> */
[----:B0-----:R-:W4:Y:S04]  /*5a0a0*/  LDL.LU R16, [R1+0x370] ;  /* 0x0003700001107983 */ /* 0x001f280000300800 */
[----:B------:R-:W4:Y:S04]  /*5a0b0*/  LDL.LU R17, [R1+0x374] ;  /* 0x0003740001117983 */ /* 0x000f280000300800 */
[----:B------:R-:W2:Y:S04]  /*5a0c0*/  LDL.LU R18, [R1+0x378] ;  /* 0x0003780001127983 */ /* 0x000ea80000300800 */
[----:B------:R-:W2:Y:S04]  /*5a0d0*/  LDL.LU R19, [R1+0x37c] ;  /* 0x00037c0001137983 */ /* 0x000ea80000300800 */
[----:B--2---:R-:W-:Y:S04]  /*5a0e0*/  STL.64 [R1+0x4b98], R18 ;  /* 0x004b981201007387 */ /* 0x004fe80000100a00 */
[----:B----4-:R0:W-:Y:S02]  /*5a0f0*/  STL.64 [R1+0x4b90], R16 ;  /* 0x004b901001007387 */ /* 0x0101e40000100a00 */
[----:B0-----:R-:W-:-:S02]  /*5a100*/  IMAD.MOV.U32 R16, RZ, RZ, R8 ;  /* 0x000000ffff107224 */ /* 0x001fc400078e0008 */
[----:B------:R-:W2:Y:S04]  /*5a110*/  LDL.LU R8, [R1+0x400] ;  /* 0x0004000001087983 */ /* 0x000ea80000300800 */
[----:B------:R-:W2:Y:S04]  /*5a120*/  LDL.LU R9, [R1+0x404] ;  /* 0x0004040001097983 */ /* 0x000ea80000300800 */
[----:B------:R-:W2:Y:S04]  /*5a130*/  LDL.LU R10, [R1+0x408] ;  /* 0x00040800010a7983 */ /* 0x000ea80000300800 */
[----:B------:R-:W2:Y:S04]  /*5a140*/  LDL.LU R11, [R1+0x40c] ;  /* 0x00040c00010b7983 */ /* 0x000ea80000300800 */
[----:B------:R-:W4:Y:S04]  /*5a150*/  LDL.LU R4, [R1+0xc90] ;  /* 0x000c900001047983 */ /* 0x000f280000300800 */
[----:B------:R-:W4:Y:S04]  /*5a160*/  LDL.LU R5, [R1+0xc94] ;  /* 0x000c940001057983 */ /* 0x000f280000300800 */
[----:B------:R-:W4:Y:S04]  /*5a170*/  LDL.LU R6, [R1+0xc98] ;  /* 0x000c980001067983 */ /* 0x000f280000300800 */
[----:B------:R-:W4:Y:S04]  /*5a180*/  LDL.LU R7, [R1+0xc9c] ;  /* 0x000c9c0001077983 */ /* 0x000f280000300800 */
[----:B---3--:R-:W-:Y:S04]  /*5a190*/  STL.64 [R1+0x4b38], R26 ;  /* 0x004b381a01007387 */ /* 0x008fe80000100a00 */
[----:B------:R0:W-:Y:S04]  /*5a1a0*/  STL.64 [R1+0x4b30], R24 ;  /* 0x004b301801007387 */ /* 0x0001e80000100a00 */
        /* <DEDUP_REMOVED lines=32> */
[----:B------:R-:W4:Y:S01]  /*5a3b0*/  LDL.LU.64 R4, [R1+0x4bc0] ;  /* 0x004bc00001047983 */ /* 0x000f220000300a00 */
[----:B------:R-:W-:Y:S01]  /*5a3c0*/  IMAD.MOV.U32 R17, RZ, RZ, R3 ;  /* 0x000000ffff117224 */ /* 0x000fe200078e0003 */
[----:B----4-:R-:W-:Y:S02]  /*5a3d0*/  HMMA.16816.F32.BF16 R20, R20, R4, R8 ;  /* 0x000000041414723c */ /* 0x010fe40000041808 */
[----:B------:R-:W2:Y:S04]  /*5a3e0*/  LDL.LU.64 R10, [R1+0x4bb8] ;  /* 0x004bb800010a7983 */ /* 0x000ea80000300a00 */
[----:B------:R-:W2:-:S15]  /*5a3f0*/  LDL.LU.64 R8, [R1+0x4bb0] ;  /* 0x004bb00001087983 */ /* 0x000e9e0000300a00 */
[----:B------:R-:W-:-:S02]  /*5a400*/  NOP ;  /* 0x0000000000007918 */ /* 0x000fc40000000000 */
[----:B------:R-:W-:Y:S04]  /*5a410*/  STL.64 [R1+0x410], R20 ;  /* 0x0004101401007387 */ /* 0x000fe80000100a00 */
[----:B------:R-:W-:Y:S04]  /*5a420*/  STL.64 [R1+0x418], R22 ;  /* 0x0004181601007387 */ /* 0x000fe80000100a00 */
[----:B------:R-:W-:Y:S01]  /*5a430*/  STL.64 [R1+0x4a90], R4 ;  /* 0x004a900401007387 */ /* 0x000fe20000100a00 */
[----:B--2---:R-:W-:Y:S03]  /*5a440*/  HMMA.16816.F32.BF16 R16, R8, R16, R24 ;  /* 0x000000100810723c */ /* 0x004fe60000041818 */
[----:B------:R-:W2:Y:S04]  /*5a450*/  LDL.LU.64 R26, [R1+0x4ba8] ;  /* 0x004ba800011a7983 */ /* 0x000ea80000300a00 */
[----:B------:R-:W2:-:S15]  /*5a460*/  LDL.LU.64 R24, [R1+0x4ba0] ;  /* 0x004ba00001187983 */ /* 0x000e9e0000300a00 */
[----:B------:R-:W-:-:S01]  /*5a470*/  NOP ;  /* 0x0000000000007918 */ /* 0x000fc20000000000 */
[----:B------:R-:W-:Y:S04]  /*5a480*/  STL.64 [R1+0x2b0], R16 ;  /* 0x0002b01001007387 */ /* 0x000fe80000100a00 */
[----:B------:R0:W-:Y:S04]  /*5a490*/  STL.64 [R1+0x2b8], R18 ;  /* 0x0002b81201007387 */ /* 0x0001e80000100a00 */
[----:B0-----:R-:W4:Y:S04]  /*5a4a0*/  LDL.LU.64 R18, [R1+0x4b98] ;  /* 0x004b980001127983 */ /* 0x001f280000300a00 */
[----:B------:R-:W4:Y:S01]  /*5a4b0*/  LDL.LU.64 R16, [R1+0x4b90] ;  /* 0x004b900001107983 */ /* 0x000f220000300a00 */
[----:B------:R-:W-:-:S02]  /*5a4c0*/  IMAD.MOV.U32 R20, RZ, RZ, R2 ;  /* 0x000000ffff147224 */ /* 0x000fc400078e0002 */
[----:B------:R-:W-:-:S07]  /*5a4d0*/  IMAD.MOV.U32 R21, RZ, RZ, R0 ;  /* 0x000000ffff157224 */ /* 0x000fce00078e0000 */
[----:B----4-:R-:W-:Y:S01]  /*5a4e0*/  HMMA.16816.F32.BF16 R20, R8, R20, R16 ;  /* 0x000000140814723c */ /* 0x010fe20000041810 */
[----:B------:R-:W2:-:S15]  /*5a4f0*/  LDL.LU.64 R16, [R1+0x4b88] ;  /* 0x004b880001107983 */ /* 0x000e9e0000300a00 */
[----:B------:R-:W-:-:S07]  /*5a500*/  NOP ;  /* 0x0000000000007918 */ /* 0x000fce0000000000 */
[----:B------:R-:W-:Y:S04]  /*5a510*/  STL.64 [R1+0x2a0], R20 ;  /* 0x0002a01401007387 */ /* 0x000fe80000100a00 */
[----:B------:R-:W-:Y:S04]  /*5a520*/  STL.64 [R1+0x2a8], R22 ;  /* 0x0002a81601007387 */ /* 0x000fe80000100a00 */
[----:B------:R-:W0:Y:S04]  /*5a530*/  LDSM.16.MT88.4 R20, [R29+UR4+0x4080] ;  /* 0x004080041d14783b */ /* 0x000e280008004200 */
[----:B0-----:R-:W-:Y:S04]  /*5a540*/  STL.64 [R1+0x4968], R22 ;  /* 0x0049681601007387 */ /* 0x001fe80000100a00 */
[----:B------:R0:W-:Y:S04]  /*5a550*/  STL.64 [R1+0x4960], R20 ;  /* 0x0049601401007387 */ /* 0x0001e80000100a00 */
[----:B0-----:R-:W4:Y:S04]  /*5a560*/  LDL.LU R20, [R1+0x950] ;  /* 0x0009500001147983 */ /* 0x001f280000300800 */
[----:B------:R-:W4:Y:S04]  /*5a570*/  LDL.LU R21, [R1+0x954] ;  /* 0x0009540001157983 */ /* 0x000f280000300800 */
[----:B------:R-:W4:Y:S04]  /*5a580*/  LDL.LU R22, [R1+0x958] ;  /* 0x0009580001167983 */ /* 0x000f280000300800 */
[----:B------:R-:W4:Y:S01]  /*5a590*/  LDL.LU R23, [R1+0x95c] ;  /* 0x00095c0001177983 */ /* 0x000f220000300800 */
[----:B--2---:R-:W-:Y:S03]  /*5a5a0*/  HMMA.16816.F32.BF16 R16, R8, R16, R24 ;  /* 0x000000100810723c */ /* 0x004fe60000041818 */
[----:B------:R-:W2:Y:S04]  /*5a5b0*/  LDL.LU.64 R26, [R1+0x4b80] ;  /* 0x004b8000011a7983 */ /* 0x000ea80000300a00 */
[----:B------:R-:W2:-:S15]  /*5a5c0*/  LDL.LU.64 R24, [R1+0x4b78] ;  /* 0x004b780001187983 */ /* 0x000e9e0000300a00 */
[----:B------:R-:W-:-:S01]  /*5a5d0*/  NOP ;  /* 0x0000000000007918 */ /* 0x000fc20000000000 */
        /* <DEDUP_REMOVED lines=37> */
[----:B------:R-:W-:Y:S01]  /*5a830*/  STL.64 [R1+0x808], R22 ;  /* 0x0008081601007387 */ /* 0x000fe20000100a00 */
[----:B0-----:R-:W-:-:S03]  /*5a840*/  IMAD.MOV.U32 R20, RZ, RZ, R16 ;  /* 0x000000ffff147224 */ /* 0x001fc600078e0010 */
[----:B------:R-:W2:Y:S04]  /*5a850*/  LDL.LU.64 R16, [R1+0x4b08] ;  /* 0x004b080001107983 */ /* 0x000ea80000300a00 */
        /* <DEDUP_REMOVED lines=23> */
[----:B------:R-:W2:-:S15]  /*5a9d0*/  LDL.LU.64 R24, [R1+0x4ab8] ;  /* 0x004ab80001187983 */ /* 0x000e9e0000300a00 */
[----:B------:R-:W-:-:S06]  /*5a9e0*/  NOP ;  /* 0x0000000000007918 */ /* 0x000fcc0000000000 */
[----:B------:R-:W-:Y:S04]  /*5a9f0*/  STL.64 [R1+0x7c0], R16 ;  /* 0x0007c01001007387 */ /* 0x000fe80000100a00 */
[----:B------:R0:W-:Y:S04]  /*5aa00*/  STL.64 [R1+0x7c8], R18 ;  /* 0x0007c81201007387 */ /* 0x0001e80000100a00 */
[----:B0-----:R-:W4:Y:S04]  /*5aa10*/  LDL.LU.64 R18, [R1+0x4ab0] ;  /* 0x004ab00001127983 */ /* 0x001f280000300a00 */
[----:B------:R-:W4:Y:S01]  /*5aa20*/  LDL.LU.64 R16, [R1+0x4aa8] ;  /* 0x004aa80001107983 */ /* 0x000f220000300a00 */
[----:B---3--:R-:W-:-:S02]  /*5aa30*/  IMAD.MOV.U32 R20, RZ, RZ, R7 ;  /* 0x000000ffff147224 */ /* 0x008fc400078e0007 */
[----:B------:R-:W-:-:S07]  /*5aa40*/  IMAD.MOV.U32 R21, RZ, RZ, R6 ;  /* 0x000000ffff157224 */ /* 0x000fce00078e0006 */
[----:B----4-:R-:W-:Y:S01]  /*5aa50*/  HMMA.16816.F32.BF16 R20, R8, R20, R16 ;  /* 0x000000140814723c */ /* 0x010fe20000041810 */
[----:B------:R-:W3:Y:S04]  /*5aa60*/  LDL.LU.64 R18, [R1+0x4aa0] ;  /* 0x004aa00001127983 */ /* 0x000ee80000300a00 */
[----:B------:R-:W3:Y:S04]  /*5aa70*/  LDL.LU.64 R16, [R1+0x4a98] ;  /* 0x004a980001107983 */ /* 0x000ee80000300a00 */
[----:B--2---:R-:W-:-:S14]  /*5aa80*/  STL.64 [R1+0x4a08], R24 ;  /* 0x004a081801007387 */ /* 0x004fdc0000100a00 */
[----:B------:R0:W-:Y:S04]  /*5aa90*/  STL.64 [R1+0x7b0], R20 ;  /* 0x0007b01401007387 */ /* 0x0001e80000100a00 */
[----:B------:R-:W-:Y:S01]  /*5aaa0*/  STL.64 [R1+0x7b8], R22 ;  /* 0x0007b81601007387 */ /* 0x000fe20000100a00 */
[----:B0-----:R-:W-:Y:S02]  /*5aab0*/  IMAD.MOV.U32 R20, RZ, RZ, R2 ;  /* 0x000000ffff147224 */ /* 0x001fe400078e0002 */
[----:B------:R-:W-:Y:S01]  /*5aac0*/  IMAD.MOV.U32 R21, RZ, RZ, R0 ;  /* 0x000000ffff157224 */ /* 0x000fe200078e0000 */
[----:B---3--:R-:W-:Y:S07]  /*5aad0*/  HMMA.16816.F32.BF16 R16, R8, R24, R16 ;  /* 0x000000180810723c */ /* 0x008fee0000041810 */
[----:B------:R-:W-:-:S02]  /*5aae0*/  IMAD.MOV.U32 R25, RZ, RZ, R4 ;  /* 0x000000ffff197224 */ /* 0x000fc400078e0004 */
[----:B------:R-:W-:-:S14]  /*5aaf0*/  IMAD.MOV.U32 R24, RZ, RZ, R5 ;  /* 0x000000ffff187224 */ /* 0x000fdc00078e0005 */
[----:B------:R0:W-:Y:S04]  /*5ab00*/  STL.64 [R1+0x7a0], R16 ;  /* 0x0007a01001007387 */ /* 0x0001e80000100a00 */
[----:B------:R1:W-:Y:S04]  /*5ab10*/  STL.64 [R1+0x7a8], R18 ;  /* 0x0007a81201007387 */ /* 0x0003e80000100a00 */
[----:B------:R-:W2:Y:S04]  /*5ab20*/  LDL.LU R4, [R1+0x8e0] ;  /* 0x0008e00001047983 */ /* 0x000ea80000300800 */
[----:B------:R-:W2:Y:S04]  /*5ab30*/  LDL.LU R5, [R1+0x8e4] ;  /* 0x0008e40001057983 */ /* 0x000ea80000300800 */
[----:B------:R-:W2:Y:S04]  /*5ab40*/  LDL.LU R6, [R1+0x8e8] ;  /* 0x0008e80001067983 */ /* 0x000ea80000300800 */
[----:B------:R-:W2:Y:S04]  /*5ab50*/  LDL.LU R7, [R1+0x8ec] ;  /* 0x0008ec0001077983 */ /* 0x000ea80000300800 */
[----:B0-----:R-:W3:Y:S04]  /*5ab60*/  LDL.LU R16, [R1+0x360] ;  /* 0x0003600001107983 */ /* 0x001ee80000300800 */
[----:B------:R-:W3:Y:S04]  /*5ab70*/  LDL.LU R17, [R1+0x364] ;  /* 0x0003640001117983 */ /* 0x000ee80000300800 */
[----:B-1----:R-:W3:Y:S04]  /*5ab80*/  LDL.LU R18, [R1+0x368] ;  /* 0x0003680001127983 */ /* 0x002ee80000300800 */
[----:B------:R-:W3:Y:S04]  /*5ab90*/  LDL.LU R19, [R1+0x36c] ;  /* 0x00036c0001137983 */ /* 0x000ee80000300800 */
[----:B------:R-:W-:Y:S04]  /*5aba0*/  STL.64 [R1+0x4a38], R24 ;  /* 0x004a381801007387 */ /* 0x000fe80000100a00 */
[----:B------:R0:W-:Y:S04]  /*5abb0*/  STL.64 [R1+0x4a40], R20 ;  /* 0x004a401401007387 */ /* 0x0001e80000100a00 */
[----:B0-----:R-:W4:Y:S04]  /*5abc0*/  LDL.64 R20, [R1+0xb0] ;  /* 0x0000b00001147983 */ /* 0x001f280000100a00 */
[----:B----4-:R0:W-:Y:S04]  /*5abd0*/  STL.64 [R1+0x4a58], R20 ;  /* 0x004a581401007387 */ /* 0x0101e80000100a00 */
[----:B0-----:R-:W4:Y:S04]  /*5abe0*/  LDL.LU R20, [R1+0x650] ;  /* 0x0006500001147983 */ /* 0x001f280000300800 */
[----:B------:R-:W4:Y:S04]  /*5abf0*/  LDL.LU R21, [R1+0x654] ;  /* 0x0006540001157983 */ /* 0x000f280000300800 */
[----:B------:R-:W2:Y:S04]  /*5ac00*/  LDL.LU R22, [R1+0x658] ;  /* 0x0006580001167983 */ /* 0x000ea80000300800 */
[----:B------:R-:W2:Y:S04]  /*5ac10*/  LDL.LU R23, [R1+0x65c] ;  /* 0x00065c0001177983 */ /* 0x000ea80000300800 */
[----:B--2---:R-:W-:Y:S04]  /*5ac20*/  STL.64 [R1+0x4a68], R22 ;  /* 0x004a681601007387 */ /* 0x004fe80000100a00 */
[----:B----4-:R0:W-:Y:S04]  /*5ac30*/  STL.64 [R1+0x4a60], R20 ;  /* 0x004a601401007387 */ /* 0x0101e80000100a00 */
[----:B0-----:R-:W2:Y:S04]  /*5ac40*/  LDL.64 R20, [R1+0xd0] ;  /* 0x0000d00001147983 */ /* 0x001ea80000100a00 */
[----:B------:R-:W4:Y:S04]  /*5ac50*/  LDL.LU R24, [R1+0x1730] ;  /* 0x0017300001187983 */ /* 0x000f280000300800 */
[----:B------:R-:W4:Y:S04]  /*5ac60*/  LDL.LU R25, [R1+0x1734] ;  /* 0x0017340001197983 */ /* 0x000f280000300800 */
[----:B------:R-:W3:Y:S04]  /*5ac70*/  LDL.LU R26, [R1+0x1738] ;  /* 0x00173800011a7983 */ /* 0x000ee80000300800 */
[----:B------:R-:W3:Y:S01]  /*5ac80*/  LDL.LU R27, [R1+0x173c] ;  /* 0x00173c00011b7983 */ /* 0x000ee20000300800 */
[C---:B------:R-:W-:Y:S03]  /*5ac90*/  HMMA.16816.F32.BF16 R4, R8.reuse, R12, R4 ;  /* 0x0000000c0804723c */ /* 0x040fe60000041804 */
[----:B---3--:R-:W-:Y:S04]  /*5aca0*/  STL.64 [R1+0x4a50], R26 ;  /* 0x004a501a01007387 */ /* 0x008fe80000100a00 */
[----:B----4-:R0:W-:Y:S04]  /*5acb0*/  STL.64 [R1+0x4a48], R24 ;  /* 0x004a481801007387 */ /* 0x0101e80000100a00 */
        /* <DEDUP_REMOVED lines=8> */
[----:B------:R-:W3:Y:S04]  /*5ad40*/  LDL.LU R26, [R1+0x668] ;  /* 0x00066800011a7983 */ /* 0x000ee80000300800 */
[----:B------:R-:W3:Y:S04]  /*5ad50*/  LDL.LU R27, [R1+0x66c] ;  /* 0x00066c00011b7983 */ /* 0x000ee80000300800 */
[----:B------:R0:W-:Y:S04]  /*5ad60*/  STL.64 [R1+0x790], R4 ;  /* 0x0007900401007387 */ /* 0x0001e80000100a00 */
[----:B------:R-:W-:Y:S04]  /*5ad70*/  STL.64 [R1+0x798], R6 ;  /* 0x0007980601007387 */ /* 0x000fe80000100a00 */
[----:B0-----:R-:W4:Y:S02]  /*5ad80*/  LDL.LU.64 R4, [R1+0x4a90] ;  /* 0x004a900001047983 */ /* 0x001f240000300a00 */
[----:B----4-:R-:W-:Y:S02]  /*5ad90*/  HMMA.16816.F32.BF16 R8, R8, R4, R16 ;  /* 0x000000040808723c */ /* 0x010fe40000041810 */
[----:B------:R-:W3:Y:S04]  /*5ada0*/  LDL.LU.64 R18, [R1+0x4a88] ;  /* 0x004a880001127983 */ /* 0x000ee80000300a00 */
[----:B------:R-:W3:Y:S01]  /*5adb0*/  LDL.LU.64 R16, [R1+0x4a80] ;  /* 0x004a800001107983 */ /* 0x000ee20000300a00 */
[----:B--2---:R-:W-:-:S02]  /*5adc0*/  IMAD.MOV.U32 R15, RZ, RZ, R20 ;  /* 0x000000ffff0f7224 */ /* 0x004fc400078e0014 */
[----:B------:R-:W-:-:S14]  /*5add0*/  IMAD.MOV.U32 R14, RZ, RZ, R21 ;  /* 0x000000ffff0e7224 */ /* 0x000fdc00078e0015 */
[----:B------:R0:W-:Y:S04]  /*5ade0*/  STL.64 [R1+0x290], R8 ;  /* 0x0002900801007387 */ /* 0x0001e80000100a00 */
[----:B------:R-:W-:Y:S04]  /*5adf0*/  STL.64 [R1+0x298], R10 ;  /* 0x0002980a01007387 */ /* 0x000fe80000100a00 */
[----:B0-----:R-:W2:Y:S01]  /*5ae00*/  LDL.64 R8, [R1+0xc0] ;  /* 0x0000c00001087983 */ /* 0x001ea20000100a00 */
[----:B---3--:R-:W-:-:S15]  /*5ae10*/  HMMA.16816.F32.BF16 R24, R16, R20, R24 ;  /* 0x000000141018723c */ /* 0x008fde0000041818 */
[----:B------:R-:W-:-:S08]  /*5ae20*/  NOP ;  /* 0x0000000000007918 */ /* 0x000fd00000000000 */
[----:B------:R-:W-:Y:S04]  /*5ae30*/  STL.64 [R1+0x550], R24 ;  /* 0x0005501801007387 */ /* 0x000fe80000100a00 */
[----:B------:R0:W-:Y:S04]  /*5ae40*/  STL.64 [R1+0x558], R26 ;  /* 0x0005581a01007387 */ /* 0x0001e80000100a00 */
[----:B0-----:R-:W3:Y:S04]  /*5ae50*/  LDL.LU.64 R26, [R1+0x4a78] ;  /* 0x004a7800011a7983 */ /* 0x001ee80000300a00 */
[----:B------:R-:W3:Y:S04]  /*5ae60*/  LDL.LU.64 R24, [R1+0x4a70] ;  /* 0x004a700001187983 */ /* 0x000ee80000300a00 */
[----:B------:R-:W2:Y:S04]  /*5ae70*/  LDL.LU.64 R22, [R1+0x4a68] ;  /* 0x004a680001167983 */ /* 0x000ea80000300a00 */
[----:B------:R-:W2:Y:S04]  /*5ae80*/  LDL.LU.64 R20, [R1+0x4a60] ;  /* 0x004a600001147983 */ /* 0x000ea80000300a00 */
[----:B------:R-:W-:Y:S04]  /*5ae90*/  STL.64 [R1+0x4990], R14 ;  /* 0x0049900e01007387 */ /* 0x000fe80000100a00 */
[----:B------:R0:W-:Y:S04]  /*5aea0*/  STL.64 [R1+0x4988], R12 ;  /* 0x0049880c01007387 */ /* 0x0001e80000100a00 */
[----:B0-----:R-:W4:Y:S04]  /*5aeb0*/  LDL.LU R12, [R1+0x1710] ;  /* 0x00171000010c7983 */ /* 0x001f280000300800 */
[----:B------:R-:W4:Y:S04]  /*5aec0*/  LDL.LU R13, [R1+0x1714] ;  /* 0x00171400010d7983 */ /* 0x000f280000300800 */
[----:B------:R-:W4:Y:S04]  /*5aed0*/  LDL.LU R14, [R1+0x1718] ;  /* 0x00171800010e7983 */ /* 0x000f280000300800 */
[----:B------:R-:W4:Y:S01]  /*5aee0*/  LDL.LU R15, [R1+0x171c] ;  /* 0x00171c00010f7983 */ /* 0x000f220000300800 */
[----:B--2---:R-:W-:-:S15]  /*5aef0*/  HMMA.16816.F32.BF16 R20, R16, R8, R20 ;  /* 0x000000081014723c */ /* 0x004fde0000041814 */
[----:B------:R-:W-:-:S08]  /*5af00*/  NOP ;  /* 0x0000000000007918 */ /* 0x000fd00000000000 */
[----:B------:R0:W-:Y:S04]  /*5af10*/  STL.64 [R1+0x540], R20 ;  /* 0x0005401401007387 */ /* 0x0001e80000100a00 */
[----:B------:R-:W-:Y:S04]  /*5af20*/  STL.64 [R1+0x548], R22 ;  /* 0x0005481601007387 */ /* 0x000fe80000100a00 */
[----:B0-----:R-:W3:Y:S01]  /*5af30*/  LDL.LU.64 R20, [R1+0x4a58] ;  /* 0x004a580001147983 */ /* 0x001ee20000300a00 */
[----:B------:R-:W-:Y:S02]  /*5af40*/  IMAD.MOV.U32 R7, RZ, RZ, R8 ;  /* 0x000000ffff077224 */ /* 0x000fe400078e0008 */
[----:B------:R-:W-:-:S02]  /*5af50*/  IMAD.MOV.U32 R6, RZ, RZ, R9 ;  /* 0x000000ffff067224 */ /* 0x000fc400078e0009 */
[----:B------:R-:W0:Y:S04]  /*5af60*/  LDSM.16.MT88.4 R8, [R29+UR4+0x4100] ;  /* 0x004100041d08783b */ /* 0x000e280008004200 */
[----:B------:R-:W-:Y:S04]  /*5af70*/  STL.64 [R1+0x4980], R6 ;  /* 0x0049800601007387 */ /* 0x000fe80000100a00 */
[----:B------:R1:W-:Y:S04]  /*5af80*/  STL.64 [R1+0x4978], R4 ;  /* 0x0049780401007387 */ /* 0x0003e80000100a00 */
[----:B-1----:R-:W2:Y:S04]  /*5af90*/  LDL.64 R4, [R1+0x90] ;  /* 0x0000900001047983 */ /* 0x002ea80000100a00 */
[----:B------:R-:W-:Y:S04]  /*5afa0*/  STL [R1+0x4934], R29 ;  /* 0x0049341d01007387 */ /* 0x000fe80000100800 */
[----:B0-----:R-:W-:Y:S04]  /*5afb0*/  STL.64 [R1+0x4818], R10 ;  /* 0x0048180a01007387 */ /* 0x001fe80000100a00 */
[----:B------:R0:W-:Y:S04]  /*5afc0*/  STL.64 [R1+0x4810], R8 ;  /* 0x0048100801007387 */ /* 0x0001e80000100a00 */
[----:B0-----:R-:W2:Y:S04]  /*5afd0*/  LDL.LU R8, [R1+0x1720] ;  /* 0x0017200001087983 */ /* 0x001ea80000300800 */
[----:B------:R-:W2:Y:S04]  /*5afe0*/  LDL.LU R9, [R1+0x1724] ;  /* 0x0017240001097983 */ /* 0x000ea80000300800 */
[----:B------:R-:W2:Y:S04]  /*5aff0*/  LDL.LU R10, [R1+0x1728] ;  /* 0x00172800010a7983 */ /* 0x000ea80000300800 */
[----:B------:R-:W2:Y:S01]  /*5b000*/  LDL.LU R11, [R1+0x172c] ;  /* 0x00172c00010b7983 */ /* 0x000ea20000300800 */
        /* <DEDUP_REMOVED lines=8> */
[----:B------:R-:W-:Y:S04]  /*5b090*/  STL [R1+0x493c], R0 ;  /* 0x00493c0001007387 */ /* 0x000fe80000100800 */
[----:B------:R-:W-:Y:S01]  /*5b0a0*/  STL [R1+0x4938], R2 ;  /* 0x0049380201007387 */ /* 0x000fe20000100800 */
[C---:B--2---:R-:W-:Y:S06]  /*5b0b0*/  HMMA.16816.F32.BF16 R8, R16.reuse, R4, R8 ;  /* 0x000000041008723c */ /* 0x044fec0000041808 */
[----:B---3--:R-:W-:Y:S01]  /*5b0c0*/  HMMA.16816.F32.BF16 R20, R16, R20, R24 ;  /* 0x000000141014723c */ /* 0x008fe20000041818 */
[----:B------:R-:W4:-:S15]  /*5b0d0*/  LDL.LU.64 R24, [R1+0x4a38] ;  /* 0x004a380001187983 */ /* 0x000f1e0000300a00 */
[----:B------:R-:W-:-:S07]  /*5b0e0*/  NOP ;  /* 0x0000000000007918 */ /* 0x000fce0000000000 */
[----:B------:R0:W-:Y:S04]  /*5b0f0*/  STL.64 [R1+0x1070], R20 ;  /* 0x0010701401007387 */ /* 0x0001e80000100a00 */
[----:B------:R-:W-:Y:S04]  /*5b100*/  STL.64 [R1+0x1078], R22 ;  /* 0x0010781601007387 */ /* 0x000fe80000100a00 */
[----:B0-----:R-:W2:Y:S04]  /*5b110*/  LDL.LU R20, [R1+0x4a30] ;  /* 0x004a300001147983 */ /* 0x001ea80000300800 */
[----:B------:R0:W-:Y:S04]  /*5b120*/  STL.64 [R1+0x1060], R8 ;  /* 0x0010600801007387 */ /* 0x0001e80000100a00 */
[----:B------:R-:W-:Y:S01]  /*5b130*/  STL.64 [R1+0x1068], R10 ;  /* 0x0010680a01007387 */ /* 0x000fe20000100a00 */
[----:B0-----:R-:W-:-:S02]  /*5b140*/  IMAD.MOV.U32 R8, RZ, RZ, R5 ;  /* 0x000000ffff087224 */ /* 0x001fc400078e0005 */
[----:B------:R-:W-:-:S03]  /*5b150*/  IMAD.MOV.U32 R9, RZ, RZ, R4 ;  /* 0x000000ffff097224 */ /* 0x000fc600078e0004 */
[----:B------:R-:W-:Y:S04]  /*5b160*/  STL [R1+0x4944], R8 ;  /* 0x0049440801007387 */ /* 0x000fe80000100800 */
[----:B------:R4:W-:Y:S04]  /*5b170*/  STL [R1+0x4940], R9 ;  /* 0x0049400901007387 */ /* 0x0009e80000100800 */
[----:B------:R-:W3:Y:S01]  /*5b180*/  LDL.LU R4, [R1+0x1680] ;  /* 0x0016800001047983 */ /* 0x000ee20000300800 */
[----:B----4-:R-:W-:-:S15]  /*5b190*/  HMMA.16816.F32.BF16 R8, R16, R24, R12 ;  /* 0x000000181008723c */ /* 0x010fde000004180c */
[----:B------:R-:W-:-:S08]  /*5b1a0*/  NOP ;  /* 0x0000000000007918 */ /* 0x000fd00000000000 */
[----:B------:R-:W-:Y:S04]  /*5b1b0*/  STL.64 [R1+0x1050], R8 ;  /* 0x0010500801007387 */ /* 0x000fe80000100a00 */
[----:B------:R-:W-:Y:S04]  /*5b1c0*/  STL.64 [R1+0x1058], R10 ;  /* 0x0010580a01007387 */ /* 0x000fe80000100a00 */
[----:B------:R-:W3:Y:S04]  /*5b1d0*/  LDL.LU R5, [R1+0x1684] ;  /* 0x0016840001057983 */ /* 0x000ee80000300800 */
[----:B------:R-:W4:Y:S04]  /*5b1e0*/  LDL.LU R6, [R1+0x1688] ;  /* 0x0016880001067983 */ /* 0x000f280000300800 */
[----:B------:R-:W4:Y:S04]  /*5b1f0*/  LDL.LU R7, [R1+0x168c] ;  /* 0x00168c0001077983 */ /* 0x000f280000300800 */
[----:B----4-:R-:W-:Y:S04]  /*5b200*/  STL.64 [R1+0x49a0], R6 ;  /* 0x0049a00601007387 */ /* 0x010fe80000100a00 */
[----:B---3--:R0:W-:Y:S04]  /*5b210*/  STL.64 [R1+0x4998], R4 ;  /* 0x0049980401007387 */ /* 0x0081e80000100a00 */
[----:B0-----:R-:W3:Y:S04]  /*5b220*/  LDL.64 R4, [R1+0x10] ;  /* 0x0000100001047983 */ /* 0x001ee80000100a00 */
[----:B---3--:R0:W-:Y:S04]  /*5b230*/  STL.64 [R1+0x49b8], R4 ;  /* 0x0049b80401007387 */ /* 0x0081e80000100a00 */
[----:B0-----:R-:W3:Y:S04]  /*5b240*/  LDL.64 R4, [R1+0x20] ;  /* 0x0000200001047983 */ /* 0x001ee80000100a00 */
[----:B---3--:R0:W-:Y:S04]  /*5b250*/  STL.64 [R1+0x49d0], R4 ;  /* 0x0049d00401007387 */ /* 0x0081e80000100a00 */
[----:B0-----:R-:W3:Y:S04]  /*5b260*/  LDL.64 R4, [R1+0x30] ;  /* 0x0000300001047983 */ /* 0x001ee80000100a00 */
        /* <DEDUP_REMOVED lines=9> */
[----:B---3--:R-:W-:Y:S04]  /*5b300*/  STL.64 [R1+0x4a18], R26 ;  /* 0x004a181a01007387 */ /* 0x008fe80000100a00 */
[----:B--2---:R0:W-:Y:S04]  /*5b310*/  STL.64 [R1+0x4a10], R24 ;  /* 0x004a101801007387 */ /* 0x0041e80000100a00 */
[----:B------:R-:W2:Y:S04]  /*5b320*/  LDL.LU R8, [R1+0x1700] ;  /* 0x0017000001087983 */ /* 0x000ea80000300800 */
[----:B------:R-:W2:Y:S04]  /*5b330*/  LDL.LU R9, [R1+0x1704] ;  /* 0x0017040001097983 */ /* 0x000ea80000300800 */
[----:B------:R-:W2:Y:S04]  /*5b340*/  LDL.LU R10, [R1+0x1708] ;  /* 0x00170800010a7983 */ /* 0x000ea80000300800 */
[----:B------:R-:W2:Y:S01]  /*5b350*/  LDL.LU R11, [R1+0x170c] ;  /* 0x00170c00010b7983 */ /* 0x000ea20000300800 */
[----:B0-----:R-:W-:-:S02]  /*5b360*/  IMAD.MOV.U32 R24, RZ, RZ, R20 ;  /* 0x000000ffff187224 */ /* 0x001fc400078e0014 */
[----:B------:R-:W-:-:S05]  /*5b370*/  IMAD.MOV.U32 R25, RZ, RZ, R3 ;  /* 0x000000ffff197224 */ /* 0x000fca00078e0003 */
[----:B------:R0:W-:Y:S04]  /*5b380*/  STL.64 [R1+0x4a28], R24 ;  /* 0x004a281801007387 */ /* 0x0001e80000100a00 */
[----:B------:R-:W3:Y:S04]  /*5b390*/  LDL.64 R4, [R1+0x40] ;  /* 0x0000400001047983 */ /* 0x000ee80000100a00 */
[----:B0-----:R-:W2:Y:S04]  /*5b3a0*/  LDL.64 R24, [R1+0x70] ;  /* 0x0000700001187983 */ /* 0x001ea80000100a00 */
[----:B---3--:R0:W-:Y:S04]  /*5b3b0*/  STL.64 [R1+0x4a00], R4 ;  /* 0x004a000401007387 */ /* 0x0081e80000100a00 */
[----:B0-----:R-:W3:Y:S04]  /*5b3c0*/  LDL.64 R4, [R1+0x50] ;  /* 0x0000500001047983 */ /* 0x001ee80000100a00 */
[----:B---3--:R0:W-:Y:S04]  /*5b3d0*/  STL.64 [R1+0x4a20], R4 ;  /* 0x004a200401007387 */ /* 0x0081e80000100a00 */
[----:B0-----:R-:W3:Y:S04]  /*5b3e0*/  LDL.LU R4, [R1+0x16f0] ;  /* 0x0016f00001047983 */ /* 0x001ee80000300800 */
[----:B------:R-:W3:Y:S04]  /*5b3f0*/  LDL.LU R5, [R1+0x16f4] ;  /* 0x0016f40001057983 */ /* 0x000ee80000300800 */
[----:B------:R-:W3:Y:S04]  /*5b400*/  LDL.LU R6, [R1+0x16f8] ;  /* 0x0016f80001067983 */ /* 0x000ee80000300800 */
[----:B------:R-:W3:Y:S04]  /*5b410*/  LDL.LU R7, [R1+0x16fc] ;  /* 0x0016fc0001077983 */ /* 0x000ee80000300800 */
[----:B----4-:R-:W-:Y:S04]  /*5b420*/  STL.64 [R1+0x49b0], R14 ;  /* 0x0049b00e01007387 */ /* 0x010fe80000100a00 */
        /* <DEDUP_REMOVED lines=28> */
[----:B------:R-:W-:Y:S04]  /*5b5f0*/  STL.64 [R1+0x1040], R8 ;  /* 0x0010400801007387 */ /* 0x000fe80000100a00 */
[----:B------:R0:W-:Y:S02]  /*5b600*/  STL.64 [R1+0x1048], R10 ;  /* 0x0010480a01007387 */ /* 0x0001e40000100a00 */
[----:B0-----:R-:W-:-:S02]  /*5b610*/  IMAD.MOV.U32 R11, RZ, RZ, R24 ;  /* 0x000000ffff0b7224 */ /* 0x001fc400078e0018 */
[----:B------:R-:W-:Y:S02]  /*5b620*/  IMAD.MOV.U32 R10, RZ, RZ, R25 ;  /* 0x000000ffff0a7224 */ /* 0x000fe400078e0019 */
[----:B------:R-:W3:Y:S04]  /*5b630*/  LDL.LU.64 R24, [R1+0x4a28] ;  /* 0x004a280001187983 */ /* 0x000ee80000300a00 */
[----:B------:R-:W-:Y:S01]  /*5b640*/  STL [R1+0x4948], R11 ;  /* 0x0049480b01007387 */ /* 0x000fe20000100800 */
[----:B---3--:R-:W-:Y:S03]  /*5b650*/  HMMA.16816.F32.BF16 R24, R16, R24, R4 ;  /* 0x000000181018723c */ /* 0x008fe60000041804 */
[----:B------:R-:W3:-:S15]  /*5b660*/  LDL.LU.64 R4, [R1+0x4a20] ;  /* 0x004a200001047983 */ /* 0x000ede0000300a00 */
[----:B------:R-:W-:-:S05]  /*5b670*/  NOP ;  /* 0x0000000000007918 */ /* 0x000fca0000000000 */
[----:B------:R-:W-:Y:S04]  /*5b680*/  STL.64 [R1+0x1030], R24 ;  /* 0x0010301801007387 */ /* 0x000fe80000100a00 */
[----:B------:R0:W-:Y:S04]  /*5b690*/  STL.64 [R1+0x1038], R26 ;  /* 0x0010381a01007387 */ /* 0x0001e80000100a00 */
[----:B0-----:R-:W3:Y:S04]  /*5b6a0*/  LDL.LU.64 R26, [R1+0x4a18] ;  /* 0x004a1800011a7983 */ /* 0x001ee80000300a00 */
        /* <DEDUP_REMOVED lines=36> */
[----:B------:R0:W-:Y:S04]  /*5b8f0*/  STL.64 [R1+0xfe8], R14 ;  /* 0x000fe80e01007387 */ /* 0x0001e80000100a00 */
[----:B0-----:R-:W3:Y:S04]  /*5b900*/  LDL.LU.64 R14, [R1+0x49b0] ;  /* 0x0049b000010e7983 */ /* 0x001ee80000300a00 */
[----:B------:R-:W3:Y:S01]  /*5b910*/  LDL.LU.64 R12, [R1+0x49a8] ;  /* 0x0049a800010c7983 */ /* 0x000ee20000300a00 */
[----:B------:R-:W-:-:S02]  /*5b920*/  IMAD.MOV.U32 R11, RZ, RZ, R4 ;  /* 0x000000ffff0b7224 */ /* 0x000fc400078e0004 */
[----:B------:R-:W-:Y:S01]  /*5b930*/  IMAD.MOV.U32 R8, RZ, RZ, R5 ;  /* 0x000000ffff087224 */ /* 0x000fe200078e0005 */
        /* <DEDUP_REMOVED lines=8> */
[----:B---3--:R-:W-:-:S15]  /*5b9c0*/  HMMA.16816.F32.BF16 R12, R16, R24, R12 ;  /* 0x00000018100c723c */ /* 0x008fde000004180c */
[----:B------:R-:W-:-:S08]  /*5b9d0*/  NOP ;  /* 0x0000000000007918 */ /* 0x000fd00000000000 */
[----:B------:R-:W-:Y:S04]  /*5b9e0*/  STL.64 [R1+0xfd0], R12 ;  /* 0x000fd00c01007387 */ /* 0x000fe80000100a00 */
[----:B------:R0:W-:Y:S04]  /*5b9f0*/  STL.64 [R1+0xfd8], R14 ;  /* 0x000fd80e01007387 */ /* 0x0001e80000100a00 */
[----:B0-----:R-:W3:Y:S04]  /*5ba00*/  LDL.LU.64 R14, [R1+0x4990] ;  /* 0x00499000010e7983 */ /* 0x001ee80000300a00 */
[----:B------:R-:W2:Y:S04]  /*5ba10*/  LDL.LU.64 R12, [R1+0x4988] ;  /* 0x00498800010c7983 */ /* 0x000ea80000300a00 */
[----:B------:R-:W-:Y:S01]  /*5ba20*/  STL.64 [R1+0x4838], R24 ;  /* 0x0048381801007387 */ /* 0x000fe20000100a00 */
[----:B--2---:R-:W-:-:S15]  /*5ba30*/  HMMA.16816.F32.BF16 R4, R16, R12, R4 ;  /* 0x0000000c1004723c */ /* 0x004fde0000041804 */
[----:B------:R-:W-:-:S08]  /*5ba40*/  NOP ;  /* 0x0000000000007918 */ /* 0x000fd00000000000 */
[----:B------:R-:W-:Y:S04]  /*5ba50*/  STL.64 [R1+0xfc0], R4 ;  /* 0x000fc00401007387 */ /* 0x000fe80000100a00 */
[----:B------:R0:W-:Y:S04]  /*5ba60*/  STL.64 [R1+0xfc8], R6 ;  /* 0x000fc80601007387 */ /* 0x0001e80000100a00 */
[----:B0-----:R-:W2:Y:S04]  /*5ba70*/  LDL.LU.64 R6, [R1+0x4980] ;  /* 0x0049800001067983 */ /* 0x001ea80000300a00 */
[----:B------:R-:W4:Y:S04]  /*5ba80*/  LDL.LU.64 R4, [R1+0x4978] ;  /* 0x0049780001047983 */ /* 0x000f280000300a00 */
[----:B------:R2:W-:Y:S02]  /*5ba90*/  STL.64 [R1+0x4830], R12 ;  /* 0x0048300c01007387 */ /* 0x0005e40000100a00 */
[----:B--2---:R-:W-:-:S02]  /*5baa0*/  IMAD.MOV.U32 R12, RZ, RZ, R7 ;  /* 0x000000ffff0c7224 */ /* 0x004fc400078e0007 */
[----:B------:R-:W-:Y:S01]  /*5bab0*/  IMAD.MOV.U32 R13, RZ, RZ, R6 ;  /* 0x000000ffff0d7224 */ /* 0x000fe200078e0006 */
[----:B------:R-:W2:Y:S04]  /*5bac0*/  LDL.LU R7, [R1+0x4974] ;  /* 0x0049740001077983 */ /* 0x000ea80000300800 */
[----:B------:R-:W2:Y:S01]  /*5bad0*/  LDL.LU R6, [R1+0x4970] ;  /* 0x0049700001067983 */ /* 0x000ea20000300800 */
[----:B----4-:R-:W-:Y:S03]  /*5bae0*/  HMMA.16816.F32.BF16 R16, R16, R4, R20 ;  /* 0x000000041010723c */ /* 0x010fe60000041814 */
[----:B------:R-:W4:Y:S04]  /*5baf0*/  LDL.LU.64 R22, [R1+0x4968] ;  /* 0x0049680001167983 */ /* 0x000f280000300a00 */
[----:B------:R-:W4:-:S15]  /*5bb00*/  LDL.LU.64 R20, [R1+0x4960] ;  /* 0x0049600001147983 */ /* 0x000f1e0000300a00 */
[----:B------:R-:W-:-:S01]  /*5bb10*/  NOP ;  /* 0x0000000000007918 */ /* 0x000fc20000000000 */
[----:B------:R0:W-:Y:S04]  /*5bb20*/  STL.64 [R1+0x530], R16 ;  /* 0x0005301001007387 */ /* 0x0001e80000100a00 */
[----:B------:R1:W-:Y:S04]  /*5bb30*/  STL.64 [R1+0x538], R18 ;  /* 0x0005381201007387 */ /* 0x0003e80000100a00 */
[----:B0-----:R-:W4:Y:S04]  /*5bb40*/  LDL.LU R16, [R1+0x480] ;  /* 0x0004800001107983 */ /* 0x001f280000300800 */
[----:B------:R-:W4:Y:S04]  /*5bb50*/  LDL.LU R17, [R1+0x484] ;  /* 0x0004840001117983 */ /* 0x000f280000300800 */
[----:B-1----:R-:W4:Y:S04]  /*5bb60*/  LDL.LU R18, [R1+0x488] ;  /* 0x0004880001127983 */ /* 0x002f280000300800 */
[----:B------:R-:W4:Y:S04]  /*5bb70*/  LDL.LU R19, [R1+0x48c] ;  /* 0x00048c0001137983 */ /* 0x000f280000300800 */
[----:B--2---:R-:W-:Y:S04]  /*5bb80*/  STL.64 [R1+0x4828], R6 ;  /* 0x0048280601007387 */ /* 0x004fe80000100a00 */
[----:B------:R3:W-:Y:S02]  /*5bb90*/  STL.64 [R1+0x4820], R4 ;  /* 0x0048200401007387 */ /* 0x0007e40000100a00 */
[----:B---3--:R-:W-:-:S02]  /*5bba0*/  IMAD.MOV.U32 R4, RZ, RZ, R15 ;  /* 0x000000ffff047224 */ /* 0x008fc400078e000f */
[----:B------:R-:W-:-:S07]  /*5bbb0*/  IMAD.MOV.U32 R5, RZ, RZ, R14 ;  /* 0x000000ffff057224 */ /* 0x000fce00078e000e */
[----:B----4-:R-:W-:Y:S01]  /*5bbc0*/  HMMA.16816.F32.BF16 R4, R20, R4, R8 ;  /* 0x000000041404723c */ /* 0x010fe20000041808 */
[----:B------:R-:W2:Y:S04]  /*5bbd0*/  LDL.LU.64 R10, [R1+0x4958] ;  /* 0x00495800010a7983 */ /* 0x000ea80000300a00 */
[----:B------:R-:W3:-:S15]  /*5bbe0*/  LDL.LU.64 R8, [R1+0x4950] ;  /* 0x0049500001087983 */ /* 0x000ede0000300a00 */
[----:B------:R-:W-:-:S03]  /*5bbf0*/  NOP ;  /* 0x0000000000007918 */ /* 0x000fc60000000000 */
[----:B------:R-:W-:Y:S04]  /*5bc00*/  STL.64 [R1+0x4a0], R4 ;  /* 0x0004a00401007387 */ /* 0x000fe80000100a00 */
[----:B------:R0:W-:Y:S02]  /*5bc10*/  STL.64 [R1+0x4a8], R6 ;  /* 0x0004a80601007387 */ /* 0x0001e40000100a00 */
[----:B0-----:R-:W-:Y:S02]  /*5bc20*/  HMMA.16816.F32.BF16 R4, R20, R12, R16 ;  /* 0x0000000c1404723c */ /* 0x001fe40000041810 */
[----:B------:R-:W4:-:S15]  /*5bc30*/  LDL.LU R12, [R1+0xf00] ;  /* 0x000f0000010c7983 */ /* 0x000f1e0000300800 */
[----:B------:R-:W-:-:S06]  /*5bc40*/  NOP ;  /* 0x0000000000007918 */ /* 0x000fcc0000000000 */
[----:B------:R-:W-:Y:S04]  /*5bc50*/  STL.64 [R1+0x490], R4 ;  /* 0x0004900401007387 */ /* 0x000fe80000100a00 */
[----:B------:R-:W-:Y:S04]  /*5bc60*/  STL.64 [R1+0x498], R6 ;  /* 0x0004980601007387 */ /* 0x000fe80000100a00 */
[----:B------:R-:W4:Y:S04]  /*5bc70*/  LDL.LU R13, [R1+0xf04] ;  /* 0x000f0400010d7983 */ /* 0x000f280000300800 */
[----:B------:R-:W4:Y:S04]  /*5bc80*/  LDL.LU R14, [R1+0xf08] ;  /* 0x000f0800010e7983 */ /* 0x000f280000300800 */
[----:B------:R-:W4:Y:S01]  /*5bc90*/  LDL.LU R15, [R1+0xf0c] ;  /* 0x000f0c00010f7983 */ /* 0x000f220000300800 */
[----:B--2---:R-:W-:-:S02]  /*5bca0*/  IMAD.MOV.U32 R24, RZ, RZ, R11 ;  /* 0x000000ffff187224 */ /* 0x004fc400078e000b */
[----:B---3--:R-:W-:Y:S01]  /*5bcb0*/  IMAD.MOV.U32 R25, RZ, RZ, R8 ;  /* 0x000000ffff197224 */ /* 0x008fe200078e0008 */
[----:B----4-:R-:W-:Y:S04]  /*5bcc0*/  STL.64 [R1+0x4848], R14 ;  /* 0x0048480e01007387 */ /* 0x010fe80000100a00 */
[----:B------:R0:W-:Y:S04]  /*5bcd0*/  STL.64 [R1+0x4840], R12 ;  /* 0x0048400c01007387 */ /* 0x0001e80000100a00 */
        /* <DEDUP_REMOVED lines=10> */
[----:B----4-:R-:W-:Y:S04]  /*5bd80*/  STL.64 [R1+0x4858], R12 ;  /* 0x0048580c01007387 */ /* 0x010fe80000100a00 */
[----:B------:R-:W2:Y:S04]  /*5bd90*/  LDL.LU R9, [R1+0x4940] ;  /* 0x0049400001097983 */ /* 0x000ea80000300800 */
[----:B------:R-:W4:Y:S04]  /*5bda0*/  LDL.LU R0, [R1+0x493c] ;  /* 0x00493c0001007983 */ /* 0x000f280000300800 */
[----:B------:R0:W-:Y:S02]  /*5bdb0*/  STL.64 [R1+0x4868], R24 ;  /* 0x0048681801007387 */ /* 0x0001e40000100a00 */
[----:B0-----:R-:W-:-:S02]  /*5bdc0*/  IMAD.MOV.U32 R24, RZ, RZ, R2 ;  /* 0x000000ffff187224 */ /* 0x001fc400078e0002 */
[----:B------:R-:W-:Y:S01]  /*5bdd0*/  IMAD.MOV.U32 R25, RZ, RZ, R29 ;  /* 0x000000ffff197224 */ /* 0x000fe200078e001d */
[----:B------:R-:W4:Y:S04]  /*5bde0*/  LDL.LU R2, [R1+0x4938] ;  /* 0x0049380001027983 */ /* 0x000f280000300800 */
[----:B------:R-:W3:Y:S04]  /*5bdf0*/  LDL.LU R29, [R1+0x4934] ;  /* 0x00493400011d7983 */ /* 0x000ee80000300800 */
[----:B------:R0:W-:Y:S04]  /*5be00*/  STL.64 [R1+0x4880], R24 ;  /* 0x0048801801007387 */ /* 0x0001e80000100a00 */
[----:B------:R-:W2:Y:S04]  /*5be10*/  LDL.LU R12, [R1+0xf20] ;  /* 0x000f2000010c7983 */ /* 0x000ea80000300800 */
[----:B------:R-:W2:Y:S04]  /*5be20*/  LDL.LU R13, [R1+0xf24] ;  /* 0x000f2400010d7983 */ /* 0x000ea80000300800 */
[----:B------:R-:W4:Y:S04]  /*5be30*/  LDL.LU R14, [R1+0xf28] ;  /* 0x000f2800010e7983 */ /* 0x000f280000300800 */
[----:B------:R-:W4:Y:S01]  /*5be40*/  LDL.LU R15, [R1+0xf2c] ;  /* 0x000f2c00010f7983 */ /* 0x000f220000300800 */
[----:B0-----:R-:W-:-:S02]  /*5be50*/  IMAD.MOV.U32 R24, RZ, RZ, R3 ;  /* 0x000000ffff187224 */ /* 0x001fc400078e0003 */
[----:B------:R-:W-:Y:S01]  /*5be60*/  IMAD.MOV.U32 R25, RZ, RZ, R28 ;  /* 0x000000ffff197224 */ /* 0x000fe200078e001c */
[----:B------:R-:W2:Y:S04]  /*5be70*/  LDL.LU R3, [R1+0x4930] ;  /* 0x0049300001037983 */ /* 0x000ea80000300800 */
[----:B------:R0:W-:Y:S02]  /*5be80*/  STL.64 [R1+0x4898], R24 ;  /* 0x0048981801007387 */ /* 0x0001e40000100a00 */
[----:B0-----:R-:W-:Y:S02]  /*5be90*/  IMAD.MOV.U32 R24, RZ, RZ, R27 ;  /* 0x000000ffff187224 */ /* 0x001fe400078e001b */
[----:B------:R-:W-:Y:S01]  /*5bea0*/  IMAD.MOV.U32 R25, RZ, RZ, R26 ;  /* 0x000000ffff197224 */ /* 0x000fe200078e001a */
[----:B---3--:R-:W0:Y:S04]  /*5beb0*/  LDSM.16.MT88.4 R16, [R29+UR4+0x4180] ;  /* 0x004180041d10783b */ /* 0x008e280008004200 */
[----:B----4-:R-:W-:Y:S04]  /*5bec0*/  STL.64 [R1+0x4878], R14 ;  /* 0x0048780e01007387 */ /* 0x010fe80000100a00 */
[----:B--2---:R1:W-:Y:S04]  /*5bed0*/  STL.64 [R1+0x4870], R12 ;  /* 0x0048700c01007387 */ /* 0x0043e80000100a00 */
[----:B-1----:R-:W2:Y:S04]  /*5bee0*/  LDL.LU R12, [R1+0xf30] ;  /* 0x000f3000010c7983 */ /* 0x002ea80000300800 */
[----:B------:R-:W2:Y:S04]  /*5bef0*/  LDL.LU R13, [R1+0xf34] ;  /* 0x000f3400010d7983 */ /* 0x000ea80000300800 */
[----:B------:R-:W3:Y:S04]  /*5bf00*/  LDL.LU R14, [R1+0xf38] ;  /* 0x000f3800010e7983 */ /* 0x000ee80000300800 */
[----:B------:R-:W3:Y:S04]  /*5bf10*/  LDL.LU R15, [R1+0xf3c] ;  /* 0x000f3c00010f7983 */ /* 0x000ee80000300800 */
[----:B------:R1:W-:Y:S04]  /*5bf20*/  STL.64 [R1+0x48b0], R24 ;  /* 0x0048b01801007387 */ /* 0x0003e80000100a00 */
[----:B-1----:R-:W4:Y:S04]  /*5bf30*/  LDL.64 R24, [R1+0x60] ;  /* 0x0000600001187983 */ /* 0x002f280000100a00 */
[----:B----4-:R1:W-:Y:S02]  /*5bf40*/  STL.64 [R1+0x48b8], R24 ;  /* 0x0048b81801007387 */ /* 0x0103e40000100a00 */
[----:B-1----:R-:W-:-:S02]  /*5bf50*/  IMAD.MOV.U32 R24, RZ, RZ, R11 ;  /* 0x000000ffff187224 */ /* 0x002fc400078e000b */
[----:B------:R-:W-:-:S05]  /*5bf60*/  IMAD.MOV.U32 R25, RZ, RZ, R10 ;  /* 0x000000ffff197224 */ /* 0x000fca00078e000a */
[----:B------:R-:W-:Y:S04]  /*5bf70*/  STL.64 [R1+0x48d0], R24 ;  /* 0x0048d01801007387 */ /* 0x000fe80000100a00 */
[----:B---3--:R-:W-:Y:S04]  /*5bf80*/  STL.64 [R1+0x4890], R14 ;  /* 0x0048900e01007387 */ /* 0x008fe80000100a00 */
[----:B--2---:R1:W-:Y:S04]  /*5bf90*/  STL.64 [R1+0x4888], R12 ;  /* 0x0048880c01007387 */ /* 0x0043e80000100a00 */
[----:B-1----:R-:W2:Y:S04]  /*5bfa0*/  LDL.LU R12, [R1+0x13d0] ;  /* 0x0013d000010c7983 */ /* 0x002ea80000300800 */
[----:B------:R-:W2:Y:S04]  /*5bfb0*/  LDL.LU R13, [R1+0x13d4] ;  /* 0x0013d400010d7983 */ /* 0x000ea80000300800 */
[----:B------:R-:W3:Y:S04]  /*5bfc0*/  LDL.LU R14, [R1+0x13d8] ;  /* 0x0013d800010e7983 */ /* 0x000ee80000300800 */
[----:B------:R-:W3:Y:S04]  /*5bfd0*/  LDL.LU R15, [R1+0x13dc] ;  /* 0x0013dc00010f7983 */ /* 0x000ee80000300800 */
[----:B------:R-:W4:Y:S04]  /*5bfe0*/  LDL.64 R24, [R1+0x80] ;  /* 0x0000800001187983 */ /* 0x000f280000100a00 */
[----:B----4-:R1:W-:Y:S04]  /*5bff0*/  STL.64 [R1+0x48e8], R24 ;  /* 0x0048e81801007387 */ /* 0x0103e80000100a00 */
[----:B---3--:R-:W-:Y:S04]  /*5c000*/  STL.64 [R1+0x48a8], R14 ;  /* 0x0048a80e01007387 */ /* 0x008fe80000100a00 */
[----:B--2---:R2:W-:Y:S01]  /*5c010*/  STL.64 [R1+0x48a0], R12 ;  /* 0x0048a00c01007387 */ /* 0x0045e20000100a00 */
[----:B-1----:R-:W-:-:S02]  /*5c020*/  IMAD.MOV.U32 R24, RZ, RZ, R9 ;  /* 0x000000ffff187224 */ /* 0x002fc400078e0009 */
[----:B------:R-:W-:Y:S01]  /*5c030*/  IMAD.MOV.U32 R25, RZ, RZ, R8 ;  /* 0x000000ffff197224 */ /* 0x000fe200078e0008 */
[----:B--2---:R-:W2:Y:S04]  /*5c040*/  LDL.LU R12, [R1+0x13e0] ;  /* 0x0013e000010c7983 */ /* 0x004ea80000300800 */
[----:B------:R-:W2:Y:S04]  /*5c050*/  LDL.LU R13, [R1+0x13e4] ;  /* 0x0013e400010d7983 */ /* 0x000ea80000300800 */
[----:B------:R-:W3:Y:S04]  /*5c060*/  LDL.LU R14, [R1+0x13e8] ;  /* 0x0013e800010e7983 */ /* 0x000ee80000300800 */
[----:B------:R-:W3:Y:S04]  /*5c070*/  LDL.LU R15, [R1+0x13ec] ;  /* 0x0013ec00010f7983 */ /* 0x000ee80000300800 */
[----:B------:R1:W-:Y:S04]  /*5c080*/  STL.64 [R1+0x4900], R24 ;  /* 0x0049001801007387 */ /* 0x0003e80000100a00 */
[----:B-1----:R-:W4:Y:S04]  /*5c090*/  LDL.64 R24, [R1+0xa0] ;  /* 0x0000a00001187983 */ /* 0x002f280000100a00 */
[----:B----4-:R-:W-:Y:S04]  /*5c0a0*/  STL.64 [R1+0x4918], R24 ;  /* 0x0049181801007387 */ /* 0x010fe80000100a00 */
[----:B---3--:R-:W-:Y:S04]  /*5c0b0*/  STL.64 [R1+0x48c8], R14 ;  /* 0x0048c80e01007387 */ /* 0x008fe80000100a00 */
[----:B--2---:R1:W-:Y:S04]  /*5c0c0*/  STL.64 [R1+0x48c0], R12 ;  /* 0x0048c00c01007387 */ /* 0x0043e80000100a00 */
[----:B-1----:R-:W2:Y:S04]  /*5c0d0*/  LDL.LU R12, [R1+0x1400] ;  /* 0x00140000010c7983 */ /* 0x002ea80000300800 */
[----:B------:R-:W2:Y:S04]  /*5c0e0*/  LDL.LU R13, [R1+0x1404] ;  /* 0x00140400010d7983 */ /* 0x000ea80000300800 */
[----:B------:R-:W3:Y:S04]  /*5c0f0*/  LDL.LU R14, [R1+0x1408] ;  /* 0x00140800010e7983 */ /* 0x000ee80000300800 */
[----:B------:R-:W3:Y:S04]  /*5c100*/  LDL.LU R15, [R1+0x140c] ;  /* 0x00140c00010f7983 */ /* 0x000ee80000300800 */
        /* <DEDUP_REMOVED lines=17> */
[----:B------:R-:W3:Y:S01]  /*5c220*/  LDL.LU R15, [R1+0x143c] ;  /* 0x00143c00010f7983 */ /* 0x000ee20000300800 */
[----:B------:R-:W-:-:S02]  /*5c230*/  IMAD.MOV.U32 R24, RZ, RZ, R2 ;  /* 0x000000ffff187224 */ /* 0x000fc400078e0002 */
[----:B------:R-:W-:Y:S01]  /*5c240*/  IMAD.MOV.U32 R25, RZ, RZ, R0 ;  /* 0x000000ffff197224 */ /* 0x000fe200078e0000 */
[----:B---3--:R-:W-:Y:S04]  /*5c250*/  STL.64 [R1+0x4928], R14 ;  /* 0x0049280e01007387 */ /* 0x008fe80000100a00 */
[----:B--2---:R1:W-:Y:S04]  /*5c260*/  STL.64 [R1+0x4920], R12 ;  /* 0x0049200c01007387 */ /* 0x0043e80000100a00 */
[----:B-1----:R-:W2:Y:S04]  /*5c270*/  LDL.LU R12, [R1+0x1440] ;  /* 0x00144000010c7983 */ /* 0x002ea80000300800 */
[----:B------:R-:W2:Y:S04]  /*5c280*/  LDL.LU R13, [R1+0x1444] ;  /* 0x00144400010d7983 */ /* 0x000ea80000300800 */
[----:B------:R-:W2:Y:S04]  /*5c290*/  LDL.LU R14, [R1+0x1448] ;  /* 0x00144800010e7983 */ /* 0x000ea80000300800 */
[----:B------:R-:W2:Y:S04]  /*5c2a0*/  LDL.LU R15, [R1+0x144c] ;  /* 0x00144c00010f7983 */ /* 0x000ea80000300800 */
[----:B------:R-:W3:Y:S04]  /*5c2b0*/  LDL.LU R4, [R1+0xef0] ;  /* 0x000ef00001047983 */ /* 0x000ee80000300800 */
[----:B------:R-:W3:Y:S04]  /*5c2c0*/  LDL.LU R5, [R1+0xef4] ;  /* 0x000ef40001057983 */ /* 0x000ee80000300800 */
[----:B------:R-:W3:Y:S04]  /*5c2d0*/  LDL.LU R6, [R1+0xef8] ;  /* 0x000ef80001067983 */ /* 0x000ee80000300800 */
[----:B------:R-:W3:Y:S04]  /*5c2e0*/  LDL.LU R7, [R1+0xefc] ;  /* 0x000efc0001077983 */ /* 0x000ee80000300800 */
[----:B------:R-:W4:Y:S04]  /*5c2f0*/  LDL.LU R8, [R1+0x3f0] ;  /* 0x0003f00001087983 */ /* 0x000f280000300800 */
[----:B------:R-:W4:Y:S04]  /*5c300*/  LDL.LU R9, [R1+0x3f4] ;  /* 0x0003f40001097983 */ /* 0x000f280000300800 */
[----:B------:R-:W4:Y:S04]  /*5c310*/  LDL.LU R10, [R1+0x3f8] ;  /* 0x0003f800010a7983 */ /* 0x000f280000300800 */
[----:B------:R-:W4:Y:S04]  /*5c320*/  LDL.LU R11, [R1+0x3fc] ;  /* 0x0003fc00010b7983 */ /* 0x000f280000300800 */
[----:B0-----:R-:W-:Y:S04]  /*5c330*/  STL.64 [R1+0x4718], R18 ;  /* 0x0047181201007387 */ /* 0x001fe80000100a00 */
[----:B------:R0:W-:Y:S04]  /*5c340*/  STL.64 [R1+0x4710], R16 ;  /* 0x0047101001007387 */ /* 0x0001e80000100a00 */
[----:B0-----:R-:W3:Y:S04]  /*5c350*/  LDL.LU R16, [R1+0x13f0] ;  /* 0x0013f00001107983 */ /* 0x001ee80000300800 */
[----:B------:R-:W3:Y:S04]  /*5c360*/  LDL.LU R17, [R1+0x13f4] ;  /* 0x0013f40001117983 */ /* 0x000ee80000300800 */
[----:B------:R-:W3:Y:S04]  /*5c370*/  LDL.LU R18, [R1+0x13f8] ;  /* 0x0013f80001127983 */ /* 0x000ee80000300800 */
[----:B------:R-:W3:Y:S01]  /*5c380*/  LDL.LU R19, [R1+0x13fc] ;  /* 0x0013fc0001137983 */ /* 0x000ee20000300800 */
        /* <DEDUP_REMOVED lines=12> */
[----:B0-----:R-:W2:Y:S04]  /*5c450*/  LDL.LU.64 R14, [R1+0x4910] ;  /* 0x00491000010e7983 */ /* 0x001ea80000300a00 */
[----:B------:R-:W2:Y:S04]  /*5c460*/  LDL.LU.64 R12, [R1+0x4908] ;  /* 0x00490800010c7983 */ /* 0x000ea80000300a00 */
[----:B------:R-:W2:Y:S04]  /*5c470*/  LDL.LU.64 R24, [R1+0x4900] ;  /* 0x0049000001187983 */ /* 0x000ea80000300a00 */
[----:B------:R-:W-:Y:S01]  /*5c480*/  STL [R1+0x4800], R28 ;  /* 0x0048001c01007387 */ /* 0x000fe20000100800 */
        /* <DEDUP_REMOVED lines=21> */
[----:B0-----:R-:W3:Y:S02]  /*5c5e0*/  LDL.LU.64 R24, [R1+0x48b8] ;  /* 0x0048b80001187983 */ /* 0x001ee40000300a00 */
[----:B---3--:R-:W-:-:S15]  /*5c5f0*/  HMMA.16816.F32.BF16 R16, R20, R24, R16 ;  /* 0x000000181410723c */ /* 0x008fde0000041810 */
[----:B------:R-:W-:-:S08]  /*5c600*/  NOP ;  /* 0x0000000000007918 */ /* 0x000fd00000000000 */
[----:B------:R0:W-:Y:S04]  /*5c610*/  STL.64 [R1+0xd00], R16 ;  /* 0x000d001001007387 */ /* 0x0001e80000100a00 */
[----:B------:R-:W-:Y:S01]  /*5c620*/  STL.64 [R1+0xd08], R18 ;  /* 0x000d081201007387 */ /* 0x000fe20000100a00 */
[----:B0-----:R-:W-:Y:S02]  /*5c630*/  IMAD.MOV.U32 R17, RZ, RZ, R24 ;  /* 0x000000ffff117224 */ /* 0x001fe400078e0018 */
[----:B------:R-:W-:Y:S02]  /*5c640*/  IMAD.MOV.U32 R16, RZ, RZ, R25 ;  /* 0x000000ffff107224 */ /* 0x000fe400078e0019 */
[----:B------:R-:W2:Y:S04]  /*5c650*/  LDL.LU.64 R24, [R1+0x48b0] ;  /* 0x0048b00001187983 */ /* 0x000ea80000300a00 */
        /* <DEDUP_REMOVED lines=43> */
[----:B------:R-:W-:Y:S04]  /*5c910*/  STL.64 [R1+0xca8], R14 ;  /* 0x000ca80e01007387 */ /* 0x000fe80000100a00 */
[----:B0-----:R-:W2:Y:S04]  /*5c920*/  LDL.LU.64 R12, [R1+0x4830] ;  /* 0x00483000010c7983 */ /* 0x001ea80000300a00 */
[----:B------:R0:W-:Y:S04]  /*5c930*/  STL.64 [R1+0x4780], R24 ;  /* 0x0047801801007387 */ /* 0x0001e80000100a00 */
[----:B0-----:R-:W3:Y:S01]  /*5c940*/  LDL.64 R24, [R1+0xc0] ;  /* 0x0000c00001187983 */ /* 0x001ee20000100a00 */
[----:B--2---:R-:W-:-:S15]  /*5c950*/  HMMA.16816.F32.BF16 R4, R20, R12, R4 ;  /* 0x0000000c1404723c */ /* 0x004fde0000041804 */
[----:B------:R-:W-:-:S08]  /*5c960*/  NOP ;  /* 0x0000000000007918 */ /* 0x000fd00000000000 */
[----:B------:R-:W-:Y:S04]  /*5c970*/  STL.64 [R1+0xc90], R4 ;  /* 0x000c900401007387 */ /* 0x000fe80000100a00 */
[----:B------:R0:W-:Y:S04]  /*5c980*/  STL.64 [R1+0xc98], R6 ;  /* 0x000c980601007387 */ /* 0x0001e80000100a00 */
[----:B0-----:R-:W2:Y:S04]  /*5c990*/  LDL.LU.64 R6, [R1+0x4828] ;  /* 0x0048280001067983 */ /* 0x001ea80000300a00 */
[----:B------:R-:W4:Y:S04]  /*5c9a0*/  LDL.LU.64 R4, [R1+0x4820] ;  /* 0x0048200001047983 */ /* 0x000f280000300a00 */
[----:B------:R-:W-:Y:S01]  /*5c9b0*/  STL [R1+0x4508], R3 ;  /* 0x0045080301007387 */ /* 0x000fe20000100800 */
[----:B----4-:R-:W-:Y:S03]  /*5c9c0*/  HMMA.16816.F32.BF16 R20, R20, R4, R8 ;  /* 0x000000041414723c */ /* 0x010fe60000041808 */
[----:B------:R-:W3:Y:S04]  /*5c9d0*/  LDL.LU.64 R10, [R1+0x4818] ;  /* 0x00481800010a7983 */ /* 0x000ee80000300a00 */
[----:B------:R-:W3:-:S15]  /*5c9e0*/  LDL.LU.64 R8, [R1+0x4810] ;  /* 0x0048100001087983 */ /* 0x000ede0000300a00 */
        /* <DEDUP_REMOVED lines=8> */
[----:B------:R0:W-:Y:S04]  /*5ca70*/  STL.64 [R1+0x4720], R4 ;  /* 0x0047200401007387 */ /* 0x0001e80000100a00 */
[----:B0-----:R-:W3:Y:S01]  /*5ca80*/  LDL.64 R4, [R1+0xd0] ;  /* 0x0000d00001047983 */ /* 0x001ee20000100a00 */
[----:B------:R-:W-:Y:S01]  /*5ca90*/  LOP3.LUT R29, R3, 0x40, RZ, 0x3c, !PT ;  /* 0x00000040031d7812 */ /* 0x000fe200078e3cff */
[----:B---3--:R-:W-:-:S15]  /*5caa0*/  HMMA.16816.F32.BF16 R16, R8, R4, R16 ;  /* 0x000000040810723c */ /* 0x008fde0000041810 */
[----:B------:R-:W-:-:S08]  /*5cab0*/  NOP ;  /* 0x0000000000007918 */ /* 0x000fd00000000000 */
[----:B------:R0:W-:Y:S04]  /*5cac0*/  STL.64 [R1+0x400], R16 ;  /* 0x0004001001007387 */ /* 0x0001e80000100a00 */
[----:B------:R-:W-:Y:S04]  /*5cad0*/  STL.64 [R1+0x408], R18 ;  /* 0x0004081201007387 */ /* 0x000fe80000100a00 */
[----:B0-----:R-:W2:Y:S01]  /*5cae0*/  LDL.LU.64 R16, [R1+0x4808] ;  /* 0x0048080001107983 */ /* 0x001ea20000300a00 */
[----:B------:R-:W-:Y:S02]  /*5caf0*/  IMAD.MOV.U32 R15, RZ, RZ, R4 ;  /* 0x000000ffff0f7224 */ /* 0x000fe400078e0004 */
[----:B------:R-:W-:-:S02]  /*5cb00*/  IMAD.MOV.U32 R14, RZ, RZ, R5 ;  /* 0x000000ffff0e7224 */ /* 0x000fc400078e0005 */
[----:B----4-:R-:W-:Y:S01]  /*5cb10*/  HMMA.16816.F32.BF16 R4, R8, R24, R20 ;  /* 0x000000180804723c */ /* 0x010fe20000041814 */
[----:B------:R-:W0:Y:S04]  /*5cb20*/  LDSM.16.MT88.4 R20, [R29+UR4+0x4000] ;  /* 0x004000041d14783b */ /* 0x000e280008004200 */
[----:B------:R-:W-:Y:S04]  /*5cb30*/  STL.64 [R1+0x4738], R14 ;  /* 0x0047380e01007387 */ /* 0x000fe80000100a00 */
[----:B------:R-:W-:Y:S01]  /*5cb40*/  STL.64 [R1+0x4730], R12 ;  /* 0x0047300c01007387 */ /* 0x000fe20000100a00 */
[----:B------:R-:W-:-:S02]  /*5cb50*/  IMAD.MOV.U32 R2, RZ, RZ, R24 ;  /* 0x000000ffff027224 */ /* 0x000fc400078e0018 */
[----:B------:R-:W-:-:S11]  /*5cb60*/  IMAD.MOV.U32 R0, RZ, RZ, R25 ;  /* 0x000000ffff007224 */ /* 0x000fd600078e0019 */
[----:B------:R-:W-:Y:S04]  /*5cb70*/  STL.64 [R1+0x3f0], R4 ;  /* 0x0003f00401007387 */ /* 0x000fe80000100a00 */
[----:B------:R-:W-:Y:S04]  /*5cb80*/  STL.64 [R1+0x3f8], R6 ;  /* 0x0003f80601007387 */ /* 0x000fe80000100a00 */
[----:B0-----:R-:W-:Y:S04]  /*5cb90*/  STL.64 [R1+0x45f8], R22 ;  /* 0x0045f81601007387 */ /* 0x001fe80000100a00 */
[----:B------:R2:W-:Y:S02]  /*5cba0*/  STL.64 [R1+0x45f0], R20 ;  /* 0x0045f01401007387 */ /* 0x0005e40000100a00 */
[----:B--2---:R-:W-:-:S02]  /*5cbb0*/  IMAD.MOV.U32 R20, RZ, RZ, R17 ;  /* 0x000000ffff147224 */ /* 0x004fc400078e0011 */
[----:B------:R-:W-:-:S05]  /*5cbc0*/  IMAD.MOV.U32 R21, RZ, RZ, R16 ;  /* 0x000000ffff157224 */ /* 0x000fca00078e0010 */
[----:B------:R-:W-:Y:S04]  /*5cbd0*/  STL.64 [R1+0x47a0], R20 ;  /* 0x0047a01401007387 */ /* 0x000fe80000100a00 */
        /* <DEDUP_REMOVED lines=10> */
[----:B0-----:R-:W2:Y:S04]  /*5cc80*/  LDL.64 R24, [R1+0x50] ;  /* 0x0000500001187983 */ /* 0x001ea80000100a00 */
[----:B--2---:R0:W-:Y:S04]  /*5cc90*/  STL.64 [R1+0x4798], R24 ;  /* 0x0047981801007387 */ /* 0x0041e80000100a00 */
[----:B0-----:R-:W2:Y:S04]  /*5cca0*/  LDL.LU R24, [R1+0xc60] ;  /* 0x000c600001187983 */ /* 0x001ea80000300800 */
[----:B------:R-:W2:Y:S04]  /*5ccb0*/  LDL.LU R25, [R1+0xc64] ;  /* 0x000c640001197983 */ /* 0x000ea80000300800 */
[----:B------:R-:W4:Y:S04]  /*5ccc0*/  LDL.LU R26, [R1+0xc68] ;  /* 0x000c6800011a7983 */ /* 0x000f280000300800 */
[----:B------:R-:W4:Y:S04]  /*5ccd0*/  LDL.LU R27, [R1+0xc6c] ;  /* 0x000c6c00011b7983 */ /* 0x000f280000300800 */
[----:B----4-:R-:W-:Y:S04]  /*5cce0*/  STL.64 [R1+0x47b0], R26 ;  /* 0x0047b01a01007387 */ /* 0x010fe80000100a00 */
[----:B--2---:R0:W-:Y:S04]  /*5ccf0*/  STL.64 [R1+0x47a8], R24 ;  /* 0x0047a81801007387 */ /* 0x0041e80000100a00 */
[----:B------:R-:W2:Y:S04]  /*5cd00*/  LDL R20, [R1+0x70] ;  /* 0x0000700001147983 */ /* 0x000ea80000100800 */
[----:B------:R-:W2:Y:S04]  /*5cd10*/  LDL R21, [R1+0x74] ;  /* 0x0000740001157983 */ /* 0x000ea80000100800 */
[----:B--2---:R1:W-:Y:S04]  /*5cd20*/  STL.64 [R1+0x47b8], R20 ;  /* 0x0047b81401007387 */ /* 0x0043e80000100a00 */
[----:B0-----:R-:W2:Y:S04]  /*5cd30*/  LDL.LU R24, [R1+0xc70] ;  /* 0x000c700001187983 */ /* 0x001ea80000300800 */
[----:B------:R-:W2:Y:S04]  /*5cd40*/  LDL.LU R25, [R1+0xc74] ;  /* 0x000c740001197983 */ /* 0x000ea80000300800 */
[----:B------:R-:W4:Y:S04]  /*5cd50*/  LDL.LU R26, [R1+0xc78] ;  /* 0x000c7800011a7983 */ /* 0x000f280000300800 */
[----:B------:R-:W4:Y:S04]  /*5cd60*/  LDL.LU R27, [R1+0xc7c] ;  /* 0x000c7c00011b7983 */ /* 0x000f280000300800 */
[----:B------:R-:W3:Y:S04]  /*5cd70*/  LDL.LU R4, [R1+0xed0] ;  /* 0x000ed00001047983 */ /* 0x000ee80000300800 */
[----:B------:R-:W3:Y:S04]  /*5cd80*/  LDL.LU R5, [R1+0xed4] ;  /* 0x000ed40001057983 */ /* 0x000ee80000300800 */
[----:B------:R-:W3:Y:S04]  /*5cd90*/  LDL.LU R6, [R1+0xed8] ;  /* 0x000ed80001067983 */ /* 0x000ee80000300800 */
[----:B------:R-:W3:Y:S04]  /*5cda0*/  LDL.LU R7, [R1+0xedc] ;  /* 0x000edc0001077983 */ /* 0x000ee80000300800 */
[----:B------:R-:W3:Y:S04]  /*5cdb0*/  LDL.64 R12, [R1+0xb0] ;  /* 0x0000b000010c7983 */ /* 0x000ee80000100a00 */
[----:B----4-:R-:W-:Y:S04]  /*5cdc0*/  STL.64 [R1+0x47c8], R26 ;  /* 0x0047c81a01007387 */ /* 0x010fe80000100a00 */
[----:B--2---:R-:W-:Y:S04]  /*5cdd0*/  STL.64 [R1+0x47c0], R24 ;  /* 0x0047c01801007387 */ /* 0x004fe80000100a00 */
[----:B-1----:R-:W2:Y:S01]  /*5cde0*/  LDL R20, [R1+0x80] ;  /* 0x0000800001147983 */ /* 0x002ea20000100800 */
[----:B------:R-:W-:-:S03]  /*5cdf0*/  IMAD.MOV.U32 R21, RZ, RZ, R28 ;  /* 0x000000ffff157224 */ /* 0x000fc600078e001c */
[----:B------:R-:W4:Y:S04]  /*5ce00*/  LDL.LU R28, [R1+0x4800] ;  /* 0x00480000011c7983 */ /* 0x000f280000300800 */
[----:B--2---:R0:W-:Y:S04]  /*5ce10*/  STL.64 [R1+0x47d0], R20 ;  /* 0x0047d01401007387 */ /* 0x0041e80000100a00 */
[----:B0-----:R-:W2:Y:S04]  /*5ce20*/  LDL.64 R20, [R1+0x90] ;  /* 0x0000900001147983 */ /* 0x001ea80000100a00 */
[----:B--2---:R0:W-:Y:S04]  /*5ce30*/  STL.64 [R1+0x47e8], R20 ;  /* 0x0047e81401007387 */ /* 0x0041e80000100a00 */
[----:B------:R-:W2:Y:S04]  /*5ce40*/  LDL.LU R24, [R1+0xc80] ;  /* 0x000c800001187983 */ /* 0x000ea80000300800 */
[----:B------:R-:W2:Y:S04]  /*5ce50*/  LDL.LU R25, [R1+0xc84] ;  /* 0x000c840001197983 */ /* 0x000ea80000300800 */
[----:B------:R-:W3:Y:S04]  /*5ce60*/  LDL.LU R26, [R1+0xc88] ;  /* 0x000c8800011a7983 */ /* 0x000ee80000300800 */
[----:B------:R-:W3:Y:S04]  /*5ce70*/  LDL.LU R27, [R1+0xc8c] ;  /* 0x000c8c00011b7983 */ /* 0x000ee80000300800 */
[----:B0-----:R-:W4:Y:S04]  /*5ce80*/  LDL R20, [R1+0xa0] ;  /* 0x0000a00001147983 */ /* 0x001f280000100800 */
        /* <DEDUP_REMOVED lines=14> */
[----:B0-----:R-:W3:Y:S01]  /*5cf70*/  LDL.64 R16, [R1+0x20] ;  /* 0x0000200001107983 */ /* 0x001ee20000100a00 */
[----:B------:R-:W-:Y:S03]  /*5cf80*/  HMMA.16816.F32.BF16 R4, R8, R12, R4 ;  /* 0x0000000c0804723c */ /* 0x000fe60000041804 */
[----:B---3--:R0:W-:Y:S04]  /*5cf90*/  STL.64 [R1+0x4760], R16 ;  /* 0x0047601001007387 */ /* 0x0081e80000100a00 */
[----:B0-----:R-:W3:Y:S04]  /*5cfa0*/  LDL.64 R16, [R1+0x30] ;  /* 0x0000300001107983 */ /* 0x001ee80000100a00 */
[----:B---3--:R0:W-:Y:S04]  /*5cfb0*/  STL.64 [R1+0x4778], R16 ;  /* 0x0047781001007387 */ /* 0x0081e80000100a00 */
[----:B0-----:R-:W3:Y:S08]  /*5cfc0*/  LDL.64 R16, [R1+0x40] ;  /* 0x0000400001107983 */ /* 0x001ef00000100a00 */
[----:B------:R0:W-:Y:S04]  /*5cfd0*/  STL.64 [R1+0x9f0], R4 ;  /* 0x0009f00401007387 */ /* 0x0001e80000100a00 */
[----:B------:R-:W-:Y:S01]  /*5cfe0*/  STL.64 [R1+0x9f8], R6 ;  /* 0x0009f80601007387 */ /* 0x000fe20000100a00 */
[----:B0-----:R-:W-:-:S02]  /*5cff0*/  IMAD.MOV.U32 R5, RZ, RZ, R12 ;  /* 0x000000ffff057224 */ /* 0x001fc400078e000c */
[----:B------:R-:W-:Y:S01]  /*5d000*/  IMAD.MOV.U32 R4, RZ, RZ, R13 ;  /* 0x000000ffff047224 */ /* 0x000fe200078e000d */
[----:B------:R-:W3:Y:S04]  /*5d010*/  LDL.LU R12, [R1+0xbe0] ;  /* 0x000be000010c7983 */ /* 0x000ee80000300800 */
[----:B------:R-:W3:Y:S04]  /*5d020*/  LDL.LU R13, [R1+0xbe4] ;  /* 0x000be400010d7983 */ /* 0x000ee80000300800 */
[----:B------:R-:W3:Y:S04]  /*5d030*/  LDL.LU R14, [R1+0xbe8] ;  /* 0x000be800010e7983 */ /* 0x000ee80000300800 */
[----:B------:R-:W3:Y:S01]  /*5d040*/  LDL.LU R15, [R1+0xbec] ;  /* 0x000bec00010f7983 */ /* 0x000ee20000300800 */
[----:B----4-:R-:W-:-:S07]  /*5d050*/  IMAD.MOV.U32 R21, RZ, RZ, R28 ;  /* 0x000000ffff157224 */ /* 0x010fce00078e001c */
[C---:B--2---:R-:W-:Y:S01]  /*5d060*/  HMMA.16816.F32.BF16 R20, R8.reuse, R20, R24 ;  /* 0x000000140814723c */ /* 0x044fe20000041818 */
[----:B---3--:R-:W-:Y:S04]  /*5d070*/  STL.64 [R1+0x4758], R14 ;  /* 0x0047580e01007387 */ /* 0x008fe80000100a00 */
        /* <DEDUP_REMOVED lines=41> */
[----:B------:R-:W-:Y:S04]  /*5d310*/  STL.64 [R1+0x9a8], R26 ;  /* 0x0009a81a01007387 */ /* 0x000fe80000100a00 */
[----:B0-----:R-:W3:Y:S04]  /*5d320*/  LDL.LU.64 R24, [R1+0x4798] ;  /* 0x0047980001187983 */ /* 0x001ee80000300a00 */
[----:B------:R0:W-:Y:S04]  /*5d330*/  STL [R1+0x4694], R20 ;  /* 0x0046941401007387 */ /* 0x0001e80000100800 */
[----:B------:R1:W-:Y:S04]  /*5d340*/  STL [R1+0x4690], R21 ;  /* 0x0046901501007387 */ /* 0x0003e80000100800 */
[----:B0-----:R-:W3:Y:S04]  /*5d350*/  LDL.LU R20, [R1+0xc50] ;  /* 0x000c500001147983 */ /* 0x001ee80000300800 */
[----:B-1----:R-:W3:Y:S04]  /*5d360*/  LDL.LU R21, [R1+0xc54] ;  /* 0x000c540001157983 */ /* 0x002ee80000300800 */
[----:B------:R-:W3:Y:S04]  /*5d370*/  LDL.LU R22, [R1+0xc58] ;  /* 0x000c580001167983 */ /* 0x000ee80000300800 */
[----:B------:R-:W3:Y:S02]  /*5d380*/  LDL.LU R23, [R1+0xc5c] ;  /* 0x000c5c0001177983 */ /* 0x000ee40000300800 */
[----:B---3--:R-:W-:Y:S06]  /*5d390*/  HMMA.16816.F32.BF16 R20, R8, R24, R20 ;  /* 0x000000180814723c */ /* 0x008fec0000041814 */
[----:B------:R-:W-:-:S15]  /*5d3a0*/  IMAD.MOV.U32 R3, RZ, RZ, R25 ;  /* 0x000000ffff037224 */ /* 0x000fde00078e0019 */
[----:B------:R-:W-:-:S02]  /*5d3b0*/  NOP ;  /* 0x0000000000007918 */ /* 0x000fc40000000000 */
[----:B------:R-:W-:Y:S04]  /*5d3c0*/  STL.64 [R1+0x990], R20 ;  /* 0x0009901401007387 */ /* 0x000fe80000100a00 */
[----:B------:R0:W-:Y:S04]  /*5d3d0*/  STL.64 [R1+0x998], R22 ;  /* 0x0009981601007387 */ /* 0x0001e80000100a00 */
[----:B------:R-:W3:Y:S01]  /*5d3e0*/  LDL.LU.64 R26, [R1+0x4790] ;  /* 0x00479000011a7983 */ /* 0x000ee20000300a00 */
[----:B0-----:R-:W-:-:S03]  /*5d3f0*/  IMAD.MOV.U32 R22, RZ, RZ, R24 ;  /* 0x000000ffff167224 */ /* 0x001fc600078e0018 */
[----:B------:R-:W3:Y:S01]  /*5d400*/  LDL.LU.64 R24, [R1+0x4788] ;  /* 0x0047880001187983 */ /* 0x000ee20000300a00 */
[----:B------:R-:W-:Y:S01]  /*5d410*/  IMAD.MOV.U32 R23, RZ, RZ, R17 ;  /* 0x000000ffff177224 */ /* 0x000fe200078e0011 */
[----:B---3--:R-:W-:-:S15]  /*5d420*/  HMMA.16816.F32.BF16 R24, R8, R16, R24 ;  /* 0x000000100818723c */ /* 0x008fde0000041818 */
[----:B------:R-:W-:-:S08]  /*5d430*/  NOP ;  /* 0x0000000000007918 */ /* 0x000fd00000000000 */
[----:B------:R0:W-:Y:S04]  /*5d440*/  STL.64 [R1+0x980], R24 ;  /* 0x0009801801007387 */ /* 0x0001e80000100a00 */
[----:B------:R1:W-:Y:S04]  /*5d450*/  STL.64 [R1+0x988], R26 ;  /* 0x0009881a01007387 */ /* 0x0003e80000100a00 */
[----:B0-----:R-:W3:Y:S01]  /*5d460*/  LDL.LU.64 R24, [R1+0x4780] ;  /* 0x0047800001187983 */ /* 0x001ee20000300a00 */
        /* <DEDUP_REMOVED lines=18> */
[----:B------:R-:W3:Y:S04]  /*5d590*/  LDL.LU.64 R16, [R1+0x4740] ;  /* 0x0047400001107983 */ /* 0x000ee80000300a00 */
[----:B------:R-:W-:Y:S04]  /*5d5a0*/  STL.64 [R1+0x46a0], R22 ;  /* 0x0046a01601007387 */ /* 0x000fe80000100a00 */
[----:B------:R0:W-:Y:S04]  /*5d5b0*/  STL.64 [R1+0x4698], R20 ;  /* 0x0046981401007387 */ /* 0x0001e80000100a00 */
[----:B0-----:R-:W4:Y:S04]  /*5d5c0*/  LDL.64 R20, [R1+0x80] ;  /* 0x0000800001147983 */ /* 0x001f280000100a00 */
[----:B----4-:R0:W-:Y:S02]  /*5d5d0*/  STL.64 [R1+0x46a8], R20 ;  /* 0x0046a81401007387 */ /* 0x0101e40000100a00 */
[----:B0-----:R-:W-:-:S02]  /*5d5e0*/  IMAD.MOV.U32 R20, RZ, RZ, R7 ;  /* 0x000000ffff147224 */ /* 0x001fc400078e0007 */
[----:B------:R-:W-:-:S05]  /*5d5f0*/  IMAD.MOV.U32 R21, RZ, RZ, R6 ;  /* 0x000000ffff157224 */ /* 0x000fca00078e0006 */
[----:B------:R0:W-:Y:S04]  /*5d600*/  STL.64 [R1+0x46b8], R20 ;  /* 0x0046b81401007387 */ /* 0x0001e80000100a00 */
[----:B0-----:R-:W4:Y:S04]  /*5d610*/  LDL.64 R20, [R1+0xa0] ;  /* 0x0000a00001147983 */ /* 0x001f280000100a00 */
[----:B----4-:R0:W-:Y:S04]  /*5d620*/  STL.64 [R1+0x46d0], R20 ;  /* 0x0046d01401007387 */ /* 0x0101e80000100a00 */
[----:B0-----:R-:W2:Y:S04]  /*5d630*/  LDL R20, [R1+0x10] ;  /* 0x0000100001147983 */ /* 0x001ea80000100800 */
[----:B------:R-:W2:Y:S01]  /*5d640*/  LDL R21, [R1+0x14] ;  /* 0x0000140001157983 */ /* 0x000ea20000100800 */
[C---:B---3--:R-:W-:Y:S06]  /*5d650*/  HMMA.16816.F32.BF16 R16, R8.reuse, R24, R16 ;  /* 0x000000180810723c */ /* 0x048fec0000041810 */
[----:B--2---:R-:W-:Y:S01]  /*5d660*/  HMMA.16816.F32.BF16 R20, R8, R20, R12 ;  /* 0x000000140814723c */ /* 0x004fe2000004180c */
[----:B------:R-:W2:Y:S04]  /*5d670*/  LDL.LU.64 R14, [R1+0x4738] ;  /* 0x00473800010e7983 */ /* 0x000ea80000300a00 */
[----:B------:R-:W3:-:S15]  /*5d680*/  LDL.LU.64 R12, [R1+0x4730] ;  /* 0x00473000010c7983 */ /* 0x000ede0000300a00 */
[----:B------:R-:W-:-:S03]  /*5d690*/  NOP ;  /* 0x0000000000007918 */ /* 0x000fc60000000000 */
[----:B------:R0:W-:Y:S04]  /*5d6a0*/  STL.64 [R1+0x950], R20 ;  /* 0x0009501401007387 */ /* 0x0001e80000100a00 */
[----:B------:R-:W-:Y:S04]  /*5d6b0*/  STL.64 [R1+0x958], R22 ;  /* 0x0009581601007387 */ /* 0x000fe80000100a00 */
[----:B------:R-:W-:Y:S04]  /*5d6c0*/  STL.64 [R1+0x940], R16 ;  /* 0x0009401001007387 */ /* 0x000fe80000100a00 */
[----:B------:R-:W-:Y:S01]  /*5d6d0*/  STL.64 [R1+0x948], R18 ;  /* 0x0009481201007387 */ /* 0x000fe20000100a00 */
[----:B0-----:R-:W-:-:S02]  /*5d6e0*/  IMAD.MOV.U32 R20, RZ, RZ, R5 ;  /* 0x000000ffff147224 */ /* 0x001fc400078e0005 */
[----:B------:R-:W-:-:S05]  /*5d6f0*/  IMAD.MOV.U32 R21, RZ, RZ, R4 ;  /* 0x000000ffff157224 */ /* 0x000fca00078e0004 */
[----:B------:R0:W-:Y:S04]  /*5d700*/  STL.64 [R1+0x46e8], R20 ;  /* 0x0046e81401007387 */ /* 0x0001e80000100a00 */
[----:B0-----:R-:W4:Y:S04]  /*5d710*/  LDL.LU R20, [R1+0x340] ;  /* 0x0003400001147983 */ /* 0x001f280000300800 */
[----:B------:R-:W4:Y:S04]  /*5d720*/  LDL.LU R21, [R1+0x344] ;  /* 0x0003440001157983 */ /* 0x000f280000300800 */
[----:B------:R-:W2:Y:S04]  /*5d730*/  LDL.LU R22, [R1+0x348] ;  /* 0x0003480001167983 */ /* 0x000ea80000300800 */
[----:B------:R-:W2:Y:S04]  /*5d740*/  LDL.LU R23, [R1+0x34c] ;  /* 0x00034c0001177983 */ /* 0x000ea80000300800 */
        /* <DEDUP_REMOVED lines=8> */
[----:B--2---:R-:W-:Y:S04]  /*5d7d0*/  STL.64 [R1+0x46f8], R22 ;  /* 0x0046f81601007387 */ /* 0x004fe80000100a00 */
[----:B----4-:R-:W-:Y:S04]  /*5d7e0*/  STL.64 [R1+0x46f0], R20 ;  /* 0x0046f01401007387 */ /* 0x010fe80000100a00 */
[----:B------:R0:W-:Y:S04]  /*5d7f0*/  STL.64 [R1+0x4618], R24 ;  /* 0x0046181801007387 */ /* 0x0001e80000100a00 */
[----:B------:R1:W-:Y:S04]  /*5d800*/  STL.64 [R1+0x46b0], R26 ;  /* 0x0046b01a01007387 */ /* 0x0003e80000100a00 */
[----:B0-----:R-:W2:Y:S04]  /*5d810*/  LDL.LU R24, [R1+0x8b0] ;  /* 0x0008b00001187983 */ /* 0x001ea80000300800 */
[----:B------:R-:W2:Y:S04]  /*5d820*/  LDL.LU R25, [R1+0x8b4] ;  /* 0x0008b40001197983 */ /* 0x000ea80000300800 */
[----:B-1----:R-:W4:Y:S04]  /*5d830*/  LDL.LU R26, [R1+0x8b8] ;  /* 0x0008b800011a7983 */ /* 0x002f280000300800 */
[----:B------:R-:W4:Y:S04]  /*5d840*/  LDL.LU R27, [R1+0x8bc] ;  /* 0x0008bc00011b7983 */ /* 0x000f280000300800 */
        /* <DEDUP_REMOVED lines=22> */
[----:B------:R-:W4:Y:S04]  /*5d9b0*/  LDL.LU.64 R4, [R1+0x4720] ;  /* 0x0047200001047983 */ /* 0x000f280000300a00 */
[----:B------:R0:W-:Y:S04]  /*5d9c0*/  STL.64 [R1+0x4610], R12 ;  /* 0x0046100c01007387 */ /* 0x0001e80000100a00 */
[----:B0-----:R-:W2:Y:S01]  /*5d9d0*/  LDL.64 R12, [R1+0x70] ;  /* 0x00007000010c7983 */ /* 0x001ea20000100a00 */
[----:B----4-:R-:W-:Y:S03]  /*5d9e0*/  HMMA.16816.F32.BF16 R8, R8, R4, R16 ;  /* 0x000000040808723c */ /* 0x010fe60000041810 */
[----:B------:R-:W2:Y:S04]  /*5d9f0*/  LDL.LU.64 R18, [R1+0x4718] ;  /* 0x0047180001127983 */ /* 0x000ea80000300a00 */
[----:B------:R-:W2:Y:S01]  /*5da00*/  LDL.LU.64 R16, [R1+0x4710] ;  /* 0x0047100001107983 */ /* 0x000ea20000300a00 */
[----:B------:R-:W-:-:S02]  /*5da10*/  IMAD.MOV.U32 R20, RZ, RZ, R15 ;  /* 0x000000ffff147224 */ /* 0x000fc400078e000f */
[----:B------:R-:W-:-:S13]  /*5da20*/  IMAD.MOV.U32 R21, RZ, RZ, R14 ;  /* 0x000000ffff157224 */ /* 0x000fda00078e000e */
[----:B------:R-:W-:Y:S04]  /*5da30*/  STL.64 [R1+0x3e0], R8 ;  /* 0x0003e00801007387 */ /* 0x000fe80000100a00 */
[----:B------:R-:W-:Y:S04]  /*5da40*/  STL.64 [R1+0x3e8], R10 ;  /* 0x0003e80a01007387 */ /* 0x000fe80000100a00 */
[----:B---3--:R-:W-:Y:S04]  /*5da50*/  STL.64 [R1+0x4608], R6 ;  /* 0x0046080601007387 */ /* 0x008fe80000100a00 */
        /* <DEDUP_REMOVED lines=45> */
[----:B------:R0:W-:Y:S04]  /*5dd30*/  STL.64 [R1+0x760], R20 ;  /* 0x0007601401007387 */ /* 0x0001e80000100a00 */
[----:B------:R1:W-:Y:S04]  /*5dd40*/  STL.64 [R1+0x768], R22 ;  /* 0x0007681601007387 */ /* 0x0003e80000100a00 */
[----:B0-----:R-:W4:Y:S01]  /*5dd50*/  LDL.LU.64 R20, [R1+0x46a8] ;  /* 0x0046a80001147983 */ /* 0x001f220000300a00 */
[C---:B---3--:R-:W-:Y:S06]  /*5dd60*/  HMMA.16816.F32.BF16 R4, R16.reuse, R12, R4 ;  /* 0x0000000c1004723c */ /* 0x048fec0000041804 */
[----:B----4-:R-:W-:-:S15]  /*5dd70*/  HMMA.16816.F32.BF16 R8, R16, R20, R8 ;  /* 0x000000141008723c */ /* 0x010fde0000041808 */
[----:B------:R-:W-:-:S08]  /*5dd80*/  NOP ;  /* 0x0000000000007918 */ /* 0x000fd00000000000 */
[----:B------:R0:W-:Y:S04]  /*5dd90*/  STL.64 [R1+0x750], R8 ;  /* 0x0007500801007387 */ /* 0x0001e80000100a00 */
[----:B------:R3:W-:Y:S04]  /*5dda0*/  STL.64 [R1+0x758], R10 ;  /* 0x0007580a01007387 */ /* 0x0007e80000100a00 */
[----:B-1----:R-:W4:Y:S01]  /*5ddb0*/  LDL.LU.64 R22, [R1+0x46a0] ;  /* 0x0046a00001167983 */ /* 0x002f220000300a00 */
[----:B0-----:R-:W-:Y:S02]  /*5ddc0*/  IMAD.MOV.U32 R9, RZ, RZ, R20 ;  /* 0x000000ffff097224 */ /* 0x001fe400078e0014 */
[----:B------:R-:W-:-:S02]  /*5ddd0*/  IMAD.MOV.U32 R8, RZ, RZ, R21 ;  /* 0x000000ffff087224 */ /* 0x000fc400078e0015 */
[----:B------:R-:W2:Y:S04]  /*5dde0*/  LDL.LU.64 R20, [R1+0x4698] ;  /* 0x0046980001147983 */ /* 0x000ea80000300a00 */
[----:B------:R-:W-:Y:S04]  /*5ddf0*/  STL.64 [R1+0x740], R4 ;  /* 0x0007400401007387 */ /* 0x000fe80000100a00 */
[----:B------:R-:W-:Y:S04]  /*5de00*/  STL.64 [R1+0x748], R6 ;  /* 0x0007480601007387 */ /* 0x000fe80000100a00 */
[----:B------:R-:W4:Y:S01]  /*5de10*/  LDL.64 R24, [R1+0x10] ;  /* 0x0000100001187983 */ /* 0x000f220000100a00 */
[----:B---3--:R-:W-:-:S02]  /*5de20*/  IMAD.MOV.U32 R11, RZ, RZ, R12 ;  /* 0x000000ffff0b7224 */ /* 0x008fc400078e000c */
[----:B------:R-:W-:Y:S01]  /*5de30*/  IMAD.MOV.U32 R10, RZ, RZ, R13 ;  /* 0x000000ffff0a7224 */ /* 0x000fe200078e000d */
[----:B----4-:R2:W-:Y:S04]  /*5de40*/  STL.64 [R1+0x4630], R24 ;  /* 0x0046301801007387 */ /* 0x0105e80000100a00 */
[----:B------:R-:W3:Y:S04]  /*5de50*/  LDL.LU R12, [R1+0x6d0] ;  /* 0x0006d000010c7983 */ /* 0x000ee80000300800 */
        /* <DEDUP_REMOVED lines=44> */
[----:B------:R-:W4:Y:S04]  /*5e120*/  LDL.LU R4, [R1+0x6c0] ;  /* 0x0006c00001047983 */ /* 0x000f280000300800 */
[----:B------:R-:W4:Y:S04]  /*5e130*/  LDL.LU R5, [R1+0x6c4] ;  /* 0x0006c40001057983 */ /* 0x000f280000300800 */
[----:B------:R-:W4:Y:S04]  /*5e140*/  LDL.LU R6, [R1+0x6c8] ;  /* 0x0006c80001067983 */ /* 0x000f280000300800 */
[----:B------:R-:W4:Y:S04]  /*5e150*/  LDL.LU R7, [R1+0x6cc] ;  /* 0x0006cc0001077983 */ /* 0x000f280000300800 */
[----:B------:R-:W-:Y:S04]  /*5e160*/  STL.64 [R1+0x45c8], R10 ;  /* 0x0045c80a01007387 */ /* 0x000fe80000100a00 */
[----:B------:R0:W-:Y:S04]  /*5e170*/  STL.64 [R1+0x45c0], R8 ;  /* 0x0045c00801007387 */ /* 0x0001e80000100a00 */
[----:B0-----:R-:W2:Y:S04]  /*5e180*/  LDL.LU R8, [R1+0x880] ;  /* 0x0008800001087983 */ /* 0x001ea80000300800 */
[----:B------:R-:W2:Y:S04]  /*5e190*/  LDL.LU R9, [R1+0x884] ;  /* 0x0008840001097983 */ /* 0x000ea80000300800 */
[----:B------:R-:W2:Y:S04]  /*5e1a0*/  LDL.LU R10, [R1+0x888] ;  /* 0x00088800010a7983 */ /* 0x000ea80000300800 */
[----:B------:R-:W2:Y:S01]  /*5e1b0*/  LDL.LU R11, [R1+0x88c] ;  /* 0x00088c00010b7983 */ /* 0x000ea20000300800 */
[----:B------:R-:W-:Y:S01]  /*5e1c0*/  IMAD.MOV.U32 R24, RZ, RZ, R22 ;  /* 0x000000ffff187224 */ /* 0x000fe200078e0016 */
[----:B--2---:R-:W-:Y:S02]  /*5e1d0*/  HMMA.16816.F32.BF16 R8, R16, R20, R8 ;  /* 0x000000141008723c */ /* 0x004fe40000041808 */
[----:B------:R-:W2:-:S15]  /*5e1e0*/  LDL.LU R20, [R1+0x330] ;  /* 0x0003300001147983 */ /* 0x000e9e0000300800 */
[----:B------:R-:W-:-:S06]  /*5e1f0*/  NOP ;  /* 0x0000000000007918 */ /* 0x000fcc0000000000 */
[----:B------:R0:W-:Y:S04]  /*5e200*/  STL.64 [R1+0x730], R8 ;  /* 0x0007300801007387 */ /* 0x0001e80000100a00 */
[----:B------:R1:W-:Y:S04]  /*5e210*/  STL.64 [R1+0x738], R10 ;  /* 0x0007380a01007387 */ /* 0x0003e80000100a00 */
[----:B------:R-:W2:Y:S04]  /*5e220*/  LDL.LU R21, [R1+0x334] ;  /* 0x0003340001157983 */ /* 0x000ea80000300800 */
[----:B------:R-:W2:Y:S04]  /*5e230*/  LDL.LU R22, [R1+0x338] ;  /* 0x0003380001167983 */ /* 0x000ea80000300800 */
[----:B------:R-:W2:Y:S04]  /*5e240*/  LDL.LU R23, [R1+0x33c] ;  /* 0x00033c0001177983 */ /* 0x000ea80000300800 */
[----:B0-----:R-:W4:Y:S04]  /*5e250*/  LDL.LU R8, [R1+0x1670] ;  /* 0x0016700001087983 */ /* 0x001f280000300800 */
[----:B------:R-:W4:Y:S04]  /*5e260*/  LDL.LU R9, [R1+0x1674] ;  /* 0x0016740001097983 */ /* 0x000f280000300800 */
[----:B-1----:R-:W2:Y:S04]  /*5e270*/  LDL.LU R10, [R1+0x1678] ;  /* 0x00167800010a7983 */ /* 0x002ea80000300800 */
[----:B------:R-:W2:Y:S01]  /*5e280*/  LDL.LU R11, [R1+0x167c] ;  /* 0x00167c00010b7983 */ /* 0x000ea20000300800 */
[----:B------:R-:W-:-:S07]  /*5e290*/  IMAD.MOV.U32 R25, RZ, RZ, R3 ;  /* 0x000000ffff197224 */ /* 0x000fce00078e0003 */
[C---:B---3--:R-:W-:Y:S01]  /*5e2a0*/  HMMA.16816.F32.BF16 R24, R16.reuse, R24, R12 ;  /* 0x000000181018723c */ /* 0x048fe2000004180c */
[----:B--2---:R-:W-:Y:S04]  /*5e2b0*/  STL.64 [R1+0x45d8], R10 ;  /* 0x0045d80a01007387 */ /* 0x004fe80000100a00 */
[----:B----4-:R0:W-:Y:S04]  /*5e2c0*/  STL.64 [R1+0x45d0], R8 ;  /* 0x0045d00801007387 */ /* 0x0101e80000100a00 */
[----:B0-----:R-:W2:Y:S04]  /*5e2d0*/  LDL.LU R8, [R1+0x470] ;  /* 0x0004700001087983 */ /* 0x001ea80000300800 */
[----:B------:R-:W2:Y:S04]  /*5e2e0*/  LDL.LU R9, [R1+0x474] ;  /* 0x0004740001097983 */ /* 0x000ea80000300800 */
[----:B------:R-:W3:Y:S04]  /*5e2f0*/  LDL.LU R10, [R1+0x478] ;  /* 0x00047800010a7983 */ /* 0x000ee80000300800 */
[----:B------:R-:W3:Y:S04]  /*5e300*/  LDL.LU R11, [R1+0x47c] ;  /* 0x00047c00010b7983 */ /* 0x000ee80000300800 */
[----:B---3--:R-:W-:Y:S04]  /*5e310*/  STL.64 [R1+0x45e8], R10 ;  /* 0x0045e80a01007387 */ /* 0x008fe80000100a00 */
[----:B--2---:R0:W-:Y:S04]  /*5e320*/  STL.64 [R1+0x45e0], R8 ;  /* 0x0045e00801007387 */ /* 0x0041e80000100a00 */
[----:B0-----:R-:W2:Y:S04]  /*5e330*/  LDL.64 R8, [R1+0xd0] ;  /* 0x0000d00001087983 */ /* 0x001ea80000100a00 */
        /* <DEDUP_REMOVED lines=37> */
[----:B------:R-:W-:Y:S04]  /*5e590*/  STL.64 [R1+0x6d8], R14 ;  /* 0x0006d80e01007387 */ /* 0x000fe80000100a00 */
[----:B0-----:R-:W3:Y:S04]  /*5e5a0*/  LDL.LU.64 R12, [R1+0x4610] ;  /* 0x00461000010c7983 */ /* 0x001ee80000300a00 */
[----:B------:R-:W-:Y:S01]  /*5e5b0*/  STL.64 [R1+0x4548], R24 ;  /* 0x0045481801007387 */ /* 0x000fe20000100a00 */
[----:B---3--:R-:W-:-:S15]  /*5e5c0*/  HMMA.16816.F32.BF16 R4, R16, R12, R4 ;  /* 0x0000000c1004723c */ /* 0x008fde0000041804 */
[----:B------:R-:W-:-:S08]  /*5e5d0*/  NOP ;  /* 0x0000000000007918 */ /* 0x000fd00000000000 */
[----:B------:R-:W-:Y:S04]  /*5e5e0*/  STL.64 [R1+0x6c0], R4 ;  /* 0x0006c00401007387 */ /* 0x000fe80000100a00 */
[----:B------:R0:W-:Y:S04]  /*5e5f0*/  STL.64 [R1+0x6c8], R6 ;  /* 0x0006c80601007387 */ /* 0x0001e80000100a00 */
[----:B0-----:R-:W3:Y:S04]  /*5e600*/  LDL.LU.64 R6, [R1+0x4608] ;  /* 0x0046080001067983 */ /* 0x001ee80000300a00 */
[----:B------:R-:W4:Y:S04]  /*5e610*/  LDL.LU.64 R4, [R1+0x4600] ;  /* 0x0046000001047983 */ /* 0x000f280000300a00 */
[----:B------:R0:W-:Y:S04]  /*5e620*/  STL.64 [R1+0x4568], R12 ;  /* 0x0045680c01007387 */ /* 0x0001e80000100a00 */
[----:B0-----:R-:W2:Y:S04]  /*5e630*/  LDL.LU R12, [R1+0x1660] ;  /* 0x00166000010c7983 */ /* 0x001ea80000300800 */
[----:B------:R-:W2:Y:S04]  /*5e640*/  LDL.LU R13, [R1+0x1664] ;  /* 0x00166400010d7983 */ /* 0x000ea80000300800 */
[----:B------:R-:W2:Y:S04]  /*5e650*/  LDL.LU R14, [R1+0x1668] ;  /* 0x00166800010e7983 */ /* 0x000ea80000300800 */
[----:B------:R-:W2:Y:S01]  /*5e660*/  LDL.LU R15, [R1+0x166c] ;  /* 0x00166c00010f7983 */ /* 0x000ea20000300800 */
[----:B----4-:R-:W-:Y:S03]  /*5e670*/  HMMA.16816.F32.BF16 R16, R16, R4, R20 ;  /* 0x000000041010723c */ /* 0x010fe60000041814 */
[----:B------:R-:W2:Y:S04]  /*5e680*/  LDL.LU.64 R22, [R1+0x45f8] ;  /* 0x0045f80001167983 */ /* 0x000ea80000300a00 */
[----:B------:R-:W2:-:S15]  /*5e690*/  LDL.LU.64 R20, [R1+0x45f0] ;  /* 0x0045f00001147983 */ /* 0x000e9e0000300a00 */
[----:B------:R-:W-:-:S01]  /*5e6a0*/  NOP ;  /* 0x0000000000007918 */ /* 0x000fc20000000000 */
[----:B------:R0:W-:Y:S04]  /*5e6b0*/  STL.64 [R1+0x260], R16 ;  /* 0x0002601001007387 */ /* 0x0001e80000100a00 */
[----:B------:R-:W-:Y:S04]  /*5e6c0*/  STL.64 [R1+0x268], R18 ;  /* 0x0002681201007387 */ /* 0x000fe80000100a00 */
[----:B0-----:R-:W4:Y:S04]  /*5e6d0*/  LDL.64 R16, [R1+0xc0] ;  /* 0x0000c00001107983 */ /* 0x001f280000100a00 */
[----:B---3--:R-:W-:Y:S04]  /*5e6e0*/  STL.64 [R1+0x44f0], R6 ;  /* 0x0044f00601007387 */ /* 0x008fe80000100a00 */
[----:B------:R0:W-:Y:S04]  /*5e6f0*/  STL.64 [R1+0x44e8], R4 ;  /* 0x0044e80401007387 */ /* 0x0001e80000100a00 */
[----:B0-----:R-:W2:Y:S04]  /*5e700*/  LDL.LU R4, [R1+0x640] ;  /* 0x0006400001047983 */ /* 0x001ea80000300800 */
[----:B------:R-:W2:Y:S04]  /*5e710*/  LDL.LU R5, [R1+0x644] ;  /* 0x0006440001057983 */ /* 0x000ea80000300800 */
[----:B------:R-:W2:Y:S04]  /*5e720*/  LDL.LU R6, [R1+0x648] ;  /* 0x0006480001067983 */ /* 0x000ea80000300800 */
[----:B------:R-:W2:Y:S02]  /*5e730*/  LDL.LU R7, [R1+0x64c] ;  /* 0x00064c0001077983 */ /* 0x000ea40000300800 */
[----:B--2---:R-:W-:-:S15]  /*5e740*/  HMMA.16816.F32.BF16 R4, R20, R8, R4 ;  /* 0x000000081404723c */ /* 0x004fde0000041804 */
[----:B------:R-:W-:-:S08]  /*5e750*/  NOP ;  /* 0x0000000000007918 */ /* 0x000fd00000000000 */
[----:B------:R0:W-:Y:S04]  /*5e760*/  STL.64 [R1+0x520], R4 ;  /* 0x0005200401007387 */ /* 0x0001e80000100a00 */
[----:B------:R-:W-:Y:S04]  /*5e770*/  STL.64 [R1+0x528], R6 ;  /* 0x0005280601007387 */ /* 0x000fe80000100a00 */
[----:B------:R-:W2:Y:S01]  /*5e780*/  LDL.LU.64 R10, [R1+0x45e8] ;  /* 0x0045e800010a7983 */ /* 0x000ea20000300a00 */
[----:B0-----:R-:W-:Y:S02]  /*5e790*/  IMAD.MOV.U32 R5, RZ, RZ, R8 ;  /* 0x000000ffff057224 */ /* 0x001fe400078e0008 */
[----:B------:R-:W-:-:S02]  /*5e7a0*/  IMAD.MOV.U32 R4, RZ, RZ, R9 ;  /* 0x000000ffff047224 */ /* 0x000fc400078e0009 */
[----:B------:R-:W2:Y:S01]  /*5e7b0*/  LDL.LU.64 R8, [R1+0x45e0] ;  /* 0x0045e00001087983 */ /* 0x000ea20000300a00 */
[----:B------:R-:W-:Y:S02]  /*5e7c0*/  IMAD.MOV.U32 R24, RZ, RZ, R2 ;  /* 0x000000ffff187224 */ /* 0x000fe400078e0002 */
[----:B------:R-:W-:Y:S02]  /*5e7d0*/  IMAD.MOV.U32 R25, RZ, RZ, R0 ;  /* 0x000000ffff197224 */ /* 0x000fe400078e0000 */
[----:B----4-:R-:W-:Y:S02]  /*5e7e0*/  IMAD.MOV.U32 R2, RZ, RZ, R16 ;  /* 0x000000ffff027224 */ /* 0x010fe400078e0010 */
[----:B------:R-:W-:Y:S01]  /*5e7f0*/  IMAD.MOV.U32 R0, RZ, RZ, R17 ;  /* 0x000000ffff007224 */ /* 0x000fe200078e0011 */
[----:B--2---:R-:W-:Y:S01]  /*5e800*/  HMMA.16816.F32.BF16 R8, R20, R16, R8 ;  /* 0x000000101408723c */ /* 0x004fe20000041808 */
[----:B------:R-:W0:-:S15]  /*5e810*/  LDSM.16.MT88.4 R16, [R29+UR4+0x4100] ;  /* 0x004100041d10783b */ /* 0x000e1e0008004200 */
[----:B------:R-:W-:-:S07]  /*5e820*/  NOP ;  /* 0x0000000000007918 */ /* 0x000fce0000000000 */
[----:B------:R-:W-:Y:S04]  /*5e830*/  STL.64 [R1+0x510], R8 ;  /* 0x0005100801007387 */ /* 0x000fe80000100a00 */
[----:B------:R1:W-:Y:S04]  /*5e840*/  STL.64 [R1+0x518], R10 ;  /* 0x0005180a01007387 */ /* 0x0003e80000100a00 */
[----:B-1----:R-:W2:Y:S04]  /*5e850*/  LDL.LU.64 R10, [R1+0x45d8] ;  /* 0x0045d800010a7983 */ /* 0x002ea80000300a00 */
[----:B------:R-:W2:Y:S04]  /*5e860*/  LDL.LU.64 R8, [R1+0x45d0] ;  /* 0x0045d00001087983 */ /* 0x000ea80000300a00 */
[----:B0-----:R-:W-:Y:S04]  /*5e870*/  STL.64 [R1+0x43b0], R18 ;  /* 0x0043b01201007387 */ /* 0x001fe80000100a00 */
[----:B------:R0:W-:Y:S04]  /*5e880*/  STL.64 [R1+0x43a8], R16 ;  /* 0x0043a81001007387 */ /* 0x0001e80000100a00 */
[----:B0-----:R-:W2:Y:S01]  /*5e890*/  LDL.64 R16, [R1+0xb0] ;  /* 0x0000b00001107983 */ /* 0x001ea20000100a00 */
[C---:B------:R-:W-:Y:S06]  /*5e8a0*/  HMMA.16816.F32.BF16 R12, R20.reuse, R24, R12 ;  /* 0x00000018140c723c */ /* 0x040fec000004180c */
[----:B--2---:R-:W-:Y:S06]  /*5e8b0*/  HMMA.16816.F32.BF16 R8, R20, R16, R8 ;  /* 0x000000101408723c */ /* 0x004fec0000041808 */
[----:B------:R-:W-:-:S02]  /*5e8c0*/  IMAD.MOV.U32 R7, RZ, RZ, R16 ;  /* 0x000000ffff077224 */ /* 0x000fc400078e0010 */
[----:B------:R-:W-:-:S15]  /*5e8d0*/  IMAD.MOV.U32 R6, RZ, RZ, R17 ;  /* 0x000000ffff067224 */ /* 0x000fde00078e0011 */
[----:B------:R-:W-:Y:S04]  /*5e8e0*/  STL.64 [R1+0xfb0], R8 ;  /* 0x000fb00801007387 */ /* 0x000fe80000100a00 */
[----:B------:R0:W-:Y:S04]  /*5e8f0*/  STL.64 [R1+0xfb8], R10 ;  /* 0x000fb80a01007387 */ /* 0x0001e80000100a00 */
[----:B0-----:R-:W2:Y:S04]  /*5e900*/  LDL.LU.64 R10, [R1+0x45c8] ;  /* 0x0045c800010a7983 */ /* 0x001ea80000300a00 */
[----:B------:R-:W3:Y:S04]  /*5e910*/  LDL.LU.64 R8, [R1+0x45c0] ;  /* 0x0045c00001087983 */ /* 0x000ee80000300a00 */
[----:B------:R-:W-:Y:S04]  /*5e920*/  STL.64 [R1+0x4500], R6 ;  /* 0x0045000601007387 */ /* 0x000fe80000100a00 */
[----:B------:R0:W-:Y:S04]  /*5e930*/  STL.64 [R1+0x44f8], R4 ;  /* 0x0044f80401007387 */ /* 0x0001e80000100a00 */
[----:B0-----:R-:W4:Y:S04]  /*5e940*/  LDL.LU R4, [R1+0x15c0] ;  /* 0x0015c00001047983 */ /* 0x001f280000300800 */
[----:B------:R-:W-:Y:S04]  /*5e950*/  STL.64 [R1+0xfa0], R12 ;  /* 0x000fa00c01007387 */ /* 0x000fe80000100a00 */
[----:B------:R-:W-:Y:S04]  /*5e960*/  STL.64 [R1+0xfa8], R14 ;  /* 0x000fa80e01007387 */ /* 0x000fe80000100a00 */
        /* <DEDUP_REMOVED lines=13> */
[----:B--2---:R-:W-:Y:S04]  /*5ea40*/  STL.64 [R1+0x4578], R14 ;  /* 0x0045780e01007387 */ /* 0x004fe80000100a00 */
[----:B---3--:R0:W-:Y:S04]  /*5ea50*/  STL.64 [R1+0x4570], R12 ;  /* 0x0045700c01007387 */ /* 0x0081e80000100a00 */
[----:B0-----:R-:W2:Y:S04]  /*5ea60*/  LDL.64 R12, [R1+0x60] ;  /* 0x00006000010c7983 */ /* 0x001ea80000100a00 */
[----:B--2---:R0:W-:Y:S02]  /*5ea70*/  STL.64 [R1+0x4588], R12 ;  /* 0x0045880c01007387 */ /* 0x0041e40000100a00 */
[----:B0-----:R-:W-:-:S02]  /*5ea80*/  IMAD.MOV.U32 R12, RZ, RZ, R11 ;  /* 0x000000ffff0c7224 */ /* 0x001fc400078e000b */
[----:B------:R-:W-:-:S05]  /*5ea90*/  IMAD.MOV.U32 R13, RZ, RZ, R10 ;  /* 0x000000ffff0d7224 */ /* 0x000fca00078e000a */
[----:B------:R0:W-:Y:S02]  /*5eaa0*/  STL.64 [R1+0x45a0], R12 ;  /* 0x0045a00c01007387 */ /* 0x0001e40000100a00 */
[----:B0-----:R-:W-:Y:S02]  /*5eab0*/  IMAD.MOV.U32 R12, RZ, RZ, R9 ;  /* 0x000000ffff0c7224 */ /* 0x001fe400078e0009 */
[----:B------:R-:W-:Y:S02]  /*5eac0*/  IMAD.MOV.U32 R13, RZ, RZ, R8 ;  /* 0x000000ffff0d7224 */ /* 0x000fe400078e0008 */
[----:B------:R-:W2:Y:S04]  /*5ead0*/  LDL.LU R8, [R1+0x1650] ;  /* 0x0016500001087983 */ /* 0x000ea80000300800 */
[----:B------:R-:W2:Y:S04]  /*5eae0*/  LDL.LU R9, [R1+0x1654] ;  /* 0x0016540001097983 */ /* 0x000ea80000300800 */
[----:B------:R-:W2:Y:S04]  /*5eaf0*/  LDL.LU R10, [R1+0x1658] ;  /* 0x00165800010a7983 */ /* 0x000ea80000300800 */
[----:B------:R-:W2:Y:S04]  /*5eb00*/  LDL.LU R11, [R1+0x165c] ;  /* 0x00165c00010b7983 */ /* 0x000ea80000300800 */
[----:B------:R0:W-:Y:S04]  /*5eb10*/  STL.64 [R1+0x45b8], R12 ;  /* 0x0045b80c01007387 */ /* 0x0001e80000100a00 */
[----:B------:R-:W3:Y:S04]  /*5eb20*/  LDL.64 R16, [R1+0x50] ;  /* 0x0000500001107983 */ /* 0x000ee80000100a00 */
[----:B0-----:R-:W2:Y:S04]  /*5eb30*/  LDL.64 R12, [R1+0x90] ;  /* 0x00009000010c7983 */ /* 0x001ea80000100a00 */
        /* <DEDUP_REMOVED lines=24> */
[----:B------:R-:W-:Y:S04]  /*5ecc0*/  STL.64 [R1+0x4528], R6 ;  /* 0x0045280601007387 */ /* 0x000fe80000100a00 */
[----:B------:R0:W-:Y:S04]  /*5ecd0*/  STL.64 [R1+0x4520], R4 ;  /* 0x0045200401007387 */ /* 0x0001e80000100a00 */
[----:B0-----:R-:W4:Y:S01]  /*5ece0*/  LDL.64 R4, [R1+0x20] ;  /* 0x0000200001047983 */ /* 0x001f220000100a00 */
[----:B------:R-:W-:Y:S03]  /*5ecf0*/  HMMA.16816.F32.BF16 R8, R20, R12, R8 ;  /* 0x0000000c1408723c */ /* 0x000fe60000041808 */
[----:B----4-:R0:W-:Y:S04]  /*5ed00*/  STL.64 [R1+0x4540], R4 ;  /* 0x0045400401007387 */ /* 0x0101e80000100a00 */
[----:B0-----:R-:W4:Y:S04]  /*5ed10*/  LDL.64 R4, [R1+0x30] ;  /* 0x0000300001047983 */ /* 0x001f280000100a00 */
        /* <DEDUP_REMOVED lines=27> */
[----:B------:R0:W-:Y:S04]  /*5eed0*/  STL.64 [R1+0xf60], R16 ;  /* 0x000f601001007387 */ /* 0x0001e80000100a00 */
[----:B------:R-:W-:Y:S04]  /*5eee0*/  STL.64 [R1+0xf68], R18 ;  /* 0x000f681201007387 */ /* 0x000fe80000100a00 */
[----:B0-----:R-:W3:Y:S04]  /*5eef0*/  LDL.LU.64 R16, [R1+0x4580] ;  /* 0x0045800001107983 */ /* 0x001ee80000300a00 */
[----:B------:R-:W3:Y:S04]  /*5ef00*/  LDL.LU.64 R14, [R1+0x4578] ;  /* 0x00457800010e7983 */ /* 0x000ee80000300a00 */
[----:B------:R-:W3:Y:S04]  /*5ef10*/  LDL.LU.64 R12, [R1+0x4570] ;  /* 0x00457000010c7983 */ /* 0x000ee80000300a00 */
        /* <DEDUP_REMOVED lines=8> */
[----:B------:R0:W-:Y:S04]  /*5efa0*/  STL.64 [R1+0xf50], R12 ;  /* 0x000f500c01007387 */ /* 0x0001e80000100a00 */
[----:B------:R1:W-:Y:S04]  /*5efb0*/  STL.64 [R1+0xf58], R14 ;  /* 0x000f580e01007387 */ /* 0x0003e80000100a00 */
[----:B0-----:R-:W3:Y:S01]  /*5efc0*/  LDL.LU.64 R12, [R1+0x4568] ;  /* 0x00456800010c7983 */ /* 0x001ee20000300a00 */
[----:B-1----:R-:W-:Y:S02]  /*5efd0*/  IMAD.MOV.U32 R15, RZ, RZ, R16 ;  /* 0x000000ffff0f7224 */ /* 0x002fe400078e0010 */
[----:B------:R-:W-:Y:S01]  /*5efe0*/  IMAD.MOV.U32 R14, RZ, RZ, R17 ;  /* 0x000000ffff0e7224 */ /* 0x000fe200078e0011 */
[----:B------:R-:W4:Y:S04]  /*5eff0*/  LDL.LU R16, [R1+0x1160] ;  /* 0x0011600001107983 */ /* 0x000f280000300800 */
[----:B------:R-:W4:Y:S04]  /*5f000*/  LDL.LU R17, [R1+0x1164] ;  /* 0x0011640001117983 */ /* 0x000f280000300800 */
[----:B------:R-:W3:Y:S04]  /*5f010*/  LDL.LU R18, [R1+0x1168] ;  /* 0x0011680001127983 */ /* 0x000ee80000300800 */
[----:B------:R-:W3:Y:S01]  /*5f020*/  LDL.LU R19, [R1+0x116c] ;  /* 0x00116c0001137983 */ /* 0x000ee20000300800 */
[----:B--2---:R-:W-:Y:S03]  /*5f030*/  HMMA.16816.F32.BF16 R4, R20, R24, R4 ;  /* 0x000000181404723c */ /* 0x004fe60000041804 */
[----:B---3--:R0:W-:Y:S04]  /*5f040*/  STL.64 [R1+0x43c0], R18 ;  /* 0x0043c01201007387 */ /* 0x0081e80000100a00 */
[----:B----4-:R-:W-:-:S15]  /*5f050*/  STL.64 [R1+0x43b8], R16 ;  /* 0x0043b81001007387 */ /* 0x010fde0000100a00 */
[----:B------:R-:W-:-:S01]  /*5f060*/  NOP ;  /* 0x0000000000007918 */ /* 0x000fc20000000000 */
[----:B------:R1:W-:Y:S04]  /*5f070*/  STL.64 [R1+0xf40], R4 ;  /* 0x000f400401007387 */ /* 0x0003e80000100a00 */
[----:B------:R-:W-:Y:S01]  /*5f080*/  STL.64 [R1+0xf48], R6 ;  /* 0x000f480601007387 */ /* 0x000fe20000100a00 */
[----:B0-----:R-:W-:Y:S02]  /*5f090*/  IMAD.MOV.U32 R19, RZ, RZ, R24 ;  /* 0x000000ffff137224 */ /* 0x001fe400078e0018 */
[----:B------:R-:W-:Y:S01]  /*5f0a0*/  IMAD.MOV.U32 R18, RZ, RZ, R25 ;  /* 0x000000ffff127224 */ /* 0x000fe200078e0019 */
[----:B-1----:R-:W2:Y:S04]  /*5f0b0*/  LDL.LU.64 R4, [R1+0x4560] ;  /* 0x0045600001047983 */ /* 0x002ea80000300a00 */
[----:B------:R-:W2:Y:S04]  /*5f0c0*/  LDL.LU.64 R26, [R1+0x4558] ;  /* 0x00455800011a7983 */ /* 0x000ea80000300a00 */
[----:B------:R-:W2:Y:S02]  /*5f0d0*/  LDL.LU.64 R24, [R1+0x4550] ;  /* 0x0045500001187983 */ /* 0x000ea40000300a00 */
[----:B--2---:R-:W-:-:S15]  /*5f0e0*/  HMMA.16816.F32.BF16 R24, R20, R4, R24 ;  /* 0x000000041418723c */ /* 0x004fde0000041818 */
[----:B------:R-:W-:-:S08]  /*5f0f0*/  NOP ;  /* 0x0000000000007918 */ /* 0x000fd00000000000 */
[----:B------:R0:W-:Y:S04]  /*5f100*/  STL.64 [R1+0xf30], R24 ;  /* 0x000f301801007387 */ /* 0x0001e80000100a00 */
[----:B------:R1:W-:Y:S04]  /*5f110*/  STL.64 [R1+0xf38], R26 ;  /* 0x000f381a01007387 */ /* 0x0003e80000100a00 */
[----:B0-----:R-:W2:Y:S01]  /*5f120*/  LDL.LU.64 R24, [R1+0x4548] ;  /* 0x0045480001187983 */ /* 0x001ea20000300a00 */
[----:B-1----:R-:W-:Y:S02]  /*5f130*/  IMAD.MOV.U32 R27, RZ, RZ, R4 ;  /* 0x000000ffff1b7224 */ /* 0x002fe400078e0004 */
[----:B------:R-:W-:-:S02]  /*5f140*/  IMAD.MOV.U32 R26, RZ, RZ, R5 ;  /* 0x000000ffff1a7224 */ /* 0x000fc400078e0005 */
        /* <DEDUP_REMOVED lines=9> */
[----:B------:R-:W4:Y:S04]  /*5f1e0*/  LDL.LU.64 R8, [R1+0x4530] ;  /* 0x0045300001087983 */ /* 0x000f280000300a00 */
[----:B------:R-:W2:Y:S04]  /*5f1f0*/  LDL.LU.64 R6, [R1+0x4528] ;  /* 0x0045280001067983 */ /* 0x000ea80000300a00 */
[----:B------:R-:W2:Y:S02]  /*5f200*/  LDL.LU.64 R4, [R1+0x4520] ;  /* 0x0045200001047983 */ /* 0x000ea40000300a00 */
[----:B--2---:R-:W-:-:S15]  /*5f210*/  HMMA.16816.F32.BF16 R4, R20, R16, R4 ;  /* 0x000000101404723c */ /* 0x004fde0000041804 */
        /* <DEDUP_REMOVED lines=8> */
[----:B------:R-:W4:Y:S04]  /*5f2a0*/  LDL.LU R3, [R1+0x4508] ;  /* 0x0045080001037983 */ /* 0x000f280000300800 */
[----:B------:R0:W-:Y:S02]  /*5f2b0*/  STL.64 [R1+0x43e8], R16 ;  /* 0x0043e81001007387 */ /* 0x0001e40000100a00 */
[----:B0-----:R-:W-:Y:S02]  /*5f2c0*/  IMAD.MOV.U32 R16, RZ, RZ, R27 ;  /* 0x000000ffff107224 */ /* 0x001fe400078e001b */
[----:B------:R-:W-:Y:S01]  /*5f2d0*/  IMAD.MOV.U32 R17, RZ, RZ, R26 ;  /* 0x000000ffff117224 */ /* 0x000fe200078e001a */
[----:B--2---:R-:W-:-:S15]  /*5f2e0*/  HMMA.16816.F32.BF16 R4, R20, R24, R4 ;  /* 0x000000181404723c */ /* 0x004fde0000041804 */
[----:B------:R-:W-:-:S08]  /*5f2f0*/  NOP ;  /* 0x0000000000007918 */ /* 0x000fd00000000000 */
[----:B------:R-:W-:Y:S04]  /*5f300*/  STL.64 [R1+0xf00], R4 ;  /* 0x000f000401007387 */ /* 0x000fe80000100a00 */
[----:B------:R0:W-:Y:S04]  /*5f310*/  STL.64 [R1+0xf08], R6 ;  /* 0x000f080601007387 */ /* 0x0001e80000100a00 */
[----:B0-----:R-:W2:Y:S04]  /*5f320*/  LDL.LU.64 R6, [R1+0x4500] ;  /* 0x0045000001067983 */ /* 0x001ea80000300a00 */
[----:B------:R-:W2:Y:S04]  /*5f330*/  LDL.LU.64 R4, [R1+0x44f8] ;  /* 0x0044f80001047983 */ /* 0x000ea80000300a00 */
[----:B------:R-:W-:Y:S04]  /*5f340*/  STL.64 [R1+0x4400], R16 ;  /* 0x0044001001007387 */ /* 0x000fe80000100a00 */
[----:B------:R0:W-:Y:S04]  /*5f350*/  STL.64 [R1+0x43c8], R24 ;  /* 0x0043c81801007387 */ /* 0x0001e80000100a00 */
        /* <DEDUP_REMOVED lines=15> */
[----:B------:R0:W-:Y:S02]  /*5f450*/  STL.64 [R1+0x4430], R16 ;  /* 0x0044301001007387 */ /* 0x0001e40000100a00 */
        /* <DEDUP_REMOVED lines=9> */
[----:B0-----:R-:W2:Y:S04]  /*5f4f0*/  LDL.64 R16, [R1+0x70] ;  /* 0x0000700001107983 */ /* 0x001ea80000100a00 */
[----:B--2---:R0:W-:Y:S04]  /*5f500*/  STL.64 [R1+0x4450], R16 ;  /* 0x0044501001007387 */ /* 0x0041e80000100a00 */
[----:B0-----:R-:W2:Y:S04]  /*5f510*/  LDL.64 R16, [R1+0x80] ;  /* 0x0000800001107983 */ /* 0x001ea80000100a00 */
[----:B--2---:R-:W-:Y:S04]  /*5f520*/  STL.64 [R1+0x4468], R16 ;  /* 0x0044681001007387 */ /* 0x004fe80000100a00 */
[----:B----4-:R-:W-:Y:S04]  /*5f530*/  STL.64 [R1+0x4410], R26 ;  /* 0x0044101a01007387 */ /* 0x010fe80000100a00 */
[----:B---3--:R0:W-:Y:S04]  /*5f540*/  STL.64 [R1+0x4408], R24 ;  /* 0x0044081801007387 */ /* 0x0081e80000100a00 */
        /* <DEDUP_REMOVED lines=29> */
[----:B----4-:R0:W-:Y:S04]  /*5f720*/  STL.64 [R1+0x44b8], R16 ;  /* 0x0044b81001007387 */ /* 0x0101e80000100a00 */
[----:B------:R-:W2:Y:S04]  /*5f730*/  LDL.LU R8, [R1+0x460] ;  /* 0x0004600001087983 */ /* 0x000ea80000300800 */
[----:B------:R-:W2:Y:S04]  /*5f740*/  LDL.LU R9, [R1+0x464] ;  /* 0x0004640001097983 */ /* 0x000ea80000300800 */
[----:B------:R-:W2:Y:S04]  /*5f750*/  LDL.LU R10, [R1+0x468] ;  /* 0x00046800010a7983 */ /* 0x000ea80000300800 */
[----:B------:R-:W2:Y:S01]  /*5f760*/  LDL.LU R11, [R1+0x46c] ;  /* 0x00046c00010b7983 */ /* 0x000ea20000300800 */
[----:B0-----:R-:W-:-:S02]  /*5f770*/  IMAD.MOV.U32 R17, RZ, RZ, R4 ;  /* 0x000000ffff117224 */ /* 0x001fc400078e0004 */
[----:B------:R-:W-:Y:S01]  /*5f780*/  IMAD.MOV.U32 R16, RZ, RZ, R5 ;  /* 0x000000ffff107224 */ /* 0x000fe200078e0005 */
        /* <DEDUP_REMOVED lines=38> */
[----:B------:R-:W4:Y:S02]  /*5f9f0*/  LDL.LU.64 R4, [R1+0x44e8] ;  /* 0x0044e80001047983 */ /* 0x000f240000300a00 */
[----:B----4-:R-:W-:Y:S02]  /*5fa00*/  HMMA.16816.F32.BF16 R20, R20, R4, R8 ;  /* 0x000000041414723c */ /* 0x010fe40000041808 */
[----:B------:R-:W2:Y:S04]  /*5fa10*/  LDL.LU.64 R10, [R1+0x44e0] ;  /* 0x0044e000010a7983 */ /* 0x000ea80000300a00 */
[----:B------:R-:W2:-:S15]  /*5fa20*/  LDL.LU.64 R8, [R1+0x44d8] ;  /* 0x0044d80001087983 */ /* 0x000e9e0000300a00 */
[----:B------:R-:W-:-:S02]  /*5fa30*/  NOP ;  /* 0x0000000000007918 */ /* 0x000fc40000000000 */
        /* <DEDUP_REMOVED lines=18> */
[----:B0-----:R-:W-:Y:S04]  /*5fb60*/  STL [R1+0x4294], R22 ;  /* 0x0042941601007387 */ /* 0x001fe80000100800 */
[----:B------:R-:W-:Y:S04]  /*5fb70*/  STL [R1+0x4290], R23 ;  /* 0x0042901701007387 */ /* 0x000fe80000100800 */
        /* <DEDUP_REMOVED lines=34> */
[----:B------:R-:W4:Y:S02]  /*5fda0*/  LDL.LU.64 R16, [R1+0x4450] ;  /* 0x0044500001107983 */ /* 0x000f240000300a00 */
[----:B----4-:R-:W-:-:S15]  /*5fdb0*/  HMMA.16816.F32.BF16 R20, R8, R16, R20 ;  /* 0x000000100814723c */ /* 0x010fde0000041814 */
        /* <DEDUP_REMOVED lines=52> */
[----:B0-----:R-:W2:Y:S04]  /*60100*/  LDL.LU.64 R18, [R1+0x43b0] ;  /* 0x0043b00001127983 */ /* 0x001ea80000300a00 */
[----:B------:R-:W2:Y:S04]  /*60110*/  LDL.LU.64 R16, [R1+0x43a8] ;  /* 0x0043a80001107983 */ /* 0x000ea80000300a00 */
[----:B------:R0:W-:Y:S04]  /*60120*/  STL.64 [R1+0x4328], R24 ;  /* 0x0043281801007387 */ /* 0x0001e80000100a00 */
[----:B0-----:R-:W4:Y:S04]  /*60130*/  LDL.LU R24, [R1+0xee0] ;  /* 0x000ee00001187983 */ /* 0x001f280000300800 */
[----:B------:R-:W4:Y:S04]  /*60140*/  LDL.LU R25, [R1+0xee4] ;  /* 0x000ee40001197983 */ /* 0x000f280000300800 */
[----:B------:R-:W4:Y:S04]  /*60150*/  LDL.LU R26, [R1+0xee8] ;  /* 0x000ee800011a7983 */ /* 0x000f280000300800 */
[----:B------:R-:W4:Y:S02]  /*60160*/  LDL.LU R27, [R1+0xeec] ;  /* 0x000eec00011b7983 */ /* 0x000f240000300800 */
        /* <DEDUP_REMOVED lines=8> */
[----:B------:R-:W3:Y:S04]  /*601f0*/  LDL.LU R22, [R1+0x318] ;  /* 0x0003180001167983 */ /* 0x000ee80000300800 */
[----:B------:R-:W3:Y:S04]  /*60200*/  LDL.LU R23, [R1+0x31c] ;  /* 0x00031c0001177983 */ /* 0x000ee80000300800 */
[----:B---3--:R-:W-:Y:S04]  /*60210*/  STL.64 [R1+0x4398], R22 ;  /* 0x0043981601007387 */ /* 0x008fe80000100a00 */
[----:B----4-:R0:W-:Y:S04]  /*60220*/  STL.64 [R1+0x4390], R20 ;  /* 0x0043901401007387 */ /* 0x0101e80000100a00 */
[----:B0-----:R-:W2:Y:S04]  /*60230*/  LDL.64 R20, [R1+0xd0] ;  /* 0x0000d00001147983 */ /* 0x001ea80000100a00 */
[----:B------:R0:W-:Y:S04]  /*60240*/  STL.64 [R1+0x4358], R24 ;  /* 0x0043581801007387 */ /* 0x0001e80000100a00 */
[----:B0-----:R-:W3:Y:S04]  /*60250*/  LDL.LU R24, [R1+0x3b0] ;  /* 0x0003b00001187983 */ /* 0x001ee80000300800 */
[----:B------:R-:W3:Y:S04]  /*60260*/  LDL.LU R25, [R1+0x3b4] ;  /* 0x0003b40001197983 */ /* 0x000ee80000300800 */
[----:B------:R-:W3:Y:S04]  /*60270*/  LDL.LU R26, [R1+0x3b8] ;  /* 0x0003b800011a7983 */ /* 0x000ee80000300800 */
[----:B------:R-:W3:Y:S04]  /*60280*/  LDL.LU R27, [R1+0x3bc] ;  /* 0x0003bc00011b7983 */ /* 0x000ee80000300800 */
[----:B------:R0:W-:Y:S04]  /*60290*/  STL [R1+0x42cc], R12 ;  /* 0x0042cc0c01007387 */ /* 0x0001e80000100800 */
[----:B------:R1:W-:Y:S04]  /*602a0*/  STL [R1+0x42c8], R13 ;  /* 0x0042c80d01007387 */ /* 0x0003e80000100800 */
[----:B------:R4:W-:Y:S04]  /*602b0*/  STL.64 [R1+0x43a0], R14 ;  /* 0x0043a00e01007387 */ /* 0x0009e80000100a00 */
[----:B0-----:R-:W2:Y:S04]  /*602c0*/  LDL.LU R12, [R1+0x320] ;  /* 0x00032000010c7983 */ /* 0x001ea80000300800 */
[----:B-1----:R-:W2:Y:S04]  /*602d0*/  LDL.LU R13, [R1+0x324] ;  /* 0x00032400010d7983 */ /* 0x002ea80000300800 */
[----:B----4-:R-:W2:Y:S04]  /*602e0*/  LDL.LU R14, [R1+0x328] ;  /* 0x00032800010e7983 */ /* 0x010ea80000300800 */
[----:B------:R-:W2:Y:S04]  /*602f0*/  LDL.LU R15, [R1+0x32c] ;  /* 0x00032c00010f7983 */ /* 0x000ea80000300800 */
[----:B------:R-:W-:Y:S01]  /*60300*/  STL [R1+0x4078], R3 ;  /* 0x0040780301007387 */ /* 0x000fe20000100800 */
[----:B---3--:R-:W-:Y:S03]  /*60310*/  HMMA.16816.F32.BF16 R24, R8, R4, R24 ;  /* 0x000000040818723c */ /* 0x008fe60000041818 */
[----:B------:R-:W3:-:S15]  /*60320*/  LDL.64 R8, [R1+0xc0] ;  /* 0x0000c00001087983 */ /* 0x000ede0000100a00 */
[----:B------:R-:W-:-:S05]  /*60330*/  NOP ;  /* 0x0000000000007918 */ /* 0x000fca0000000000 */
[----:B------:R0:W-:Y:S04]  /*60340*/  STL.64 [R1+0x450], R24 ;  /* 0x0004501801007387 */ /* 0x0001e80000100a00 */
[----:B------:R-:W-:Y:S04]  /*60350*/  STL.64 [R1+0x458], R26 ;  /* 0x0004581a01007387 */ /* 0x000fe80000100a00 */
[----:B0-----:R-:W4:Y:S04]  /*60360*/  LDL.64 R24, [R1+0x90] ;  /* 0x0000900001187983 */ /* 0x001f280000100a00 */
[----:B----4-:R0:W-:Y:S04]  /*60370*/  STL.64 [R1+0x4360], R24 ;  /* 0x0043601801007387 */ /* 0x0101e80000100a00 */
[----:B0-----:R-:W4:Y:S04]  /*60380*/  LDL.LU R24, [R1+0xe90] ;  /* 0x000e900001187983 */ /* 0x001f280000300800 */
[----:B------:R-:W4:Y:S04]  /*60390*/  LDL.LU R25, [R1+0xe94] ;  /* 0x000e940001197983 */ /* 0x000f280000300800 */
[----:B------:R-:W3:Y:S04]  /*603a0*/  LDL.LU R26, [R1+0xe98] ;  /* 0x000e9800011a7983 */ /* 0x000ee80000300800 */
[----:B------:R-:W3:Y:S01]  /*603b0*/  LDL.LU R27, [R1+0xe9c] ;  /* 0x000e9c00011b7983 */ /* 0x000ee20000300800 */
[----:B--2---:R-:W-:Y:S03]  /*603c0*/  HMMA.16816.F32.BF16 R12, R16, R20, R12 ;  /* 0x00000014100c723c */ /* 0x004fe6000004180c */
[----:B---3--:R-:W-:Y:S04]  /*603d0*/  STL.64 [R1+0x4370], R26 ;  /* 0x0043701a01007387 */ /* 0x008fe80000100a00 */
[----:B----4-:R0:W-:Y:S04]  /*603e0*/  STL.64 [R1+0x4368], R24 ;  /* 0x0043681801007387 */ /* 0x0101e80000100a00 */
[----:B0-----:R-:W2:Y:S04]  /*603f0*/  LDL.64 R24, [R1+0xb0] ;  /* 0x0000b00001187983 */ /* 0x001ea80000100a00 */
[----:B------:R-:W-:Y:S04]  /*60400*/  STL.64 [R1+0x42b0], R6 ;  /* 0x0042b00601007387 */ /* 0x000fe80000100a00 */
[----:B------:R0:W-:Y:S04]  /*60410*/  STL.64 [R1+0x42a8], R4 ;  /* 0x0042a80401007387 */ /* 0x0001e80000100a00 */
[----:B0-----:R-:W3:Y:S04]  /*60420*/  LDL.LU R4, [R1+0xe60] ;  /* 0x000e600001047983 */ /* 0x001ee80000300800 */
[----:B------:R-:W3:Y:S04]  /*60430*/  LDL.LU R5, [R1+0xe64] ;  /* 0x000e640001057983 */ /* 0x000ee80000300800 */
[----:B------:R-:W4:Y:S04]  /*60440*/  LDL.LU R6, [R1+0xe68] ;  /* 0x000e680001067983 */ /* 0x000f280000300800 */
[----:B------:R-:W4:Y:S04]  /*60450*/  LDL.LU R7, [R1+0xe6c] ;  /* 0x000e6c0001077983 */ /* 0x000f280000300800 */
[----:B----4-:R-:W-:Y:S04]  /*60460*/  STL.64 [R1+0x4380], R6 ;  /* 0x0043800601007387 */ /* 0x010fe80000100a00 */
[----:B---3--:R0:W-:Y:S04]  /*60470*/  STL.64 [R1+0x4378], R4 ;  /* 0x0043780401007387 */ /* 0x0081e80000100a00 */
[----:B0-----:R-:W2:Y:S04]  /*60480*/  LDL.LU R4, [R1+0xea0] ;  /* 0x000ea00001047983 */ /* 0x001ea80000300800 */
[----:B------:R-:W2:Y:S04]  /*60490*/  LDL.LU R5, [R1+0xea4] ;  /* 0x000ea40001057983 */ /* 0x000ea80000300800 */
[----:B------:R-:W2:Y:S04]  /*604a0*/  LDL.LU R6, [R1+0xea8] ;  /* 0x000ea80001067983 */ /* 0x000ea80000300800 */
[----:B------:R-:W2:Y:S04]  /*604b0*/  LDL.LU R7, [R1+0xeac] ;  /* 0x000eac0001077983 */ /* 0x000ea80000300800 */
[----:B------:R0:W-:Y:S04]  /*604c0*/  STL.64 [R1+0x3d0], R12 ;  /* 0x0003d00c01007387 */ /* 0x0001e80000100a00 */
[----:B------:R1:W-:Y:S01]  /*604d0*/  STL.64 [R1+0x3d8], R14 ;  /* 0x0003d80e01007387 */ /* 0x0003e20000100a00 */
[----:B0-----:R-:W-:-:S03]  /*604e0*/  IMAD.MOV.U32 R12, RZ, RZ, R20 ;  /* 0x000000ffff0c7224 */ /* 0x001fc600078e0014 */
[----:B-1----:R-:W3:Y:S01]  /*604f0*/  LDL.LU.64 R14, [R1+0x43a0] ;  /* 0x0043a000010e7983 */ /* 0x002ee20000300a00 */
[----:B------:R-:W-:-:S03]  /*60500*/  IMAD.MOV.U32 R13, RZ, RZ, R21 ;  /* 0x000000ffff0d7224 */ /* 0x000fc600078e0015 */
[----:B------:R-:W4:Y:S04]  /*60510*/  LDL.LU.64 R22, [R1+0x4398] ;  /* 0x0043980001167983 */ /* 0x000f280000300a00 */
[----:B------:R-:W4:Y:S04]  /*60520*/  LDL.LU.64 R20, [R1+0x4390] ;  /* 0x0043900001147983 */ /* 0x000f280000300a00 */
[----:B------:R-:W-:Y:S01]  /*60530*/  STL.64 [R1+0x4340], R12 ;  /* 0x0043400c01007387 */ /* 0x000fe20000100a00 */
[----:B------:R-:W-:Y:S01]  /*60540*/  LOP3.LUT R29, R3, 0x60, RZ, 0x3c, !PT ;  /* 0x00000060031d7812 */ /* 0x000fe200078e3cff */
[----:B----4-:R-:W-:-:S15]  /*60550*/  HMMA.16816.F32.BF16 R20, R16, R8, R20 ;  /* 0x000000081014723c */ /* 0x010fde0000041814 */
[----:B------:R-:W-:-:S08]  /*60560*/  NOP ;  /* 0x0000000000007918 */ /* 0x000fd00000000000 */
[----:B------:R0:W-:Y:S04]  /*60570*/  STL.64 [R1+0x3c0], R20 ;  /* 0x0003c01401007387 */ /* 0x0001e80000100a00 */
[----:B------:R1:W-:Y:S04]  /*60580*/  STL.64 [R1+0x3c8], R22 ;  /* 0x0003c81601007387 */ /* 0x0003e80000100a00 */
[----:B0-----:R-:W4:Y:S01]  /*60590*/  LDL.LU.64 R20, [R1+0x4388] ;  /* 0x0043880001147983 */ /* 0x001f220000300a00 */
[----:B-1----:R-:W-:Y:S02]  /*605a0*/  IMAD.MOV.U32 R22, RZ, RZ, R8 ;  /* 0x000000ffff167224 */ /* 0x002fe400078e0008 */
[----:B------:R-:W-:-:S02]  /*605b0*/  IMAD.MOV.U32 R23, RZ, RZ, R9 ;  /* 0x000000ffff177224 */ /* 0x000fc400078e0009 */
[----:B------:R-:W0:Y:S01]  /*605c0*/  LDSM.16.MT88.4 R8, [R29+UR4+0x4000] ;  /* 0x004000041d08783b */ /* 0x000e220008004200 */
[----:B--2---:R-:W-:Y:S03]  /*605d0*/  HMMA.16816.F32.BF16 R4, R16, R24, R4 ;  /* 0x000000181004723c */ /* 0x004fe60000041804 */
[----:B------:R-:W-:Y:S04]  /*605e0*/  STL.64 [R1+0x42a0], R22 ;  /* 0x0042a01601007387 */ /* 0x000fe80000100a00 */
[----:B----4-:R1:W-:Y:S04]  /*605f0*/  STL.64 [R1+0x4298], R20 ;  /* 0x0042981401007387 */ /* 0x0103e80000100a00 */
[----:B-1----:R-:W2:Y:S04]  /*60600*/  LDL.LU R20, [R1+0xe70] ;  /* 0x000e700001147983 */ /* 0x002ea80000300800 */
[----:B------:R-:W2:Y:S04]  /*60610*/  LDL.LU R21, [R1+0xe74] ;  /* 0x000e740001157983 */ /* 0x000ea80000300800 */
[----:B------:R-:W2:Y:S04]  /*60620*/  LDL.LU R22, [R1+0xe78] ;  /* 0x000e780001167983 */ /* 0x000ea80000300800 */
[----:B------:R-:W2:Y:S04]  /*60630*/  LDL.LU R23, [R1+0xe7c] ;  /* 0x000e7c0001177983 */ /* 0x000ea80000300800 */
[----:B------:R-:W-:Y:S04]  /*60640*/  STL [R1+0x4268], R29 ;  /* 0x0042681d01007387 */ /* 0x000fe80000100800 */
[----:B0-----:R-:W-:Y:S04]  /*60650*/  STL.64 [R1+0x4160], R10 ;  /* 0x0041600a01007387 */ /* 0x001fe80000100a00 */
[----:B------:R0:W-:Y:S04]  /*60660*/  STL.64 [R1+0x4158], R8 ;  /* 0x0041580801007387 */ /* 0x0001e80000100a00 */
[----:B------:R-:W-:Y:S04]  /*60670*/  STL.64 [R1+0x920], R4 ;  /* 0x0009200401007387 */ /* 0x000fe80000100a00 */
[----:B------:R1:W-:Y:S01]  /*60680*/  STL.64 [R1+0x928], R6 ;  /* 0x0009280601007387 */ /* 0x0003e20000100a00 */
[----:B0-----:R-:W-:-:S02]  /*60690*/  IMAD.MOV.U32 R8, RZ, RZ, R2 ;  /* 0x000000ffff087224 */ /* 0x001fc400078e0002 */
[----:B------:R-:W-:Y:S01]  /*606a0*/  IMAD.MOV.U32 R9, RZ, RZ, R0 ;  /* 0x000000ffff097224 */ /* 0x000fe200078e0000 */
[----:B-1----:R-:W4:Y:S04]  /*606b0*/  LDL.LU.64 R6, [R1+0x4380] ;  /* 0x0043800001067983 */ /* 0x002f280000300a00 */
[----:B------:R-:W4:Y:S01]  /*606c0*/  LDL.LU.64 R4, [R1+0x4378] ;  /* 0x0043780001047983 */ /* 0x000f220000300a00 */
[----:B------:R-:W-:Y:S02]  /*606d0*/  IMAD.MOV.U32 R2, RZ, RZ, R24 ;  /* 0x000000ffff027224 */ /* 0x000fe400078e0018 */
[----:B------:R-:W-:Y:S01]  /*606e0*/  IMAD.MOV.U32 R0, RZ, RZ, R25 ;  /* 0x000000ffff007224 */ /* 0x000fe200078e0019 */
[----:B------:R-:W3:Y:S04]  /*606f0*/  LDL.LU.64 R26, [R1+0x4370] ;  /* 0x00437000011a7983 */ /* 0x000ee80000300a00 */
[----:B------:R-:W3:Y:S04]  /*60700*/  LDL.LU.64 R24, [R1+0x4368] ;  /* 0x0043680001187983 */ /* 0x000ee80000300a00 */
[----:B------:R-:W-:Y:S04]  /*60710*/  STL [R1+0x4270], R0 ;  /* 0x0042700001007387 */ /* 0x000fe80000100800 */
[----:B------:R-:W-:Y:S01]  /*60720*/  STL [R1+0x426c], R2 ;  /* 0x00426c0201007387 */ /* 0x000fe20000100800 */
[----:B---3--:R-:W-:-:S15]  /*60730*/  HMMA.16816.F32.BF16 R24, R16, R8, R24 ;  /* 0x000000081018723c */ /* 0x008fde0000041818 */
[----:B------:R-:W-:-:S08]  /*60740*/  NOP ;  /* 0x0000000000007918 */ /* 0x000fd00000000000 */
[----:B------:R0:W-:Y:S04]  /*60750*/  STL.64 [R1+0x910], R24 ;  /* 0x0009101801007387 */ /* 0x0001e80000100a00 */
[----:B------:R-:W-:Y:S04]  /*60760*/  STL.64 [R1+0x918], R26 ;  /* 0x0009181a01007387 */ /* 0x000fe80000100a00 */
[----:B0-----:R-:W3:Y:S04]  /*60770*/  LDL.LU.64 R24, [R1+0x4360] ;  /* 0x0043600001187983 */ /* 0x001ee80000300a00 */
[----:B------:R0:W-:Y:S04]  /*60780*/  STL.64 [R1+0x4250], R8 ;  /* 0x0042500801007387 */ /* 0x0001e80000100a00 */
[----:B0-----:R-:W3:Y:S04]  /*60790*/  LDL.LU R8, [R1+0xe80] ;  /* 0x000e800001087983 */ /* 0x001ee80000300800 */
[----:B------:R-:W3:Y:S04]  /*607a0*/  LDL.LU R9, [R1+0xe84] ;  /* 0x000e840001097983 */ /* 0x000ee80000300800 */
[----:B------:R-:W3:Y:S04]  /*607b0*/  LDL.LU R10, [R1+0xe88] ;  /* 0x000e8800010a7983 */ /* 0x000ee80000300800 */
[----:B------:R-:W3:Y:S02]  /*607c0*/  LDL.LU R11, [R1+0xe8c] ;  /* 0x000e8c00010b7983 */ /* 0x000ee40000300800 */
[----:B---3--:R-:W-:Y:S06]  /*607d0*/  HMMA.16816.F32.BF16 R8, R16, R24, R8 ;  /* 0x000000181008723c */ /* 0x008fec0000041808 */
[----:B------:R-:W-:-:S15]  /*607e0*/  IMAD.MOV.U32 R3, RZ, RZ, R25 ;  /* 0x000000ffff037224 */ /* 0x000fde00078e0019 */
[----:B------:R-:W-:-:S02]  /*607f0*/  NOP ;  /* 0x0000000000007918 */ /* 0x000fc40000000000 */
[----:B------:R0:W-:Y:S04]  /*60800*/  STL.64 [R1+0x900], R8 ;  /* 0x0009000801007387 */ /* 0x0001e80000100a00 */
[----:B------:R-:W-:Y:S01]  /*60810*/  STL.64 [R1+0x908], R10 ;  /* 0x0009080a01007387 */ /* 0x000fe20000100a00 */
[----:B0-----:R-:W-:-:S03]  /*60820*/  IMAD.MOV.U32 R8, RZ, RZ, R24 ;  /* 0x000000ffff087224 */ /* 0x001fc600078e0018 */
[----:B------:R-:W4:Y:S01]  /*60830*/  LDL.LU.64 R24, [R1+0x4358] ;  /* 0x0043580001187983 */ /* 0x000f220000300a00 */
[----:B------:R-:W-:Y:S02]  /*60840*/  IMAD.MOV.U32 R12, RZ, RZ, R15 ;  /* 0x000000ffff0c7224 */ /* 0x000fe400078e000f */
[----:B------:R-:W-:Y:S01]  /*60850*/  IMAD.MOV.U32 R13, RZ, RZ, R14 ;  /* 0x000000ffff0d7224 */ /* 0x000fe200078e000e */
[----:B------:R4:W-:Y:S06]  /*60860*/  STL [R1+0x4274], R8 ;  /* 0x0042740801007387 */ /* 0x0009ec0000100800 */
[C---:B--2---:R-:W-:Y:S06]  /*60870*/  HMMA.16816.F32.BF16 R12, R16.reuse, R12, R20 ;  /* 0x0000000c100c723c */ /* 0x044fec0000041814 */
[----:B----4-:R-:W-:Y:S01]  /*60880*/  HMMA.16816.F32.BF16 R8, R16, R24, R4 ;  /* 0x000000181008723c */ /* 0x010fe20000041804 */
[----:B------:R-:W2:-:S15]  /*60890*/  LDL.LU R4, [R1+0xb70] ;  /* 0x000b700001047983 */ /* 0x000e9e0000300800 */
[----:B------:R-:W-:-:S01]  /*608a0*/  NOP ;  /* 0x0000000000007918 */ /* 0x000fc20000000000 */
[----:B------:R-:W-:Y:S04]  /*608b0*/  STL.64 [R1+0x8f0], R12 ;  /* 0x0008f00c01007387 */ /* 0x000fe80000100a00 */
[----:B------:R-:W-:Y:S04]  /*608c0*/  STL.64 [R1+0x8f8], R14 ;  /* 0x0008f80e01007387 */ /* 0x000fe80000100a00 */
[----:B------:R-:W-:Y:S04]  /*608d0*/  STL.64 [R1+0x8e0], R8 ;  /* 0x0008e00801007387 */ /* 0x000fe80000100a00 */
[----:B------:R-:W-:Y:S04]  /*608e0*/  STL.64 [R1+0x8e8], R10 ;  /* 0x0008e80a01007387 */ /* 0x000fe80000100a00 */
        /* <DEDUP_REMOVED lines=19> */
[----:B------:R-:W2:Y:S04]  /*60a20*/  LDL.LU R10, [R1+0xe58] ;  /* 0x000e5800010a7983 */ /* 0x000ea80000300800 */
[----:B------:R-:W2:Y:S04]  /*60a30*/  LDL.LU R11, [R1+0xe5c] ;  /* 0x000e5c00010b7983 */ /* 0x000ea80000300800 */
[----:B----4-:R-:W-:Y:S04]  /*60a40*/  STL.64 [R1+0x4350], R14 ;  /* 0x0043500e01007387 */ /* 0x010fe80000100a00 */
[----:B---3--:R0:W-:Y:S04]  /*60a50*/  STL.64 [R1+0x4348], R12 ;  /* 0x0043480c01007387 */ /* 0x0081e80000100a00 */
[----:B0-----:R-:W3:Y:S04]  /*60a60*/  LDL.64 R12, [R1+0x60] ;  /* 0x00006000010c7983 */ /* 0x001ee80000100a00 */
[----:B--2---:R-:W-:Y:S04]  /*60a70*/  STL.64 [R1+0x4338], R26 ;  /* 0x0043381a01007387 */ /* 0x004fe80000100a00 */
[----:B------:R0:W-:Y:S04]  /*60a80*/  STL.64 [R1+0x4330], R24 ;  /* 0x0043301801007387 */ /* 0x0001e80000100a00 */
[----:B0-----:R-:W2:Y:S04]  /*60a90*/  LDL.64 R24, [R1+0x50] ;  /* 0x0000500001187983 */ /* 0x001ea80000100a00 */
[----:B------:R-:W-:Y:S04]  /*60aa0*/  STL.64 [R1+0x42d8], R6 ;  /* 0x0042d80601007387 */ /* 0x000fe80000100a00 */
[----:B------:R0:W-:Y:S04]  /*60ab0*/  STL.64 [R1+0x42d0], R4 ;  /* 0x0042d00401007387 */ /* 0x0001e80000100a00 */
[----:B0-----:R-:W4:Y:S04]  /*60ac0*/  LDL.64 R4, [R1+0x10] ;  /* 0x0000100001047983 */ /* 0x001f280000100a00 */
[----:B----4-:R0:W-:Y:S04]  /*60ad0*/  STL.64 [R1+0x42f0], R4 ;  /* 0x0042f00401007387 */ /* 0x0101e80000100a00 */
[----:B0-----:R-:W4:Y:S04]  /*60ae0*/  LDL.64 R4, [R1+0x20] ;  /* 0x0000200001047983 */ /* 0x001f280000100a00 */
[----:B----4-:R0:W-:Y:S04]  /*60af0*/  STL.64 [R1+0x4308], R4 ;  /* 0x0043080401007387 */ /* 0x0101e80000100a00 */
[----:B0-----:R-:W4:Y:S04]  /*60b00*/  LDL.64 R4, [R1+0x30] ;  /* 0x0000300001047983 */ /* 0x001f280000100a00 */
[----:B----4-:R0:W-:Y:S04]  /*60b10*/  STL.64 [R1+0x4320], R4 ;  /* 0x0043200401007387 */ /* 0x0101e80000100a00 */
[----:B0-----:R-:W4:Y:S04]  /*60b20*/  LDL.64 R4, [R1+0x40] ;  /* 0x0000400001047983 */ /* 0x001f280000100a00 */
[----:B------:R-:W3:Y:S04]  /*60b30*/  LDL.LU R20, [R1+0x300] ;  /* 0x0003000001147983 */ /* 0x000ee80000300800 */
        /* <DEDUP_REMOVED lines=8> */
[----:B------:R-:W3:Y:S01]  /*60bc0*/  LDL.LU R23, [R1+0xb9c] ;  /* 0x000b9c0001177983 */ /* 0x000ee20000300800 */
[----:B------:R-:W-:Y:S03]  /*60bd0*/  HMMA.16816.F32.BF16 R8, R16, R12, R8 ;  /* 0x0000000c1008723c */ /* 0x000fe60000041808 */
        /* <DEDUP_REMOVED lines=13> */
[----:B------:R1:W-:Y:S04]  /*60cb0*/  STL.64 [R1+0x8d8], R10 ;  /* 0x0008d80a01007387 */ /* 0x0003e80000100a00 */
[----:B------:R-:W3:Y:S01]  /*60cc0*/  LDL.LU.64 R14, [R1+0x4350] ;  /* 0x00435000010e7983 */ /* 0x000ee20000300a00 */
[----:B0-----:R-:W-:-:S02]  /*60cd0*/  IMAD.MOV.U32 R9, RZ, RZ, R13 ;  /* 0x000000ffff097224 */ /* 0x001fc400078e000d */
[----:B-1----:R-:W-:Y:S02]  /*60ce0*/  IMAD.MOV.U32 R10, RZ, RZ, R12 ;  /* 0x000000ffff0a7224 */ /* 0x002fe400078e000c */
        /* <DEDUP_REMOVED lines=8> */
[----:B------:R-:W2:Y:S04]  /*60d70*/  LDL.LU.64 R26, [R1+0x4338] ;  /* 0x00433800011a7983 */ /* 0x000ea80000300a00 */
[----:B------:R-:W2:Y:S01]  /*60d80*/  LDL.LU.64 R24, [R1+0x4330] ;  /* 0x0043300001187983 */ /* 0x000ea20000300a00 */
[----:B----4-:R-:W-:Y:S01]  /*60d90*/  IMAD.MOV.U32 R15, RZ, RZ, R5 ;  /* 0x000000ffff0f7224 */ /* 0x010fe200078e0005 */
[----:B--2---:R-:W-:-:S15]  /*60da0*/  HMMA.16816.F32.BF16 R24, R16, R4, R24 ;  /* 0x000000041018723c */ /* 0x004fde0000041818 */
[----:B------:R-:W-:-:S08]  /*60db0*/  NOP ;  /* 0x0000000000007918 */ /* 0x000fd00000000000 */
[----:B------:R0:W-:Y:S04]  /*60dc0*/  STL.64 [R1+0x8b0], R24 ;  /* 0x0008b01801007387 */ /* 0x0001e80000100a00 */
[----:B------:R1:W-:Y:S04]  /*60dd0*/  STL.64 [R1+0x8b8], R26 ;  /* 0x0008b81a01007387 */ /* 0x0003e80000100a00 */
[----:B0-----:R-:W2:Y:S01]  /*60de0*/  LDL.LU.64 R24, [R1+0x4328] ;  /* 0x0043280001187983 */ /* 0x001ea20000300a00 */
        /* <DEDUP_REMOVED lines=25> */
[----:B------:R-:W2:Y:S04]  /*60f80*/  LDL.LU.64 R6, [R1+0x42d8] ;  /* 0x0042d80001067983 */ /* 0x000ea80000300a00 */
[----:B------:R-:W2:Y:S04]  /*60f90*/  LDL.LU.64 R4, [R1+0x42d0] ;  /* 0x0042d00001047983 */ /* 0x000ea80000300a00 */
[----:B------:R-:W-:Y:S04]  /*60fa0*/  STL.64 [R1+0x4280], R10 ;  /* 0x0042800a01007387 */ /* 0x000fe80000100a00 */
[----:B------:R3:W-:Y:S02]  /*60fb0*/  STL.64 [R1+0x4278], R8 ;  /* 0x0042780801007387 */ /* 0x0007e40000100a00 */
[----:B---3--:R-:W-:-:S02]  /*60fc0*/  IMAD.MOV.U32 R8, RZ, RZ, R12 ;  /* 0x000000ffff087224 */ /* 0x008fc400078e000c */
[----:B------:R-:W-:Y:S01]  /*60fd0*/  IMAD.MOV.U32 R9, RZ, RZ, R13 ;  /* 0x000000ffff097224 */ /* 0x000fe200078e000d */
[----:B------:R-:W3:Y:S04]  /*60fe0*/  LDL.LU R12, [R1+0x42cc] ;  /* 0x0042cc00010c7983 */ /* 0x000ee80000300800 */
[----:B------:R-:W3:Y:S01]  /*60ff0*/  LDL.LU R13, [R1+0x42c8] ;  /* 0x0042c800010d7983 */ /* 0x000ee20000300800 */
[----:B--2---:R-:W-:-:S15]  /*61000*/  HMMA.16816.F32.BF16 R4, R16, R24, R4 ;  /* 0x000000181004723c */ /* 0x004fde0000041804 */
[----:B------:R-:W-:-:S08]  /*61010*/  NOP ;  /* 0x0000000000007918 */ /* 0x000fd00000000000 */
[----:B------:R-:W-:Y:S04]  /*61020*/  STL.64 [R1+0x870], R4 ;  /* 0x0008700401007387 */ /* 0x000fe80000100a00 */
[----:B------:R0:W-:Y:S04]  /*61030*/  STL.64 [R1+0x878], R6 ;  /* 0x0008780601007387 */ /* 0x0001e80000100a00 */
[----:B0-----:R-:W3:Y:S04]  /*61040*/  LDL.LU.64 R6, [R1+0x42c0] ;  /* 0x0042c00001067983 */ /* 0x001ee80000300a00 */
[----:B------:R-:W3:Y:S04]  /*61050*/  LDL.LU.64 R4, [R1+0x42b8] ;  /* 0x0042b80001047983 */ /* 0x000ee80000300a00 */
[----:B------:R0:W-:Y:S04]  /*61060*/  STL.64 [R1+0x4180], R24 ;  /* 0x0041801801007387 */ /* 0x0001e80000100a00 */
[----:B------:R1:W-:Y:S04]  /*61070*/  STL.64 [R1+0x4288], R26 ;  /* 0x0042881a01007387 */ /* 0x0003e80000100a00 */
[----:B0-----:R-:W2:Y:S04]  /*61080*/  LDL.LU R24, [R1+0x230] ;  /* 0x0002300001187983 */ /* 0x001ea80000300800 */
[----:B------:R-:W2:Y:S04]  /*61090*/  LDL.LU R25, [R1+0x234] ;  /* 0x0002340001197983 */ /* 0x000ea80000300800 */
[----:B-1----:R-:W2:Y:S04]  /*610a0*/  LDL.LU R26, [R1+0x238] ;  /* 0x00023800011a7983 */ /* 0x002ea80000300800 */
[----:B------:R-:W2:Y:S01]  /*610b0*/  LDL.LU R27, [R1+0x23c] ;  /* 0x00023c00011b7983 */ /* 0x000ea20000300800 */
[----:B---3--:R-:W-:-:S15]  /*610c0*/  HMMA.16816.F32.BF16 R4, R16, R12, R4 ;  /* 0x0000000c1004723c */ /* 0x008fde0000041804 */
[----:B------:R-:W-:-:S08]  /*610d0*/  NOP ;  /* 0x0000000000007918 */ /* 0x000fd00000000000 */
[----:B------:R-:W-:Y:S04]  /*610e0*/  STL.64 [R1+0x860], R4 ;  /* 0x0008600401007387 */ /* 0x000fe80000100a00 */
[----:B------:R0:W-:Y:S04]  /*610f0*/  STL.64 [R1+0x868], R6 ;  /* 0x0008680601007387 */ /* 0x0001e80000100a00 */
[----:B0-----:R-:W3:Y:S04]  /*61100*/  LDL.LU.64 R6, [R1+0x42b0] ;  /* 0x0042b00001067983 */ /* 0x001ee80000300a00 */
[----:B------:R-:W4:Y:S04]  /*61110*/  LDL.LU.64 R4, [R1+0x42a8] ;  /* 0x0042a80001047983 */ /* 0x000f280000300a00 */
[----:B------:R-:W-:Y:S01]  /*61120*/  STL.64 [R1+0x4178], R12 ;  /* 0x0041780c01007387 */ /* 0x000fe20000100a00 */
[----:B----4-:R-:W-:Y:S03]  /*61130*/  HMMA.16816.F32.BF16 R16, R16, R4, R20 ;  /* 0x000000041010723c */ /* 0x010fe60000041814 */
[----:B------:R-:W4:Y:S04]  /*61140*/  LDL.LU.64 R22, [R1+0x42a0] ;  /* 0x0042a00001167983 */ /* 0x000f280000300a00 */
[----:B------:R-:W2:-:S15]  /*61150*/  LDL.LU.64 R20, [R1+0x4298] ;  /* 0x0042980001147983 */ /* 0x000e9e0000300a00 */
[----:B------:R-:W-:-:S01]  /*61160*/  NOP ;  /* 0x0000000000007918 */ /* 0x000fc20000000000 */
[----:B------:R4:W-:Y:S04]  /*61170*/  STL.64 [R1+0x3b0], R16 ;  /* 0x0003b01001007387 */ /* 0x0009e80000100a00 */
[----:B------:R-:W-:Y:S01]  /*61180*/  STL.64 [R1+0x3b8], R18 ;  /* 0x0003b81201007387 */ /* 0x000fe20000100a00 */
[----:B----4-:R-:W-:Y:S02]  /*61190*/  IMAD.MOV.U32 R16, RZ, RZ, R22 ;  /* 0x000000ffff107224 */ /* 0x010fe400078e0016 */
[----:B------:R-:W-:Y:S01]  /*611a0*/  IMAD.MOV.U32 R17, RZ, RZ, R23 ;  /* 0x000000ffff117224 */ /* 0x000fe200078e0017 */
[----:B------:R-:W2:Y:S04]  /*611b0*/  LDL.LU R22, [R1+0x4294] ;  /* 0x0042940001167983 */ /* 0x000ea80000300800 */
[----:B------:R-:W2:Y:S04]  /*611c0*/  LDL.LU R23, [R1+0x4290] ;  /* 0x0042900001177983 */ /* 0x000ea80000300800 */
[----:B---3--:R-:W-:Y:S04]  /*611d0*/  STL.64 [R1+0x4170], R6 ;  /* 0x0041700601007387 */ /* 0x008fe80000100a00 */
[----:B------:R0:W-:Y:S04]  /*611e0*/  STL.64 [R1+0x4168], R4 ;  /* 0x0041680401007387 */ /* 0x0001e80000100a00 */
[----:B0-----:R-:W3:Y:S04]  /*611f0*/  LDL.LU R4, [R1+0x1e0] ;  /* 0x0001e00001047983 */ /* 0x001ee80000300800 */
[----:B------:R-:W3:Y:S04]  /*61200*/  LDL.LU R5, [R1+0x1e4] ;  /* 0x0001e40001057983 */ /* 0x000ee80000300800 */
[----:B------:R-:W3:Y:S04]  /*61210*/  LDL.LU R6, [R1+0x1e8] ;  /* 0x0001e80001067983 */ /* 0x000ee80000300800 */
[----:B------:R-:W3:Y:S01]  /*61220*/  LDL.LU R7, [R1+0x1ec] ;  /* 0x0001ec0001077983 */ /* 0x000ee20000300800 */
[C---:B--2---:R-:W-:Y:S03]  /*61230*/  HMMA.16816.F32.BF16 R8, R20.reuse, R8, R24 ;  /* 0x000000081408723c */ /* 0x044fe60000041818 */
[----:B------:R-:W2:Y:S03]  /*61240*/  LDL.LU.64 R26, [R1+0x4288] ;  /* 0x00428800011a7983 */ /* 0x000ea60000300a00 */
[----:B---3--:R-:W-:-:S15]  /*61250*/  HMMA.16816.F32.BF16 R16, R20, R16, R4 ;  /* 0x000000101410723c */ /* 0x008fde0000041804 */
[----:B------:R-:W-:-:S02]  /*61260*/  NOP ;  /* 0x0000000000007918 */ /* 0x000fc40000000000 */
[----:B------:R-:W-:Y:S04]  /*61270*/  STL.64 [R1+0x250], R8 ;  /* 0x0002500801007387 */ /* 0x000fe80000100a00 */
[----:B------:R0:W-:Y:S04]  /*61280*/  STL.64 [R1+0x258], R10 ;  /* 0x0002580a01007387 */ /* 0x0001e80000100a00 */
[----:B0-----:R-:W3:Y:S04]  /*61290*/  LDL.LU.64 R10, [R1+0x4280] ;  /* 0x00428000010a7983 */ /* 0x001ee80000300a00 */
[----:B------:R-:W4:Y:S04]  /*612a0*/  LDL.LU.64 R8, [R1+0x4278] ;  /* 0x0042780001087983 */ /* 0x000f280000300a00 */
[----:B------:R-:W2:Y:S04]  /*612b0*/  LDL.LU R4, [R1+0xaf0] ;  /* 0x000af00001047983 */ /* 0x000ea80000300800 */
[----:B------:R-:W-:Y:S04]  /*612c0*/  STL.64 [R1+0x240], R16 ;  /* 0x0002401001007387 */ /* 0x000fe80000100a00 */
[----:B------:R-:W-:Y:S04]  /*612d0*/  STL.64 [R1+0x248], R18 ;  /* 0x0002481201007387 */ /* 0x000fe80000100a00 */
[----:B------:R-:W2:Y:S04]  /*612e0*/  LDL.LU R5, [R1+0xaf4] ;  /* 0x000af40001057983 */ /* 0x000ea80000300800 */
[----:B------:R-:W3:Y:S04]  /*612f0*/  LDL.LU R6, [R1+0xaf8] ;  /* 0x000af80001067983 */ /* 0x000ee80000300800 */
[----:B------:R-:W3:Y:S01]  /*61300*/  LDL.LU R7, [R1+0xafc] ;  /* 0x000afc0001077983 */ /* 0x000ee20000300800 */
[----:B------:R-:W-:-:S02]  /*61310*/  IMAD.MOV.U32 R25, RZ, RZ, R0 ;  /* 0x000000ffff197224 */ /* 0x000fc400078e0000 */
[----:B----4-:R-:W-:Y:S01]  /*61320*/  IMAD.MOV.U32 R24, RZ, RZ, R8 ;  /* 0x000000ffff187224 */ /* 0x010fe200078e0008 */
[----:B---3--:R-:W-:Y:S04]  /*61330*/  STL.64 [R1+0x4190], R6 ;  /* 0x0041900601007387 */ /* 0x008fe80000100a00 */
[----:B--2---:R0:W-:Y:S04]  /*61340*/  STL.64 [R1+0x4188], R4 ;  /* 0x0041880401007387 */ /* 0x0041e80000100a00 */
        /* <DEDUP_REMOVED lines=12> */
[----:B------:R-:W4:Y:S04]  /*61410*/  LDL.LU R29, [R1+0x4268] ;  /* 0x00426800011d7983 */ /* 0x000f280000300800 */
[----:B------:R1:W-:Y:S04]  /*61420*/  STL.64 [R1+0x41b0], R24 ;  /* 0x0041b01801007387 */ /* 0x0003e80000100a00 */
[----:B0-----:R-:W3:Y:S04]  /*61430*/  LDL.LU R4, [R1+0x670] ;  /* 0x0006700001047983 */ /* 0x001ee80000300800 */
[----:B------:R-:W3:Y:S04]  /*61440*/  LDL.LU R5, [R1+0x674] ;  /* 0x0006740001057983 */ /* 0x000ee80000300800 */
[----:B------:R-:W2:Y:S04]  /*61450*/  LDL.LU R6, [R1+0x678] ;  /* 0x0006780001067983 */ /* 0x000ea80000300800 */
[----:B------:R-:W2:Y:S01]  /*61460*/  LDL.LU R7, [R1+0x67c] ;  /* 0x00067c0001077983 */ /* 0x000ea20000300800 */
[----:B-1----:R-:W-:-:S02]  /*61470*/  IMAD.MOV.U32 R24, RZ, RZ, R28 ;  /* 0x000000ffff187224 */ /* 0x002fc400078e001c */
[----:B------:R-:W-:Y:S01]  /*61480*/  IMAD.MOV.U32 R25, RZ, RZ, R27 ;  /* 0x000000ffff197224 */ /* 0x000fe200078e001b */
[----:B----4-:R-:W0:Y:S04]  /*61490*/  LDSM.16.MT88.4 R16, [R29+UR4+0x4080] ;  /* 0x004080041d10783b */ /* 0x010e280008004200 */
[----:B--2---:R-:W-:Y:S04]  /*614a0*/  STL.64 [R1+0x41c0], R6 ;  /* 0x0041c00601007387 */ /* 0x004fe80000100a00 */
[----:B---3--:R1:W-:Y:S04]  /*614b0*/  STL.64 [R1+0x41b8], R4 ;  /* 0x0041b80401007387 */ /* 0x0083e80000100a00 */
[----:B------:R2:W-:Y:S04]  /*614c0*/  STL.64 [R1+0x41c8], R24 ;  /* 0x0041c81801007387 */ /* 0x0005e80000100a00 */
[----:B-1----:R-:W3:Y:S04]  /*614d0*/  LDL.LU R4, [R1+0x680] ;  /* 0x0006800001047983 */ /* 0x002ee80000300800 */
[----:B------:R-:W3:Y:S04]  /*614e0*/  LDL.LU R5, [R1+0x684] ;  /* 0x0006840001057983 */ /* 0x000ee80000300800 */
[----:B------:R-:W4:Y:S04]  /*614f0*/  LDL.LU R6, [R1+0x688] ;  /* 0x0006880001067983 */ /* 0x000f280000300800 */
[----:B------:R-:W4:Y:S01]  /*61500*/  LDL.LU R7, [R1+0x68c] ;  /* 0x00068c0001077983 */ /* 0x000f220000300800 */
[----:B--2---:R-:W-:-:S02]  /*61510*/  IMAD.MOV.U32 R24, RZ, RZ, R26 ;  /* 0x000000ffff187224 */ /* 0x004fc400078e001a */
[----:B------:R-:W-:Y:S01]  /*61520*/  IMAD.MOV.U32 R25, RZ, RZ, R15 ;  /* 0x000000ffff197224 */ /* 0x000fe200078e000f */
[----:B----4-:R-:W-:Y:S04]  /*61530*/  STL.64 [R1+0x41d8], R6 ;  /* 0x0041d80601007387 */ /* 0x010fe80000100a00 */
[----:B---3--:R-:W-:Y:S04]  /*61540*/  STL.64 [R1+0x41d0], R4 ;  /* 0x0041d00401007387 */ /* 0x008fe80000100a00 */
[----:B------:R1:W-:Y:S02]  /*61550*/  STL.64 [R1+0x41e0], R24 ;  /* 0x0041e01801007387 */ /* 0x0003e40000100a00 */
[----:B-1----:R-:W-:-:S02]  /*61560*/  IMAD.MOV.U32 R24, RZ, RZ, R14 ;  /* 0x000000ffff187224 */ /* 0x002fc400078e000e */
[----:B------:R-:W-:-:S05]  /*61570*/  IMAD.MOV.U32 R25, RZ, RZ, R11 ;  /* 0x000000ffff197224 */ /* 0x000fca00078e000b */
[----:B------:R1:W-:Y:S04]  /*61580*/  STL.64 [R1+0x41f8], R24 ;  /* 0x0041f81801007387 */ /* 0x0003e80000100a00 */
[----:B------:R-:W2:Y:S04]  /*61590*/  LDL.LU R4, [R1+0x690] ;  /* 0x0006900001047983 */ /* 0x000ea80000300800 */
[----:B------:R-:W2:Y:S04]  /*615a0*/  LDL.LU R5, [R1+0x694] ;  /* 0x0006940001057983 */ /* 0x000ea80000300800 */
[----:B------:R-:W3:Y:S04]  /*615b0*/  LDL.LU R6, [R1+0x698] ;  /* 0x0006980001067983 */ /* 0x000ee80000300800 */
[----:B------:R-:W3:Y:S01]  /*615c0*/  LDL.LU R7, [R1+0x69c] ;  /* 0x00069c0001077983 */ /* 0x000ee20000300800 */
[----:B-1----:R-:W-:-:S02]  /*615d0*/  IMAD.MOV.U32 R24, RZ, RZ, R10 ;  /* 0x000000ffff187224 */ /* 0x002fc400078e000a */
[----:B------:R-:W-:-:S05]  /*615e0*/  IMAD.MOV.U32 R25, RZ, RZ, R9 ;  /* 0x000000ffff197224 */ /* 0x000fca00078e0009 */
[----:B------:R1:W-:Y:S04]  /*615f0*/  STL.64 [R1+0x4210], R24 ;  /* 0x0042101801007387 */ /* 0x0003e80000100a00 */
[----:B-1----:R-:W4:Y:S04]  /*61600*/  LDL.64 R24, [R1+0x70] ;  /* 0x0000700001187983 */ /* 0x002f280000100a00 */
[----:B----4-:R1:W-:Y:S04]  /*61610*/  STL.64 [R1+0x4218], R24 ;  /* 0x0042181801007387 */ /* 0x0103e80000100a00 */
        /* <DEDUP_REMOVED lines=17> */
[----:B-1----:R-:W2:Y:S04]  /*61730*/  LDL.LU R24, [R1+0xb60] ;  /* 0x000b600001187983 */ /* 0x002ea80000300800 */
[----:B------:R-:W2:Y:S04]  /*61740*/  LDL.LU R25, [R1+0xb64] ;  /* 0x000b640001197983 */ /* 0x000ea80000300800 */
[----:B------:R-:W2:Y:S04]  /*61750*/  LDL.LU R26, [R1+0xb68] ;  /* 0x000b6800011a7983 */ /* 0x000ea80000300800 */
[----:B------:R-:W2:Y:S04]  /*61760*/  LDL.LU R27, [R1+0xb6c] ;  /* 0x000b6c00011b7983 */ /* 0x000ea80000300800 */
[----:B---3--:R-:W-:Y:S04]  /*61770*/  STL.64 [R1+0x4208], R6 ;  /* 0x0042080601007387 */ /* 0x008fe80000100a00 */
[----:B------:R1:W-:Y:S04]  /*61780*/  STL.64 [R1+0x4200], R4 ;  /* 0x0042000401007387 */ /* 0x0003e80000100a00 */
[----:B-1----:R-:W3:Y:S04]  /*61790*/  LDL.LU R4, [R1+0x6b0] ;  /* 0x0006b00001047983 */ /* 0x002ee80000300800 */
[----:B------:R-:W3:Y:S04]  /*617a0*/  LDL.LU R5, [R1+0x6b4] ;  /* 0x0006b40001057983 */ /* 0x000ee80000300800 */
[----:B------:R-:W4:Y:S04]  /*617b0*/  LDL.LU R6, [R1+0x6b8] ;  /* 0x0006b80001067983 */ /* 0x000f280000300800 */
[----:B------:R-:W4:Y:S01]  /*617c0*/  LDL.LU R7, [R1+0x6bc] ;  /* 0x0006bc0001077983 */ /* 0x000f220000300800 */
[----:B------:R-:W-:-:S02]  /*617d0*/  IMAD.MOV.U32 R8, RZ, RZ, R2 ;  /* 0x000000ffff087224 */ /* 0x000fc400078e0002 */
[----:B------:R-:W-:Y:S01]  /*617e0*/  IMAD.MOV.U32 R9, RZ, RZ, R0 ;  /* 0x000000ffff097224 */ /* 0x000fe200078e0000 */
[----:B----4-:R-:W-:Y:S04]  /*617f0*/  STL.64 [R1+0x4228], R6 ;  /* 0x0042280601007387 */ /* 0x010fe80000100a00 */
[----:B---3--:R1:W-:Y:S04]  /*61800*/  STL.64 [R1+0x4220], R4 ;  /* 0x0042200401007387 */ /* 0x0083e80000100a00 */
[----:B-1----:R-:W3:Y:S04]  /*61810*/  LDL.LU R4, [R1+0xb30] ;  /* 0x000b300001047983 */ /* 0x002ee80000300800 */
[----:B------:R-:W3:Y:S04]  /*61820*/  LDL.LU R5, [R1+0xb34] ;  /* 0x000b340001057983 */ /* 0x000ee80000300800 */
[----:B------:R-:W4:Y:S04]  /*61830*/  LDL.LU R6, [R1+0xb38] ;  /* 0x000b380001067983 */ /* 0x000f280000300800 */
[----:B------:R-:W4:Y:S01]  /*61840*/  LDL.LU R7, [R1+0xb3c] ;  /* 0x000b3c0001077983 */ /* 0x000f220000300800 */
[C---:B--2---:R-:W-:Y:S03]  /*61850*/  HMMA.16816.F32.BF16 R8, R20.reuse, R8, R24 ;  /* 0x000000081408723c */ /* 0x044fe60000041818 */
[----:B----4-:R-:W-:Y:S04]  /*61860*/  STL.64 [R1+0x4240], R6 ;  /* 0x0042400601007387 */ /* 0x010fe80000100a00 */
[----:B---3--:R1:W-:Y:S04]  /*61870*/  STL.64 [R1+0x4238], R4 ;  /* 0x0042380401007387 */ /* 0x0083e80000100a00 */
        /* <DEDUP_REMOVED lines=8> */
[----:B0-----:R-:W-:Y:S04]  /*61900*/  STL.64 [R1+0x4058], R18 ;  /* 0x0040581201007387 */ /* 0x001fe80000100a00 */
[----:B------:R0:W-:Y:S04]  /*61910*/  STL.64 [R1+0x4050], R16 ;  /* 0x0040501001007387 */ /* 0x0001e80000100a00 */
[----:B0-----:R-:W4:Y:S04]  /*61920*/  LDL.LU R16, [R1+0xb20] ;  /* 0x000b200001107983 */ /* 0x001f280000300800 */
[----:B------:R-:W4:Y:S04]  /*61930*/  LDL.LU R17, [R1+0xb24] ;  /* 0x000b240001117983 */ /* 0x000f280000300800 */
[----:B------:R-:W4:Y:S04]  /*61940*/  LDL.LU R18, [R1+0xb28] ;  /* 0x000b280001127983 */ /* 0x000f280000300800 */
[----:B------:R-:W4:Y:S04]  /*61950*/  LDL.LU R19, [R1+0xb2c] ;  /* 0x000b2c0001137983 */ /* 0x000f280000300800 */
        /* <DEDUP_REMOVED lines=10> */
[----:B0-----:R-:W3:Y:S04]  /*61a00*/  LDL.LU R8, [R1+0x1d0] ;  /* 0x0001d00001087983 */ /* 0x001ee80000300800 */
[----:B------:R-:W3:Y:S04]  /*61a10*/  LDL.LU R9, [R1+0x1d4] ;  /* 0x0001d40001097983 */ /* 0x000ee80000300800 */
[----:B-1----:R-:W3:Y:S04]  /*61a20*/  LDL.LU R10, [R1+0x1d8] ;  /* 0x0001d800010a7983 */ /* 0x002ee80000300800 */
        /* <DEDUP_REMOVED lines=22> */
[----:B------:R-:W2:Y:S04]  /*61b90*/  LDL.LU.64 R24, [R1+0x4210] ;  /* 0x0042100001187983 */ /* 0x000ea80000300a00 */
[----:B------:R0:W-:Y:S04]  /*61ba0*/  STL.64 [R1+0x4140], R16 ;  /* 0x0041401001007387 */ /* 0x0001e80000100a00 */
[----:B0-----:R-:W4:Y:S04]  /*61bb0*/  LDL.LU R16, [R1+0xae0] ;  /* 0x000ae00001107983 */ /* 0x001f280000300800 */
[----:B------:R-:W4:Y:S04]  /*61bc0*/  LDL.LU R17, [R1+0xae4] ;  /* 0x000ae40001117983 */ /* 0x000f280000300800 */
[----:B------:R-:W3:Y:S04]  /*61bd0*/  LDL.LU R18, [R1+0xae8] ;  /* 0x000ae80001127983 */ /* 0x000ee80000300800 */
[----:B------:R-:W3:Y:S01]  /*61be0*/  LDL.LU R19, [R1+0xaec] ;  /* 0x000aec0001137983 */ /* 0x000ee20000300800 */
[C---:B--2---:R-:W-:Y:S03]  /*61bf0*/  HMMA.16816.F32.BF16 R24, R20.reuse, R24, R4 ;  /* 0x000000181418723c */ /* 0x044fe60000041804 */
[----:B---3--:R-:W-:Y:S04]  /*61c00*/  STL.64 [R1+0x4150], R18 ;  /* 0x0041501201007387 */ /* 0x008fe80000100a00 */
[----:B----4-:R0:W-:Y:S04]  /*61c10*/  STL.64 [R1+0x4148], R16 ;  /* 0x0041481001007387 */ /* 0x0101e80000100a00 */
        /* <DEDUP_REMOVED lines=48> */
[----:B---3--:R-:W-:-:S15]  /*61f20*/  HMMA.16816.F32.BF16 R4, R20, R12, R4 ;  /* 0x0000000c1404723c */ /* 0x008fde0000041804 */
[----:B------:R-:W-:-:S08]  /*61f30*/  NOP ;  /* 0x0000000000007918 */ /* 0x000fd00000000000 */
[----:B------:R-:W-:Y:S04]  /*61f40*/  STL.64 [R1+0x640], R4 ;  /* 0x0006400401007387 */ /* 0x000fe80000100a00 */
[----:B------:R0:W-:Y:S04]  /*61f50*/  STL.64 [R1+0x648], R6 ;  /* 0x0006480601007387 */ /* 0x0001e80000100a00 */
[----:B0-----:R-:W3:Y:S04]  /*61f60*/  LDL.LU.64 R6, [R1+0x4170] ;  /* 0x0041700001067983 */ /* 0x001ee80000300a00 */
[----:B------:R-:W2:Y:S04]  /*61f70*/  LDL.LU.64 R4, [R1+0x4168] ;  /* 0x0041680001047983 */ /* 0x000ea80000300a00 */
        /* <DEDUP_REMOVED lines=21> */
[----:B------:R1:W-:Y:S04]  /*620d0*/  STL.64 [R1+0x4f8], R6 ;  /* 0x0004f80601007387 */ /* 0x0003e80000100a00 */
[----:B------:R-:W2:Y:S01]  /*620e0*/  LDL.LU.64 R18, [R1+0x4150] ;  /* 0x0041500001127983 */ /* 0x000ea20000300a00 */
[----:B0-----:R-:W-:Y:S02]  /*620f0*/  IMAD.MOV.U32 R5, RZ, RZ, R16 ;  /* 0x000000ffff057224 */ /* 0x001fe400078e0010 */
[----:B------:R-:W-:-:S02]  /*62100*/  IMAD.MOV.U32 R4, RZ, RZ, R17 ;  /* 0x000000ffff047224 */ /* 0x000fc400078e0011 */
[----:B------:R-:W2:Y:S01]  /*62110*/  LDL.LU.64 R16, [R1+0x4148] ;  /* 0x0041480001107983 */ /* 0x000ea20000300a00 */
[----:B----4-:R-:W-:Y:S02]  /*62120*/  IMAD.MOV.U32 R2, RZ, RZ, R20 ;  /* 0x000000ffff027224 */ /* 0x010fe400078e0014 */
[----:B------:R-:W-:Y:S01]  /*62130*/  IMAD.MOV.U32 R0, RZ, RZ, R21 ;  /* 0x000000ffff007224 */ /* 0x000fe200078e0015 */
[----:B------:R-:W-:Y:S06]  /*62140*/  HMMA.16816.F32.BF16 R12, R8, R24, R12 ;  /* 0x00000018080c723c */ /* 0x000fec000004180c */
[----:B-1----:R-:W-:-:S02]  /*62150*/  IMAD.MOV.U32 R7, RZ, RZ, R24 ;  /* 0x000000ffff077224 */ /* 0x002fc400078e0018 */
[----:B------:R-:W-:Y:S01]  /*62160*/  IMAD.MOV.U32 R6, RZ, RZ, R25 ;  /* 0x000000ffff067224 */ /* 0x000fe200078e0019 */
[----:B--2---:R-:W-:Y:S01]  /*62170*/  HMMA.16816.F32.BF16 R16, R8, R20, R16 ;  /* 0x000000140810723c */ /* 0x004fe20000041810 */
[----:B------:R-:W0:-:S15]  /*62180*/  LDSM.16.MT88.4 R20, [R29+UR4+0x4100] ;  /* 0x004100041d14783b */ /* 0x000e1e0008004200 */
[----:B------:R-:W-:-:S07]  /*62190*/  NOP ;  /* 0x0000000000007918 */ /* 0x000fce0000000000 */
[----:B------:R1:W-:Y:S04]  /*621a0*/  STL.64 [R1+0x4e0], R16 ;  /* 0x0004e01001007387 */ /* 0x0003e80000100a00 */
[----:B------:R-:W-:Y:S04]  /*621b0*/  STL.64 [R1+0x4e8], R18 ;  /* 0x0004e81201007387 */ /* 0x000fe80000100a00 */
[----:B-1----:R-:W2:Y:S04]  /*621c0*/  LDL.LU.64 R16, [R1+0x4140] ;  /* 0x0041400001107983 */ /* 0x002ea80000300a00 */
[----:B0-----:R-:W-:Y:S04]  /*621d0*/  STL.64 [R1+0x3f18], R22 ;  /* 0x003f181601007387 */ /* 0x001fe80000100a00 */
[----:B------:R-:W-:Y:S04]  /*621e0*/  STL.64 [R1+0x3f10], R20 ;  /* 0x003f101401007387 */ /* 0x000fe80000100a00 */
[----:B------:R0:W-:Y:S04]  /*621f0*/  STL.64 [R1+0xee0], R12 ;  /* 0x000ee00c01007387 */ /* 0x0001e80000100a00 */
[----:B------:R1:W-:Y:S04]  /*62200*/  STL.64 [R1+0xee8], R14 ;  /* 0x000ee80e01007387 */ /* 0x0003e80000100a00 */
[----:B------:R-:W3:Y:S04]  /*62210*/  LDL.LU R24, [R1+0x1520] ;  /* 0x0015200001187983 */ /* 0x000ee80000300800 */
[----:B------:R-:W3:Y:S04]  /*62220*/  LDL.LU R25, [R1+0x1524] ;  /* 0x0015240001197983 */ /* 0x000ee80000300800 */
[----:B------:R-:W4:Y:S04]  /*62230*/  LDL.LU R26, [R1+0x1528] ;  /* 0x00152800011a7983 */ /* 0x000f280000300800 */
[----:B------:R-:W4:Y:S04]  /*62240*/  LDL.LU R27, [R1+0x152c] ;  /* 0x00152c00011b7983 */ /* 0x000f280000300800 */
[----:B0-----:R-:W2:Y:S04]  /*62250*/  LDL.LU R12, [R1+0x1540] ;  /* 0x00154000010c7983 */ /* 0x001ea80000300800 */
[----:B------:R-:W2:Y:S04]  /*62260*/  LDL.LU R13, [R1+0x1544] ;  /* 0x00154400010d7983 */ /* 0x000ea80000300800 */
[----:B-1----:R-:W3:Y:S04]  /*62270*/  LDL.LU R14, [R1+0x1548] ;  /* 0x00154800010e7983 */ /* 0x002ee80000300800 */
[----:B------:R-:W3:Y:S04]  /*62280*/  LDL.LU R15, [R1+0x154c] ;  /* 0x00154c00010f7983 */ /* 0x000ee80000300800 */
[----:B---3--:R-:W-:Y:S04]  /*62290*/  STL.64 [R1+0x40e8], R14 ;  /* 0x0040e80e01007387 */ /* 0x008fe80000100a00 */
[----:B--2---:R0:W-:Y:S04]  /*622a0*/  STL.64 [R1+0x40e0], R12 ;  /* 0x0040e00c01007387 */ /* 0x0041e80000100a00 */
[----:B0-----:R-:W2:Y:S04]  /*622b0*/  LDL.64 R12, [R1+0x60] ;  /* 0x00006000010c7983 */ /* 0x001ea80000100a00 */
[----:B--2---:R0:W-:Y:S02]  /*622c0*/  STL.64 [R1+0x40f8], R12 ;  /* 0x0040f80c01007387 */ /* 0x0041e40000100a00 */
[----:B0-----:R-:W-:-:S02]  /*622d0*/  IMAD.MOV.U32 R12, RZ, RZ, R17 ;  /* 0x000000ffff0c7224 */ /* 0x001fc400078e0011 */
[----:B------:R-:W-:-:S05]  /*622e0*/  IMAD.MOV.U32 R13, RZ, RZ, R16 ;  /* 0x000000ffff0d7224 */ /* 0x000fca00078e0010 */
[----:B------:R0:W-:Y:S04]  /*622f0*/  STL.64 [R1+0x4110], R12 ;  /* 0x0041100c01007387 */ /* 0x0001e80000100a00 */
        /* <DEDUP_REMOVED lines=10> */
[----:B0-----:R-:W2:Y:S04]  /*623a0*/  LDL R16, [R1+0xa0] ;  /* 0x0000a00001107983 */ /* 0x001ea80000100800 */
[----:B------:R-:W2:Y:S04]  /*623b0*/  LDL R17, [R1+0xa4] ;  /* 0x0000a40001117983 */ /* 0x000ea80000100800 */
[----:B---3--:R-:W-:Y:S04]  /*623c0*/  STL.64 [R1+0x4120], R14 ;  /* 0x0041200e01007387 */ /* 0x008fe80000100a00 */
[----:B------:R0:W-:Y:S04]  /*623d0*/  STL.64 [R1+0x4118], R12 ;  /* 0x0041180c01007387 */ /* 0x0001e80000100a00 */
[----:B0-----:R-:W3:Y:S04]  /*623e0*/  LDL.64 R12, [R1+0x90] ;  /* 0x00009000010c7983 */ /* 0x001ee80000100a00 */
[----:B---3--:R0:W-:Y:S04]  /*623f0*/  STL.64 [R1+0x4138], R12 ;  /* 0x0041380c01007387 */ /* 0x0081e80000100a00 */
[----:B0-----:R-:W2:Y:S04]  /*62400*/  LDL.LU R12, [R1+0x1590] ;  /* 0x00159000010c7983 */ /* 0x001ea80000300800 */
[----:B------:R-:W2:Y:S04]  /*62410*/  LDL.LU R13, [R1+0x1594] ;  /* 0x00159400010d7983 */ /* 0x000ea80000300800 */
[----:B------:R-:W2:Y:S04]  /*62420*/  LDL.LU R14, [R1+0x1598] ;  /* 0x00159800010e7983 */ /* 0x000ea80000300800 */
[----:B------:R-:W2:Y:S04]  /*62430*/  LDL.LU R15, [R1+0x159c] ;  /* 0x00159c00010f7983 */ /* 0x000ea80000300800 */
[----:B------:R-:W-:Y:S04]  /*62440*/  STL.64 [R1+0x40c0], R26 ;  /* 0x0040c01a01007387 */ /* 0x000fe80000100a00 */
[----:B------:R0:W-:Y:S04]  /*62450*/  STL.64 [R1+0x40b8], R24 ;  /* 0x0040b81801007387 */ /* 0x0001e80000100a00 */
[----:B0-----:R-:W3:Y:S04]  /*62460*/  LDL.64 R24, [R1+0x40] ;  /* 0x0000400001187983 */ /* 0x001ee80000100a00 */
[----:B---3--:R0:W-:Y:S04]  /*62470*/  STL.64 [R1+0x40d0], R24 ;  /* 0x0040d01801007387 */ /* 0x0081e80000100a00 */
[----:B0-----:R-:W3:Y:S04]  /*62480*/  LDL.64 R24, [R1+0x50] ;  /* 0x0000500001187983 */ /* 0x001ee80000100a00 */
        /* <DEDUP_REMOVED lines=10> */
[----:B------:R-:W2:Y:S04]  /*62530*/  LDL.LU R26, [R1+0x1568] ;  /* 0x00156800011a7983 */ /* 0x000ea80000300800 */
[----:B------:R-:W2:Y:S04]  /*62540*/  LDL.LU R27, [R1+0x156c] ;  /* 0x00156c00011b7983 */ /* 0x000ea80000300800 */
[----:B------:R-:W3:Y:S04]  /*62550*/  LDL.64 R20, [R1+0x30] ;  /* 0x0000300001147983 */ /* 0x000ee80000100a00 */
[----:B---3--:R0:W-:Y:S04]  /*62560*/  STL.64 [R1+0x40c8], R20 ;  /* 0x0040c81401007387 */ /* 0x0081e80000100a00 */
[----:B0-----:R-:W3:Y:S04]  /*62570*/  LDL.LU R20, [R1+0x1530] ;  /* 0x0015300001147983 */ /* 0x001ee80000300800 */
[----:B------:R-:W3:Y:S04]  /*62580*/  LDL.LU R21, [R1+0x1534] ;  /* 0x0015340001157983 */ /* 0x000ee80000300800 */
[----:B------:R-:W3:Y:S04]  /*62590*/  LDL.LU R22, [R1+0x1538] ;  /* 0x0015380001167983 */ /* 0x000ee80000300800 */
[----:B------:R-:W3:Y:S04]  /*625a0*/  LDL.LU R23, [R1+0x153c] ;  /* 0x00153c0001177983 */ /* 0x000ee80000300800 */
[----:B------:R-:W-:Y:S04]  /*625b0*/  STL.64 [R1+0x4088], R6 ;  /* 0x0040880601007387 */ /* 0x000fe80000100a00 */
[----:B------:R-:W-:Y:S04]  /*625c0*/  STL.64 [R1+0x4080], R4 ;  /* 0x0040800401007387 */ /* 0x000fe80000100a00 */
        /* <DEDUP_REMOVED lines=8> */
[----:B------:R-:W-:Y:S04]  /*62650*/  STL.64 [R1+0xec8], R18 ;  /* 0x000ec81201007387 */ /* 0x000fe80000100a00 */
[----:B------:R-:W4:Y:S01]  /*62660*/  LDL.LU.64 R14, [R1+0x4120] ;  /* 0x00412000010e7983 */ /* 0x000f220000300a00 */
[----:B0-----:R-:W-:Y:S02]  /*62670*/  IMAD.MOV.U32 R17, RZ, RZ, R12 ;  /* 0x000000ffff117224 */ /* 0x001fe400078e000c */
[----:B------:R-:W-:-:S02]  /*62680*/  IMAD.MOV.U32 R16, RZ, RZ, R13 ;  /* 0x000000ffff107224 */ /* 0x000fc400078e000d */
[----:B------:R-:W4:Y:S01]  /*62690*/  LDL.LU.64 R12, [R1+0x4118] ;  /* 0x00411800010c7983 */ /* 0x000f220000300a00 */
[----:B------:R-:W-:Y:S02]  /*626a0*/  IMAD.MOV.U32 R4, RZ, RZ, R28 ;  /* 0x000000ffff047224 */ /* 0x000fe400078e001c */
[----:B------:R-:W-:-:S07]  /*626b0*/  IMAD.MOV.U32 R5, RZ, RZ, R3 ;  /* 0x000000ffff057224 */ /* 0x000fce00078e0003 */
[----:B----4-:R-:W-:Y:S01]  /*626c0*/  HMMA.16816.F32.BF16 R4, R8, R4, R12 ;  /* 0x000000040804723c */ /* 0x010fe2000004180c */
[----:B------:R-:W2:-:S15]  /*626d0*/  LDL.LU.64 R12, [R1+0x4110] ;  /* 0x00411000010c7983 */ /* 0x000e9e0000300a00 */
[----:B------:R-:W-:-:S07]  /*626e0*/  NOP ;  /* 0x0000000000007918 */ /* 0x000fce0000000000 */
[----:B------:R0:W-:Y:S04]  /*626f0*/  STL.64 [R1+0xeb0], R4 ;  /* 0x000eb00401007387 */ /* 0x0001e80000100a00 */
[----:B------:R1:W-:Y:S04]  /*62700*/  STL.64 [R1+0xeb8], R6 ;  /* 0x000eb80601007387 */ /* 0x0003e80000100a00 */
[----:B0-----:R-:W4:Y:S04]  /*62710*/  LDL.LU R4, [R1+0x1500] ;  /* 0x0015000001047983 */ /* 0x001f280000300800 */
[----:B------:R-:W4:Y:S04]  /*62720*/  LDL.LU R5, [R1+0x1504] ;  /* 0x0015040001057983 */ /* 0x000f280000300800 */
[----:B-1----:R-:W3:Y:S04]  /*62730*/  LDL.LU R6, [R1+0x1508] ;  /* 0x0015080001067983 */ /* 0x002ee80000300800 */
        /* <DEDUP_REMOVED lines=20> */
[----:B0-----:R-:W2:Y:S04]  /*62880*/  LDL.LU R16, [R1+0x1510] ;  /* 0x0015100001107983 */ /* 0x001ea80000300800 */
[----:B------:R-:W2:Y:S04]  /*62890*/  LDL.LU R17, [R1+0x1514] ;  /* 0x0015140001117983 */ /* 0x000ea80000300800 */
[----:B------:R-:W2:Y:S04]  /*628a0*/  LDL.LU R18, [R1+0x1518] ;  /* 0x0015180001127983 */ /* 0x000ea80000300800 */
[----:B------:R-:W2:Y:S01]  /*628b0*/  LDL.LU R19, [R1+0x151c] ;  /* 0x00151c0001137983 */ /* 0x000ea20000300800 */
        /* <DEDUP_REMOVED lines=11> */
[----:B------:R0:W-:Y:S04]  /*62970*/  STL.64 [R1+0xe70], R20 ;  /* 0x000e701401007387 */ /* 0x0001e80000100a00 */
[----:B------:R-:W-:Y:S04]  /*62980*/  STL.64 [R1+0xe78], R22 ;  /* 0x000e781601007387 */ /* 0x000fe80000100a00 */
[----:B0-----:R-:W4:Y:S04]  /*62990*/  LDL.LU.64 R20, [R1+0x40c8] ;  /* 0x0040c80001147983 */ /* 0x001f280000300a00 */
[----:B------:R-:W4:Y:S04]  /*629a0*/  LDL.LU.64 R26, [R1+0x40c0] ;  /* 0x0040c000011a7983 */ /* 0x000f280000300a00 */
        /* <DEDUP_REMOVED lines=8> */
[----:B------:R-:W3:Y:S04]  /*62a30*/  LDL.LU R20, [R1+0x1260] ;  /* 0x0012600001147983 */ /* 0x000ee80000300800 */
[----:B------:R-:W3:Y:S04]  /*62a40*/  LDL.LU R21, [R1+0x1264] ;  /* 0x0012640001157983 */ /* 0x000ee80000300800 */
[----:B------:R-:W4:Y:S04]  /*62a50*/  LDL.LU R22, [R1+0x1268] ;  /* 0x0012680001167983 */ /* 0x000f280000300800 */
        /* <DEDUP_REMOVED lines=10> */
[----:B0-----:R-:W2:Y:S04]  /*62b00*/  LDL R20, [R1+0x10] ;  /* 0x0000100001147983 */ /* 0x001ea80000100800 */
[----:B------:R-:W2:Y:S04]  /*62b10*/  LDL R21, [R1+0x14] ;  /* 0x0000140001157983 */ /* 0x000ea80000100800 */
[----:B------:R-:W-:Y:S04]  /*62b20*/  STL.64 [R1+0xe50], R16 ;  /* 0x000e501001007387 */ /* 0x000fe80000100a00 */
[----:B------:R0:W-:Y:S01]  /*62b30*/  STL.64 [R1+0xe58], R18 ;  /* 0x000e581201007387 */ /* 0x0001e20000100a00 */
[----:B------:R-:W-:-:S02]  /*62b40*/  IMAD.MOV.U32 R23, RZ, RZ, R4 ;  /* 0x000000ffff177224 */ /* 0x000fc400078e0004 */
[----:B------:R-:W-:Y:S01]  /*62b50*/  IMAD.MOV.U32 R22, RZ, RZ, R5 ;  /* 0x000000ffff167224 */ /* 0x000fe200078e0005 */
        /* <DEDUP_REMOVED lines=12> */
[----:B------:R-:W-:-:S05]  /*62c20*/  IMAD.MOV.U32 R21, RZ, RZ, R22 ;  /* 0x000000ffff157224 */ /* 0x000fca00078e0016 */
[----:B------:R0:W-:Y:S04]  /*62c30*/  STL.64 [R1+0x3f60], R20 ;  /* 0x003f601401007387 */ /* 0x0001e80000100a00 */
[----:B0-----:R-:W3:Y:S04]  /*62c40*/  LDL.LU R20, [R1+0x14f0] ;  /* 0x0014f00001147983 */ /* 0x001ee80000300800 */
[----:B------:R-:W3:Y:S04]  /*62c50*/  LDL.LU R21, [R1+0x14f4] ;  /* 0x0014f40001157983 */ /* 0x000ee80000300800 */
[----:B------:R-:W3:Y:S04]  /*62c60*/  LDL.LU R22, [R1+0x14f8] ;  /* 0x0014f80001167983 */ /* 0x000ee80000300800 */
[----:B------:R-:W3:Y:S02]  /*62c70*/  LDL.LU R23, [R1+0x14fc] ;  /* 0x0014fc0001177983 */ /* 0x000ee40000300800 */
[----:B---3--:R-:W-:-:S15]  /*62c80*/  HMMA.16816.F32.BF16 R20, R8, R24, R20 ;  /* 0x000000180814723c */ /* 0x008fde0000041814 */
[----:B------:R-:W-:-:S08]  /*62c90*/  NOP ;  /* 0x0000000000007918 */ /* 0x000fd00000000000 */
[----:B------:R0:W-:Y:S04]  /*62ca0*/  STL.64 [R1+0x1170], R20 ;  /* 0x0011701401007387 */ /* 0x0001e80000100a00 */
[----:B------:R-:W-:Y:S01]  /*62cb0*/  STL.64 [R1+0x1178], R22 ;  /* 0x0011781601007387 */ /* 0x000fe20000100a00 */
[----:B0-----:R-:W-:Y:S02]  /*62cc0*/  IMAD.MOV.U32 R20, RZ, RZ, R27 ;  /* 0x000000ffff147224 */ /* 0x001fe400078e001b */
[----:B------:R-:W-:-:S05]  /*62cd0*/  IMAD.MOV.U32 R21, RZ, RZ, R26 ;  /* 0x000000ffff157224 */ /* 0x000fca00078e001a */
[----:B------:R-:W-:Y:S04]  /*62ce0*/  STL.64 [R1+0x3f78], R20 ;  /* 0x003f781401007387 */ /* 0x000fe80000100a00 */
[----:B------:R0:W-:Y:S04]  /*62cf0*/  STL.64 [R1+0x3f40], R24 ;  /* 0x003f401801007387 */ /* 0x0001e80000100a00 */
        /* <DEDUP_REMOVED lines=29> */
[----:B--2---:R-:W-:Y:S04]  /*62ed0*/  STL.64 [R1+0x3fd8], R20 ;  /* 0x003fd81401007387 */ /* 0x004fe80000100a00 */
[----:B----4-:R-:W-:Y:S04]  /*62ee0*/  STL.64 [R1+0x3f88], R26 ;  /* 0x003f881a01007387 */ /* 0x010fe80000100a00 */
[----:B---3--:R0:W-:Y:S04]  /*62ef0*/  STL.64 [R1+0x3f80], R24 ;  /* 0x003f801801007387 */ /* 0x0081e80000100a00 */
[----:B0-----:R-:W2:Y:S04]  /*62f00*/  LDL.LU R24, [R1+0x12b0] ;  /* 0x0012b00001187983 */ /* 0x001ea80000300800 */
[----:B------:R-:W2:Y:S04]  /*62f10*/  LDL.LU R25, [R1+0x12b4] ;  /* 0x0012b40001197983 */ /* 0x000ea80000300800 */
[----:B------:R-:W3:Y:S04]  /*62f20*/  LDL.LU R26, [R1+0x12b8] ;  /* 0x0012b800011a7983 */ /* 0x000ee80000300800 */
[----:B------:R-:W3:Y:S04]  /*62f30*/  LDL.LU R27, [R1+0x12bc] ;  /* 0x0012bc00011b7983 */ /* 0x000ee80000300800 */
[----:B------:R-:W4:Y:S04]  /*62f40*/  LDL.64 R20, [R1+0x80] ;  /* 0x0000800001147983 */ /* 0x000f280000100a00 */
[----:B----4-:R0:W-:Y:S02]  /*62f50*/  STL.64 [R1+0x3fe0], R20 ;  /* 0x003fe01401007387 */ /* 0x0101e40000100a00 */
[----:B0-----:R-:W-:-:S02]  /*62f60*/  IMAD.MOV.U32 R20, RZ, RZ, R17 ;  /* 0x000000ffff147224 */ /* 0x001fc400078e0011 */
        /* <DEDUP_REMOVED lines=121> */
[----:B----4-:R-:W-:-:S15]  /*63700*/  HMMA.16816.F32.BF16 R8, R16, R20, R8 ;  /* 0x000000141008723c */ /* 0x010fde0000041808 */
        /* <DEDUP_REMOVED lines=63> */
[----:B0-----:R-:W4:Y:S01]  /*63b00*/  LDL.LU R24, [R1+0x1210] ;  /* 0x0012100001187983 */ /* 0x001f220000300800 */
[----:B--2---:R-:W-:-:S15]  /*63b10*/  HMMA.16816.F32.BF16 R20, R16, R12, R20 ;  /* 0x0000000c1014723c */ /* 0x004fde0000041814 */
[----:B------:R-:W-:-:S08]  /*63b20*/  NOP ;  /* 0x0000000000007918 */ /* 0x000fd00000000000 */
[----:B------:R-:W-:Y:S04]  /*63b30*/  STL.64 [R1+0xad0], R20 ;  /* 0x000ad01401007387 */ /* 0x000fe80000100a00 */
[----:B------:R-:W-:Y:S04]  /*63b40*/  STL.64 [R1+0xad8], R22 ;  /* 0x000ad81601007387 */ /* 0x000fe80000100a00 */
[----:B------:R-:W4:Y:S04]  /*63b50*/  LDL.LU R25, [R1+0x1214] ;  /* 0x0012140001197983 */ /* 0x000f280000300800 */
[----:B------:R-:W2:Y:S04]  /*63b60*/  LDL.LU R26, [R1+0x1218] ;  /* 0x00121800011a7983 */ /* 0x000ea80000300800 */
[----:B------:R-:W2:Y:S04]  /*63b70*/  LDL.LU R27, [R1+0x121c] ;  /* 0x00121c00011b7983 */ /* 0x000ea80000300800 */
[----:B--2---:R-:W-:Y:S04]  /*63b80*/  STL.64 [R1+0x3e88], R26 ;  /* 0x003e881a01007387 */ /* 0x004fe80000100a00 */
[----:B----4-:R0:W-:Y:S02]  /*63b90*/  STL.64 [R1+0x3e80], R24 ;  /* 0x003e801801007387 */ /* 0x0101e40000100a00 */
[----:B0-----:R-:W-:-:S02]  /*63ba0*/  IMAD.MOV.U32 R24, RZ, RZ, R11 ;  /* 0x000000ffff187224 */ /* 0x001fc400078e000b */
[----:B------:R-:W-:-:S05]  /*63bb0*/  IMAD.MOV.U32 R25, RZ, RZ, R10 ;  /* 0x000000ffff197224 */ /* 0x000fca00078e000a */
[----:B------:R0:W-:Y:S02]  /*63bc0*/  STL.64 [R1+0x3e98], R24 ;  /* 0x003e981801007387 */ /* 0x0001e40000100a00 */
[----:B0-----:R-:W-:Y:S02]  /*63bd0*/  IMAD.MOV.U32 R24, RZ, RZ, R9 ;  /* 0x000000ffff187224 */ /* 0x001fe400078e0009 */
[----:B------:R-:W-:-:S05]  /*63be0*/  IMAD.MOV.U32 R25, RZ, RZ, R8 ;  /* 0x000000ffff197224 */ /* 0x000fca00078e0008 */
[----:B------:R0:W-:Y:S04]  /*63bf0*/  STL.64 [R1+0x3eb0], R24 ;  /* 0x003eb01801007387 */ /* 0x0001e80000100a00 */
[----:B0-----:R-:W2:Y:S04]  /*63c00*/  LDL.64 R24, [R1+0x90] ;  /* 0x0000900001187983 */ /* 0x001ea80000100a00 */
[----:B--2---:R-:W-:Y:S04]  /*63c10*/  STL.64 [R1+0x3ec8], R24 ;  /* 0x003ec81801007387 */ /* 0x004fe80000100a00 */
[----:B------:R-:W-:Y:S04]  /*63c20*/  STL.64 [R1+0x3e10], R14 ;  /* 0x003e100e01007387 */ /* 0x000fe80000100a00 */
[----:B------:R0:W-:Y:S04]  /*63c30*/  STL.64 [R1+0x3e08], R12 ;  /* 0x003e080c01007387 */ /* 0x0001e80000100a00 */
[----:B0-----:R-:W2:Y:S04]  /*63c40*/  LDL.LU.64 R12, [R1+0x60] ;  /* 0x00006000010c7983 */ /* 0x001ea80000300a00 */
[----:B--2---:R0:W-:Y:S04]  /*63c50*/  STL.64 [R1+0x3e90], R12 ;  /* 0x003e900c01007387 */ /* 0x0041e80000100a00 */
[----:B0-----:R-:W2:Y:S04]  /*63c60*/  LDL.LU R12, [R1+0x1220] ;  /* 0x00122000010c7983 */ /* 0x001ea80000300800 */
[----:B------:R-:W2:Y:S04]  /*63c70*/  LDL.LU R13, [R1+0x1224] ;  /* 0x00122400010d7983 */ /* 0x000ea80000300800 */
[----:B------:R-:W4:Y:S04]  /*63c80*/  LDL.LU R14, [R1+0x1228] ;  /* 0x00122800010e7983 */ /* 0x000f280000300800 */
[----:B------:R-:W4:Y:S04]  /*63c90*/  LDL.LU R15, [R1+0x122c] ;  /* 0x00122c00010f7983 */ /* 0x000f280000300800 */
[----:B------:R-:W3:Y:S01]  /*63ca0*/  LDL.64 R8, [R1+0xc0] ;  /* 0x0000c00001087983 */ /* 0x000ee20000100a00 */
[----:B------:R-:W-:-:S02]  /*63cb0*/  IMAD.MOV.U32 R24, RZ, RZ, R2 ;  /* 0x000000ffff187224 */ /* 0x000fc400078e0002 */
[----:B------:R-:W-:Y:S01]  /*63cc0*/  IMAD.MOV.U32 R25, RZ, RZ, R0 ;  /* 0x000000ffff197224 */ /* 0x000fe200078e0000 */
[----:B---3--:R0:W-:Y:S04]  /*63cd0*/  STL.64 [R1+0x3ef8], R8 ;  /* 0x003ef80801007387 */ /* 0x0081e80000100a00 */
[----:B------:R-:W3:Y:S04]  /*63ce0*/  LDL.LU R20, [R1+0x390] ;  /* 0x0003900001147983 */ /* 0x000ee80000300800 */
[----:B------:R-:W3:Y:S04]  /*63cf0*/  LDL.LU R21, [R1+0x394] ;  /* 0x0003940001157983 */ /* 0x000ee80000300800 */
[----:B------:R-:W3:Y:S04]  /*63d00*/  LDL.LU R22, [R1+0x398] ;  /* 0x0003980001167983 */ /* 0x000ee80000300800 */
[----:B------:R-:W3:Y:S04]  /*63d10*/  LDL.LU R23, [R1+0x39c] ;  /* 0x00039c0001177983 */ /* 0x000ee80000300800 */
[----:B0-----:R-:W3:Y:S04]  /*63d20*/  LDL.LU.64 R8, [R1+0xd0] ;  /* 0x0000d00001087983 */ /* 0x001ee80000300a00 */
        /* <DEDUP_REMOVED lines=11> */
[----:B------:R-:W-:Y:S04]  /*63de0*/  STL.64 [R1+0x3ea8], R14 ;  /* 0x003ea80e01007387 */ /* 0x000fe80000100a00 */
[----:B------:R0:W-:Y:S04]  /*63df0*/  STL.64 [R1+0x3ea0], R12 ;  /* 0x003ea00c01007387 */ /* 0x0001e80000100a00 */
        /* <DEDUP_REMOVED lines=8> */
[----:B------:R-:W4:Y:S04]  /*63e80*/  LDL.LU R14, [R1+0x1248] ;  /* 0x00124800010e7983 */ /* 0x000f280000300800 */
[----:B------:R-:W4:Y:S01]  /*63e90*/  LDL.LU R15, [R1+0x124c] ;  /* 0x00124c00010f7983 */ /* 0x000f220000300800 */
[----:B------:R-:W-:Y:S03]  /*63ea0*/  HMMA.16816.F32.BF16 R16, R16, R4, R20 ;  /* 0x000000041010723c */ /* 0x000fe60000041814 */
[----:B----4-:R-:W-:Y:S04]  /*63eb0*/  STL.64 [R1+0x3ed8], R14 ;  /* 0x003ed80e01007387 */ /* 0x010fe80000100a00 */
[----:B---3--:R0:W-:Y:S04]  /*63ec0*/  STL.64 [R1+0x3ed0], R12 ;  /* 0x003ed00c01007387 */ /* 0x0081e80000100a00 */
[----:B0-----:R-:W3:Y:S04]  /*63ed0*/  LDL.LU R12, [R1+0x1250] ;  /* 0x00125000010c7983 */ /* 0x001ee80000300800 */
[----:B------:R-:W3:Y:S04]  /*63ee0*/  LDL.LU R13, [R1+0x1254] ;  /* 0x00125400010d7983 */ /* 0x000ee80000300800 */
[----:B------:R-:W3:Y:S04]  /*63ef0*/  LDL.LU R14, [R1+0x1258] ;  /* 0x00125800010e7983 */ /* 0x000ee80000300800 */
[----:B------:R-:W3:Y:S04]  /*63f00*/  LDL.LU R15, [R1+0x125c] ;  /* 0x00125c00010f7983 */ /* 0x000ee80000300800 */
[----:B------:R-:W2:Y:S04]  /*63f10*/  LDL.LU.64 R22, [R1+0x3f18] ;  /* 0x003f180001167983 */ /* 0x000ea80000300a00 */
[----:B------:R-:W2:Y:S04]  /*63f20*/  LDL.LU.64 R20, [R1+0x3f10] ;  /* 0x003f100001147983 */ /* 0x000ea80000300a00 */
[----:B------:R0:W-:Y:S04]  /*63f30*/  STL.64 [R1+0x440], R16 ;  /* 0x0004401001007387 */ /* 0x0001e80000100a00 */
[----:B------:R-:W-:Y:S01]  /*63f40*/  STL.64 [R1+0x448], R18 ;  /* 0x0004481201007387 */ /* 0x000fe20000100a00 */
[----:B------:R-:W-:-:S03]  /*63f50*/  IMAD.MOV.U32 R29, RZ, RZ, R8 ;  /* 0x000000ffff1d7224 */ /* 0x000fc600078e0008 */
[----:B0-----:R-:W4:Y:S04]  /*63f60*/  LDL.LU.64 R16, [R1+0xb0] ;  /* 0x0000b00001107983 */ /* 0x001f280000300a00 */
[----:B------:R-:W-:Y:S04]  /*63f70*/  STL.64 [R1+0x3e00], R6 ;  /* 0x003e000601007387 */ /* 0x000fe80000100a00 */
[----:B------:R0:W-:Y:S01]  /*63f80*/  STL.64 [R1+0x3df8], R4 ;  /* 0x003df80401007387 */ /* 0x0001e20000100a00 */
[----:B------:R-:W-:-:S03]  /*63f90*/  IMAD.MOV.U32 R0, RZ, RZ, R9 ;  /* 0x000000ffff007224 */ /* 0x000fc600078e0009 */
[----:B0-----:R-:W4:Y:S04]  /*63fa0*/  LDL.LU R4, [R1+0x2d0] ;  /* 0x0002d00001047983 */ /* 0x001f280000300800 */
[----:B------:R-:W4:Y:S04]  /*63fb0*/  LDL.LU R5, [R1+0x2d4] ;  /* 0x0002d40001057983 */ /* 0x000f280000300800 */
[----:B------:R-:W4:Y:S04]  /*63fc0*/  LDL.LU R6, [R1+0x2d8] ;  /* 0x0002d80001067983 */ /* 0x000f280000300800 */
[----:B------:R-:W4:Y:S01]  /*63fd0*/  LDL.LU R7, [R1+0x2dc] ;  /* 0x0002dc0001077983 */ /* 0x000f220000300800 */
[----:B--2---:R-:W-:-:S15]  /*63fe0*/  HMMA.16816.F32.BF16 R24, R20, R8, R24 ;  /* 0x000000081418723c */ /* 0x004fde0000041818 */
[----:B------:R-:W-:-:S08]  /*63ff0*/  NOP ;  /* 0x0000000000007918 */ /* 0x000fd00000000000 */
        /* <DEDUP_REMOVED lines=8> */
[----:B------:R0:W-:Y:S04]  /*64080*/  STL.64 [R1+0x390], R24 ;  /* 0x0003901801007387 */ /* 0x0001e80000100a00 */
[----:B------:R-:W-:Y:S04]  /*64090*/  STL.64 [R1+0x398], R26 ;  /* 0x0003981a01007387 */ /* 0x000fe80000100a00 */
[----:B0-----:R-:W3:Y:S04]  /*640a0*/  LDL.LU.64 R24, [R1+0x3ef0] ;  /* 0x003ef00001187983 */ /* 0x001ee80000300a00 */
[----:B------:R-:W2:Y:S04]  /*640b0*/  LDL.LU R10, [R1+0x3ee8] ;  /* 0x003ee800010a7983 */ /* 0x000ea80000300800 */
[----:B------:R-:W3:Y:S01]  /*640c0*/  LDL.LU.64 R8, [R1+0x3ee0] ;  /* 0x003ee00001087983 */ /* 0x000ee20000300a00 */
[----:B----4-:R-:W-:Y:S06]  /*640d0*/  HMMA.16816.F32.BF16 R4, R20, R16, R4 ;  /* 0x000000101404723c */ /* 0x010fec0000041804 */
[----:B------:R-:W-:Y:S01]  /*640e0*/  IMAD.MOV.U32 R2, RZ, RZ, R17 ;  /* 0x000000ffff027224 */ /* 0x000fe200078e0011 */
[----:B--2---:R-:W-:Y:S04]  /*640f0*/  STL.64 [R1+0x3de8], R10 ;  /* 0x003de80a01007387 */ /* 0x004fe80000100a00 */
[----:B---3--:R0:W-:Y:S04]  /*64100*/  STL.64 [R1+0x3de0], R8 ;  /* 0x003de00801007387 */ /* 0x0081e80000100a00 */
[----:B0-----:R-:W2:Y:S08]  /*64110*/  LDL.64 R8, [R1+0x50] ;  /* 0x0000500001087983 */ /* 0x001eb00000100a00 */
[----:B------:R0:W-:Y:S02]  /*64120*/  STL.64 [R1+0x380], R4 ;  /* 0x0003800401007387 */ /* 0x0001e40000100a00 */
[----:B0-----:R-:W-:-:S02]  /*64130*/  IMAD.MOV.U32 R4, RZ, RZ, R16 ;  /* 0x000000ffff047224 */ /* 0x001fc400078e0010 */
[----:B------:R-:W0:Y:S01]  /*64140*/  LDSM.16.MT88.4 R16, [R3+UR4+0x6000] ;  /* 0x006000040310783b */ /* 0x000e220008004200 */
[C---:B------:R-:W-:Y:S03]  /*64150*/  HMMA.16816.F32.BF16 R24, R20.reuse, R24, R12 ;  /* 0x000000181418723c */ /* 0x040fe6000004180c */
[----:B------:R-:W-:Y:S04]  /*64160*/  STL.64 [R1+0x388], R6 ;  /* 0x0003880601007387 */ /* 0x000fe80000100a00 */
[----:B------:R-:W-:Y:S04]  /*64170*/  STL [R1+0x3da8], R3 ;  /* 0x003da80301007387 */ /* 0x000fe80000100800 */
[----:B0-----:R-:W-:Y:S04]  /*64180*/  STL.64 [R1+0x3ca8], R18 ;  /* 0x003ca81201007387 */ /* 0x001fe80000100a00 */
[----:B------:R0:W-:Y:S04]  /*64190*/  STL.64 [R1+0x3ca0], R16 ;  /* 0x003ca01001007387 */ /* 0x0001e80000100a00 */
        /* <DEDUP_REMOVED lines=14> */
[----:B0-----:R-:W3:Y:S04]  /*64280*/  LDL.LU.64 R14, [R1+0x3ec0] ;  /* 0x003ec000010e7983 */ /* 0x001ee80000300a00 */
[----:B------:R-:W3:Y:S04]  /*64290*/  LDL.LU.64 R12, [R1+0x3eb8] ;  /* 0x003eb800010c7983 */ /* 0x000ee80000300a00 */
[----:B------:R-:W3:Y:S04]  /*642a0*/  LDL.LU.64 R24, [R1+0x3eb0] ;  /* 0x003eb00001187983 */ /* 0x000ee80000300a00 */
[----:B------:R-:W-:Y:S01]  /*642b0*/  STL [R1+0x3dac], R3 ;  /* 0x003dac0301007387 */ /* 0x000fe20000100800 */
        /* <DEDUP_REMOVED lines=23> */
[----:B------:R-:W2:Y:S04]  /*64430*/  LDL.LU R14, [R1+0x11b8] ;  /* 0x0011b800010e7983 */ /* 0x000ea80000300800 */
[----:B------:R-:W2:Y:S04]  /*64440*/  LDL.LU R15, [R1+0x11bc] ;  /* 0x0011bc00010f7983 */ /* 0x000ea80000300800 */
[----:B--2---:R-:W-:Y:S04]  /*64450*/  STL.64 [R1+0x3e20], R14 ;  /* 0x003e200e01007387 */ /* 0x004fe80000100a00 */
[----:B----4-:R0:W-:Y:S04]  /*64460*/  STL.64 [R1+0x3e18], R12 ;  /* 0x003e180c01007387 */ /* 0x0101e80000100a00 */
[----:B0-----:R-:W2:Y:S04]  /*64470*/  LDL.LU.64 R12, [R1+0x10] ;  /* 0x00001000010c7983 */ /* 0x001ea80000300a00 */
[----:B--2---:R0:W-:Y:S04]  /*64480*/  STL.64 [R1+0x3e38], R12 ;  /* 0x003e380c01007387 */ /* 0x0041e80000100a00 */
[----:B0-----:R-:W2:Y:S04]  /*64490*/  LDL.LU.64 R12, [R1+0x20] ;  /* 0x00002000010c7983 */ /* 0x001ea80000300a00 */
[----:B--2---:R0:W-:Y:S02]  /*644a0*/  STL.64 [R1+0x3e50], R12 ;  /* 0x003e500c01007387 */ /* 0x0041e40000100a00 */
[----:B0-----:R-:W-:Y:S02]  /*644b0*/  HMMA.16816.F32.BF16 R12, R20, R8, R16 ;  /* 0x00000008140c723c */ /* 0x001fe40000041810 */
[----:B------:R-:W-:Y:S04]  /*644c0*/  STL [R1+0x3db4], R26 ;  /* 0x003db41a01007387 */ /* 0x000fe80000100800 */
[----:B------:R-:W-:Y:S04]  /*644d0*/  STL [R1+0x3db0], R27 ;  /* 0x003db01b01007387 */ /* 0x000fe80000100800 */
[----:B---3--:R0:W-:Y:S04]  /*644e0*/  STL.64 [R1+0x3e58], R24 ;  /* 0x003e581801007387 */ /* 0x0081e80000100a00 */
[----:B0-----:R-:W2:Y:S09]  /*644f0*/  LDL.LU R24, [R1+0x11e0] ;  /* 0x0011e00001187983 */ /* 0x001eb20000300800 */
[----:B------:R-:W-:Y:S04]  /*64500*/  STL.64 [R1+0x320], R12 ;  /* 0x0003200c01007387 */ /* 0x000fe80000100a00 */
[----:B------:R-:W-:Y:S04]  /*64510*/  STL.64 [R1+0x328], R14 ;  /* 0x0003280e01007387 */ /* 0x000fe80000100a00 */
[----:B------:R-:W2:Y:S04]  /*64520*/  LDL.LU R25, [R1+0x11e4] ;  /* 0x0011e40001197983 */ /* 0x000ea80000300800 */
[----:B------:R-:W3:Y:S04]  /*64530*/  LDL.LU R26, [R1+0x11e8] ;  /* 0x0011e800011a7983 */ /* 0x000ee80000300800 */
[----:B------:R-:W3:Y:S01]  /*64540*/  LDL.LU R27, [R1+0x11ec] ;  /* 0x0011ec00011b7983 */ /* 0x000ee20000300800 */
[----:B------:R-:W-:-:S03]  /*64550*/  IMAD.MOV.U32 R16, RZ, RZ, R4 ;  /* 0x000000ffff107224 */ /* 0x000fc600078e0004 */
[----:B---3--:R-:W-:Y:S04]  /*64560*/  STL.64 [R1+0x3e70], R26 ;  /* 0x003e701a01007387 */ /* 0x008fe80000100a00 */
[----:B--2---:R0:W-:Y:S04]  /*64570*/  STL.64 [R1+0x3e68], R24 ;  /* 0x003e681801007387 */ /* 0x0041e80000100a00 */
[----:B0-----:R-:W2:Y:S04]  /*64580*/  LDL.LU R24, [R1+0x11f0] ;  /* 0x0011f00001187983 */ /* 0x001ea80000300800 */
[----:B------:R-:W2:Y:S04]  /*64590*/  LDL.LU R25, [R1+0x11f4] ;  /* 0x0011f40001197983 */ /* 0x000ea80000300800 */
[----:B------:R-:W2:Y:S04]  /*645a0*/  LDL.LU R26, [R1+0x11f8] ;  /* 0x0011f800011a7983 */ /* 0x000ea80000300800 */
[----:B------:R-:W2:Y:S04]  /*645b0*/  LDL.LU R27, [R1+0x11fc] ;  /* 0x0011fc00011b7983 */ /* 0x000ea80000300800 */
[----:B------:R-:W3:Y:S04]  /*645c0*/  LDL.LU.64 R12, [R1+0x30] ;  /* 0x00003000010c7983 */ /* 0x000ee80000300a00 */
        /* <DEDUP_REMOVED lines=22> */
[----:B------:R0:W-:Y:S04]  /*64730*/  STL.64 [R1+0x3dc8], R16 ;  /* 0x003dc81001007387 */ /* 0x0001e80000100a00 */
[----:B0-----:R-:W3:Y:S04]  /*64740*/  LDL.LU.64 R16, [R1+0x40] ;  /* 0x0000400001107983 */ /* 0x001ee80000300a00 */
[----:B------:R-:W-:Y:S01]  /*64750*/  STL [R1+0x3db8], R3 ;  /* 0x003db80301007387 */ /* 0x000fe20000100800 */
[----:B---3--:R-:W-:-:S15]  /*64760*/  HMMA.16816.F32.BF16 R24, R20, R16, R24 ;  /* 0x000000101418723c */ /* 0x008fde0000041818 */
[----:B------:R-:W-:-:S08]  /*64770*/  NOP ;  /* 0x0000000000007918 */ /* 0x000fd00000000000 */
[----:B------:R-:W-:Y:S04]  /*64780*/  STL.64 [R1+0x310], R24 ;  /* 0x0003101801007387 */ /* 0x000fe80000100a00 */
[----:B------:R0:W-:Y:S04]  /*64790*/  STL.64 [R1+0x318], R26 ;  /* 0x0003181a01007387 */ /* 0x0001e80000100a00 */
[----:B0-----:R-:W3:Y:S04]  /*647a0*/  LDL.LU.64 R26, [R1+0x3e70] ;  /* 0x003e7000011a7983 */ /* 0x001ee80000300a00 */
[----:B------:R-:W3:Y:S01]  /*647b0*/  LDL.LU.64 R24, [R1+0x3e68] ;  /* 0x003e680001187983 */ /* 0x000ee20000300a00 */
[----:B------:R-:W-:-:S02]  /*647c0*/  IMAD.MOV.U32 R28, RZ, RZ, R17 ;  /* 0x000000ffff1c7224 */ /* 0x000fc400078e0011 */
[----:B------:R-:W-:Y:S02]  /*647d0*/  IMAD.MOV.U32 R2, RZ, RZ, R16 ;  /* 0x000000ffff027224 */ /* 0x000fe400078e0010 */
[----:B------:R-:W-:Y:S02]  /*647e0*/  IMAD.MOV.U32 R16, RZ, RZ, R29 ;  /* 0x000000ffff107224 */ /* 0x000fe400078e001d */
[----:B------:R-:W-:Y:S01]  /*647f0*/  IMAD.MOV.U32 R17, RZ, RZ, R0 ;  /* 0x000000ffff117224 */ /* 0x000fe200078e0000 */
[----:B------:R-:W4:Y:S04]  /*64800*/  LDL.LU R29, [R1+0x3e64] ;  /* 0x003e6400011d7983 */ /* 0x000f280000300800 */
[----:B------:R-:W4:Y:S04]  /*64810*/  LDL.LU R0, [R1+0x3e60] ;  /* 0x003e600001007983 */ /* 0x000f280000300800 */
[----:B------:R-:W-:Y:S04]  /*64820*/  STL [R1+0x3dc0], R28 ;  /* 0x003dc01c01007387 */ /* 0x000fe80000100800 */
[----:B------:R-:W-:Y:S01]  /*64830*/  STL [R1+0x3dbc], R2 ;  /* 0x003dbc0201007387 */ /* 0x000fe20000100800 */
[----:B---3--:R-:W-:-:S15]  /*64840*/  HMMA.16816.F32.BF16 R24, R20, R12, R24 ;  /* 0x0000000c1418723c */ /* 0x008fde0000041818 */
[----:B------:R-:W-:-:S08]  /*64850*/  NOP ;  /* 0x0000000000007918 */ /* 0x000fd00000000000 */
[----:B------:R0:W-:Y:S04]  /*64860*/  STL.64 [R1+0x300], R24 ;  /* 0x0003001801007387 */ /* 0x0001e80000100a00 */
[----:B------:R1:W-:Y:S04]  /*64870*/  STL.64 [R1+0x308], R26 ;  /* 0x0003081a01007387 */ /* 0x0003e80000100a00 */
[----:B0-----:R-:W3:Y:S01]  /*64880*/  LDL.LU.64 R24, [R1+0x3e58] ;  /* 0x003e580001187983 */ /* 0x001ee20000300a00 */
[----:B-1----:R-:W-:Y:S02]  /*64890*/  IMAD.MOV.U32 R26, RZ, RZ, R12 ;  /* 0x000000ffff1a7224 */ /* 0x002fe400078e000c */
[----:B------:R-:W-:-:S02]  /*648a0*/  IMAD.MOV.U32 R27, RZ, RZ, R13 ;  /* 0x000000ffff1b7224 */ /* 0x000fc400078e000d */
[----:B------:R-:W2:Y:S04]  /*648b0*/  LDL.LU.64 R12, [R1+0x3e50] ;  /* 0x003e5000010c7983 */ /* 0x000ea80000300a00 */
        /* <DEDUP_REMOVED lines=22> */
[----:B0-----:R-:W3:Y:S04]  /*64a20*/  LDL.LU.64 R14, [R1+0x3e10] ;  /* 0x003e1000010e7983 */ /* 0x001ee80000300a00 */
[----:B------:R-:W2:Y:S04]  /*64a30*/  LDL.LU.64 R12, [R1+0x3e08] ;  /* 0x003e0800010c7983 */ /* 0x000ea80000300a00 */
[----:B------:R0:W-:Y:S04]  /*64a40*/  STL.64 [R1+0x3cb0], R24 ;  /* 0x003cb01801007387 */ /* 0x0001e80000100a00 */
[----:B------:R1:W-:Y:S04]  /*64a50*/  STL.64 [R1+0x3dd0], R26 ;  /* 0x003dd01a01007387 */ /* 0x0003e80000100a00 */
[----:B0-----:R-:W4:Y:S04]  /*64a60*/  LDL.LU R24, [R1+0x1c0] ;  /* 0x0001c00001187983 */ /* 0x001f280000300800 */
[----:B------:R-:W4:Y:S04]  /*64a70*/  LDL.LU R25, [R1+0x1c4] ;  /* 0x0001c40001197983 */ /* 0x000f280000300800 */
[----:B-1----:R-:W4:Y:S04]  /*64a80*/  LDL.LU R26, [R1+0x1c8] ;  /* 0x0001c800011a7983 */ /* 0x002f280000300800 */
[----:B------:R-:W4:Y:S01]  /*64a90*/  LDL.LU R27, [R1+0x1cc] ;  /* 0x0001cc00011b7983 */ /* 0x000f220000300800 */
[----:B--2---:R-:W-:-:S15]  /*64aa0*/  HMMA.16816.F32.BF16 R4, R20, R12, R4 ;  /* 0x0000000c1404723c */ /* 0x004fde0000041804 */
[----:B------:R-:W-:-:S08]  /*64ab0*/  NOP ;  /* 0x0000000000007918 */ /* 0x000fd00000000000 */
[----:B------:R-:W-:Y:S04]  /*64ac0*/  STL.64 [R1+0x2c0], R4 ;  /* 0x0002c00401007387 */ /* 0x000fe80000100a00 */
[----:B------:R0:W-:Y:S04]  /*64ad0*/  STL.64 [R1+0x2c8], R6 ;  /* 0x0002c80601007387 */ /* 0x0001e80000100a00 */
[----:B0-----:R-:W2:Y:S04]  /*64ae0*/  LDL.LU.64 R6, [R1+0x3e00] ;  /* 0x003e000001067983 */ /* 0x001ea80000300a00 */
[----:B------:R-:W2:Y:S04]  /*64af0*/  LDL.LU.64 R4, [R1+0x3df8] ;  /* 0x003df80001047983 */ /* 0x000ea80000300a00 */
[----:B---3--:R4:W-:Y:S04]  /*64b00*/  STL.64 [R1+0x3cc0], R14 ;  /* 0x003cc00e01007387 */ /* 0x0089e80000100a00 */
[----:B------:R0:W-:Y:S01]  /*64b10*/  STL.64 [R1+0x3cb8], R12 ;  /* 0x003cb80c01007387 */ /* 0x0001e20000100a00 */
[----:B----4-:R-:W-:-:S03]  /*64b20*/  IMAD.MOV.U32 R14, RZ, RZ, R0 ;  /* 0x000000ffff0e7224 */ /* 0x010fc600078e0000 */
[----:B0-----:R-:W3:Y:S04]  /*64b30*/  LDL.LU R12, [R1+0x1190] ;  /* 0x00119000010c7983 */ /* 0x001ee80000300800 */
[----:B------:R-:W3:Y:S04]  /*64b40*/  LDL.LU R13, [R1+0x1194] ;  /* 0x00119400010d7983 */ /* 0x000ee80000300800 */
[----:B------:R-:W4:Y:S01]  /*64b50*/  LDL.LU R0, [R1+0x3df4] ;  /* 0x003df40001007983 */ /* 0x000f220000300800 */
[----:B------:R-:W-:-:S03]  /*64b60*/  IMAD.MOV.U32 R15, RZ, RZ, R29 ;  /* 0x000000ffff0f7224 */ /* 0x000fc600078e001d */
[----:B------:R-:W3:Y:S01]  /*64b70*/  LDL.LU R29, [R1+0x3df0] ;  /* 0x003df000011d7983 */ /* 0x000ee20000300800 */
[----:B--2---:R-:W-:Y:S03]  /*64b80*/  HMMA.16816.F32.BF16 R20, R20, R4, R8 ;  /* 0x000000041414723c */ /* 0x004fe60000041808 */
[----:B------:R-:W2:Y:S04]  /*64b90*/  LDL.LU.64 R10, [R1+0x3de8] ;  /* 0x003de800010a7983 */ /* 0x000ea80000300a00 */
[----:B------:R-:W4:-:S15]  /*64ba0*/  LDL.LU.64 R8, [R1+0x3de0] ;  /* 0x003de00001087983 */ /* 0x000f1e0000300a00 */
[----:B------:R-:W-:-:S01]  /*64bb0*/  NOP ;  /* 0x0000000000007918 */ /* 0x000fc20000000000 */
[----:B------:R2:W-:Y:S04]  /*64bc0*/  STL.64 [R1+0x1d0], R20 ;  /* 0x0001d01401007387 */ /* 0x0005e80000100a00 */
[----:B------:R-:W-:Y:S01]  /*64bd0*/  STL.64 [R1+0x1d8], R22 ;  /* 0x0001d81601007387 */ /* 0x000fe20000100a00 */
[----:B--2---:R-:W-:-:S03]  /*64be0*/  IMAD.MOV.U32 R20, RZ, RZ, R11 ;  /* 0x000000ffff147224 */ /* 0x004fc600078e000b */
[----:B------:R-:W4:Y:S04]  /*64bf0*/  LDL.LU R11, [R1+0x3dd8] ;  /* 0x003dd800010b7983 */ /* 0x000f280000300800 */
[----:B------:R-:W2:Y:S04]  /*64c00*/  LDL.LU R21, [R1+0xc4] ;  /* 0x0000c40001157983 */ /* 0x000ea80000300800 */
[----:B------:R-:W-:Y:S04]  /*64c10*/  STL.64 [R1+0x3cd0], R6 ;  /* 0x003cd00601007387 */ /* 0x000fe80000100a00 */
[----:B------:R0:W-:Y:S04]  /*64c20*/  STL.64 [R1+0x3cc8], R4 ;  /* 0x003cc80401007387 */ /* 0x0001e80000100a00 */
[----:B0-----:R-:W2:Y:S04]  /*64c30*/  LDL.LU R4, [R1+0x1b0] ;  /* 0x0001b00001047983 */ /* 0x001ea80000300800 */
[----:B------:R-:W2:Y:S01]  /*64c40*/  LDL.LU R5, [R1+0x1b4] ;  /* 0x0001b40001057983 */ /* 0x000ea20000300800 */
[----:B----4-:R-:W-:Y:S03]  /*64c50*/  HMMA.16816.F32.BF16 R16, R8, R16, R24 ;  /* 0x000000100810723c */ /* 0x010fe60000041818 */
[----:B------:R-:W4:-:S15]  /*64c60*/  LDL.LU.64 R26, [R1+0x3dd0] ;  /* 0x003dd000011a7983 */ /* 0x000f1e0000300a00 */
[----:B------:R-:W-:-:S05]  /*64c70*/  NOP ;  /* 0x0000000000007918 */ /* 0x000fca0000000000 */
[----:B------:R0:W-:Y:S04]  /*64c80*/  STL.64 [R1+0x1c0], R16 ;  /* 0x0001c01001007387 */ /* 0x0001e80000100a00 */
[----:B0-----:R-:W4:Y:S01]  /*64c90*/  LDL.LU.64 R16, [R1+0x3dc8] ;  /* 0x003dc80001107983 */ /* 0x001f220000300a00 */
[----:B---3--:R-:W-:Y:S02]  /*64ca0*/  IMAD.MOV.U32 R6, RZ, RZ, R29 ;  /* 0x000000ffff067224 */ /* 0x008fe400078e001d */
[----:B------:R-:W-:-:S07]  /*64cb0*/  IMAD.MOV.U32 R7, RZ, RZ, R0 ;  /* 0x000000ffff077224 */ /* 0x000fce00078e0000 */
[----:B--2---:R-:W-:Y:S01]  /*64cc0*/  HMMA.16816.F32.BF16 R20, R8, R20, R4 ;  /* 0x000000140814723c */ /* 0x004fe20000041804 */
[----:B------:R-:W-:Y:S02]  /*64cd0*/  IMAD.MOV.U32 R29, RZ, RZ, R19 ;  /* 0x000000ffff1d7224 */ /* 0x000fe400078e0013 */
[----:B------:R-:W-:-:S03]  /*64ce0*/  IMAD.MOV.U32 R0, RZ, RZ, R18 ;  /* 0x000000ffff007224 */ /* 0x000fc600078e0012 */
[----:B------:R-:W-:Y:S04]  /*64cf0*/  STL [R1+0x2c10], R29 ;  /* 0x002c101d01007387 */ /* 0x000fe80000100800 */
[----:B------:R-:W-:-:S13]  /*64d00*/  STL [R1+0x2c0c], R0 ;  /* 0x002c0c0001007387 */ /* 0x000fda0000100800 */
[----:B------:R-:W-:Y:S04]  /*64d10*/  STL.64 [R1+0x1b0], R20 ;  /* 0x0001b01401007387 */ /* 0x000fe80000100a00 */
[----:B------:R-:W-:Y:S01]  /*64d20*/  STL.64 [R1+0x1b8], R22 ;  /* 0x0001b81601007387 */ /* 0x000fe20000100a00 */
[----:B----4-:R-:W-:-:S15]  /*64d30*/  HMMA.16816.F32.BF16 R4, R8, R16, R12 ;  /* 0x000000100804723c */ /* 0x010fde000004180c */
[----:B------:R-:W-:-:S08]  /*64d40*/  NOP ;  /* 0x0000000000007918 */ /* 0x000fd00000000000 */
[----:B------:R0:W-:Y:S04]  /*64d50*/  STL.64 [R1+0x1a0], R4 ;  /* 0x0001a00401007387 */ /* 0x0001e80000100a00 */
[----:B------:R-:W2:Y:S04]  /*64d60*/  LDL.LU R16, [R1+0x5a0] ;  /* 0x0005a00001107983 */ /* 0x000ea80000300800 */
[----:B------:R-:W2:Y:S04]  /*64d70*/  LDL.LU R17, [R1+0x5a4] ;  /* 0x0005a40001117983 */ /* 0x000ea80000300800 */
[----:B------:R-:W3:Y:S04]  /*64d80*/  LDL.LU R18, [R1+0x5a8] ;  /* 0x0005a80001127983 */ /* 0x000ee80000300800 */
[----:B------:R-:W3:Y:S01]  /*64d90*/  LDL.LU R19, [R1+0x5ac] ;  /* 0x0005ac0001137983 */ /* 0x000ee20000300800 */
[----:B------:R-:W-:-:S02]  /*64da0*/  IMAD.MOV.U32 R24, RZ, RZ, R26 ;  /* 0x000000ffff187224 */ /* 0x000fc400078e001a */
[----:B------:R-:W-:Y:S01]  /*64db0*/  IMAD.MOV.U32 R25, RZ, RZ, R28 ;  /* 0x000000ffff197224 */ /* 0x000fe200078e001c */
[----:B---3--:R-:W-:Y:S04]  /*64dc0*/  STL.64 [R1+0x3ce0], R18 ;  /* 0x003ce01201007387 */ /* 0x008fe80000100a00 */
[----:B--2---:R1:W-:Y:S04]  /*64dd0*/  STL.64 [R1+0x3cd8], R16 ;  /* 0x003cd81001007387 */ /* 0x0043e80000100a00 */
[----:B------:R-:W2:Y:S04]  /*64de0*/  LDL.LU R26, [R1+0x3dc4] ;  /* 0x003dc400011a7983 */ /* 0x000ea80000300800 */
[----:B------:R-:W3:Y:S04]  /*64df0*/  LDL.LU R28, [R1+0x3dc0] ;  /* 0x003dc000011c7983 */ /* 0x000ee80000300800 */
[----:B------:R2:W-:Y:S04]  /*64e00*/  STL.64 [R1+0x3ce8], R24 ;  /* 0x003ce81801007387 */ /* 0x0005e80000100a00 */
[----:B------:R-:W4:Y:S04]  /*64e10*/  LDL.LU R12, [R1+0x5b0] ;  /* 0x0005b000010c7983 */ /* 0x000f280000300800 */
[----:B------:R-:W4:Y:S04]  /*64e20*/  LDL.LU R13, [R1+0x5b4] ;  /* 0x0005b400010d7983 */ /* 0x000f280000300800 */
[----:B------:R-:W2:Y:S04]  /*64e30*/  LDL.LU R14, [R1+0x5b8] ;  /* 0x0005b800010e7983 */ /* 0x000ea80000300800 */
[----:B------:R-:W2:Y:S01]  /*64e40*/  LDL.LU R15, [R1+0x5bc] ;  /* 0x0005bc00010f7983 */ /* 0x000ea20000300800 */
[----:B0-----:R-:W-:-:S02]  /*64e50*/  IMAD.MOV.U32 R4, RZ, RZ, R2 ;  /* 0x000000ffff047224 */ /* 0x001fc400078e0002 */
[----:B------:R-:W-:Y:S01]  /*64e60*/  IMAD.MOV.U32 R5, RZ, RZ, R3 ;  /* 0x000000ffff057224 */ /* 0x000fe200078e0003 */
[----:B--2---:R-:W-:Y:S04]  /*64e70*/  STL.64 [R1+0x3cf8], R14 ;  /* 0x003cf80e01007387 */ /* 0x004fe80000100a00 */
[----:B----4-:R0:W-:Y:S04]  /*64e80*/  STL.64 [R1+0x3cf0], R12 ;  /* 0x003cf00c01007387 */ /* 0x0101e80000100a00 */
[----:B------:R-:W2:Y:S04]  /*64e90*/  LDL.LU R2, [R1+0x3dbc] ;  /* 0x003dbc0001027983 */ /* 0x000ea80000300800 */
[----:B------:R-:W4:Y:S04]  /*64ea0*/  LDL.LU R3, [R1+0x3db8] ;  /* 0x003db80001037983 */ /* 0x000f280000300800 */
[----:B------:R-:W-:Y:S04]  /*64eb0*/  STL.64 [R1+0x3d00], R4 ;  /* 0x003d000401007387 */ /* 0x000fe80000100a00 */
[----:B-1----:R-:W3:Y:S04]  /*64ec0*/  LDL.LU R16, [R1+0x5c0] ;  /* 0x0005c00001107983 */ /* 0x002ee80000300800 */
[----:B------:R-:W3:Y:S04]  /*64ed0*/  LDL.LU R17, [R1+0x5c4] ;  /* 0x0005c40001117983 */ /* 0x000ee80000300800 */
[----:B------:R-:W2:Y:S04]  /*64ee0*/  LDL.LU R18, [R1+0x5c8] ;  /* 0x0005c80001127983 */ /* 0x000ea80000300800 */
[----:B------:R-:W2:Y:S01]  /*64ef0*/  LDL.LU R19, [R1+0x5cc] ;  /* 0x0005cc0001137983 */ /* 0x000ea20000300800 */
[----:B------:R-:W-:-:S02]  /*64f00*/  IMAD.MOV.U32 R24, RZ, RZ, R26 ;  /* 0x000000ffff187224 */ /* 0x000fc400078e001a */
[----:B------:R-:W-:Y:S01]  /*64f10*/  IMAD.MOV.U32 R25, RZ, RZ, R27 ;  /* 0x000000ffff197224 */ /* 0x000fe200078e001b */
[----:B--2---:R-:W-:Y:S04]  /*64f20*/  STL.64 [R1+0x3d10], R18 ;  /* 0x003d101201007387 */ /* 0x004fe80000100a00 */
[----:B---3--:R-:W-:Y:S04]  /*64f30*/  STL.64 [R1+0x3d08], R16 ;  /* 0x003d081001007387 */ /* 0x008fe80000100a00 */
[----:B------:R-:W2:Y:S04]  /*64f40*/  LDL.LU R26, [R1+0x3db4] ;  /* 0x003db400011a7983 */ /* 0x000ea80000300800 */
        /* <DEDUP_REMOVED lines=8> */
[----:B-1----:R-:W2:Y:S01]  /*64fd0*/  LDL.LU R24, [R1+0x50] ;  /* 0x0000500001187983 */ /* 0x002ea20000300800 */
[----:B------:R-:W-:-:S03]  /*64fe0*/  IMAD.MOV.U32 R25, RZ, RZ, R3 ;  /* 0x000000ffff197224 */ /* 0x000fc600078e0003 */
[----:B------:R-:W4:Y:S04]  /*64ff0*/  LDL.LU R3, [R1+0x3dac] ;  /* 0x003dac0001037983 */ /* 0x000f280000300800 */
[----:B--2---:R3:W-:Y:S04]  /*65000*/  STL.64 [R1+0x3d30], R24 ;  /* 0x003d301801007387 */ /* 0x0047e80000100a00 */
[----:B0-----:R-:W2:Y:S04]  /*65010*/  LDL.LU R12, [R1+0x5f0] ;  /* 0x0005f000010c7983 */ /* 0x001ea80000300800 */
[----:B------:R-:W2:Y:S04]  /*65020*/  LDL.LU R13, [R1+0x5f4] ;  /* 0x0005f400010d7983 */ /* 0x000ea80000300800 */
[----:B------:R-:W4:Y:S04]  /*65030*/  LDL.LU R14, [R1+0x5f8] ;  /* 0x0005f800010e7983 */ /* 0x000f280000300800 */
[----:B------:R-:W4:Y:S01]  /*65040*/  LDL.LU R15, [R1+0x5fc] ;  /* 0x0005fc00010f7983 */ /* 0x000f220000300800 */
[----:B---3--:R-:W-:-:S02]  /*65050*/  IMAD.MOV.U32 R24, RZ, RZ, R27 ;  /* 0x000000ffff187224 */ /* 0x008fc400078e001b */
[----:B------:R-:W-:Y:S01]  /*65060*/  IMAD.MOV.U32 R25, RZ, RZ, R26 ;  /* 0x000000ffff197224 */ /* 0x000fe200078e001a */
[----:B----4-:R-:W-:Y:S04]  /*65070*/  STL.64 [R1+0x3d40], R14 ;  /* 0x003d400e01007387 */ /* 0x010fe80000100a00 */
[----:B--2---:R-:W-:Y:S04]  /*65080*/  STL.64 [R1+0x3d38], R12 ;  /* 0x003d380c01007387 */ /* 0x004fe80000100a00 */
        /* <DEDUP_REMOVED lines=9> */
[----:B--2---:R0:W-:Y:S04]  /*65120*/  STL.64 [R1+0x3d70], R24 ;  /* 0x003d701801007387 */ /* 0x0041e80000100a00 */
[----:B0-----:R-:W2:Y:S01]  /*65130*/  LDL.LU R24, [R1+0x90] ;  /* 0x0000900001187983 */ /* 0x001ea20000300800 */
[----:B------:R-:W-:-:S03]  /*65140*/  IMAD.MOV.U32 R25, RZ, RZ, R3 ;  /* 0x000000ffff197224 */ /* 0x000fc600078e0003 */
[----:B------:R-:W3:Y:S04]  /*65150*/  LDL.LU R3, [R1+0x3da8] ;  /* 0x003da80001037983 */ /* 0x000ee80000300800 */
[----:B--2---:R0:W-:Y:S04]  /*65160*/  STL.64 [R1+0x3d88], R24 ;  /* 0x003d881801007387 */ /* 0x0041e80000100a00 */
[----:B---3--:R-:W1:Y:S04]  /*65170*/  LDSM.16.MT88.4 R20, [R3+UR4+0x6080] ;  /* 0x006080040314783b */ /* 0x008e680008004200 */
[----:B0-----:R-:W2:Y:S04]  /*65180*/  LDL.LU R24, [R1+0xa0] ;  /* 0x0000a00001187983 */ /* 0x001ea80000300800 */
[----:B------:R-:W2:Y:S04]  /*65190*/  LDL.LU R25, [R1+0xa4] ;  /* 0x0000a40001197983 */ /* 0x000ea80000300800 */
[----:B------:R-:W3:Y:S04]  /*651a0*/  LDL.LU R12, [R1+0x600] ;  /* 0x00060000010c7983 */ /* 0x000ee80000300800 */
        /* <DEDUP_REMOVED lines=20> */
[----:B------:R-:W2:Y:S01]  /*652f0*/  LDL.LU R15, [R1+0x118c] ;  /* 0x00118c00010f7983 */ /* 0x000ea20000300800 */
[----:B------:R-:W-:-:S02]  /*65300*/  IMAD.MOV.U32 R4, RZ, RZ, R2 ;  /* 0x000000ffff047224 */ /* 0x000fc400078e0002 */
[----:B------:R-:W-:Y:S01]  /*65310*/  IMAD.MOV.U32 R5, RZ, RZ, R28 ;  /* 0x000000ffff057224 */ /* 0x000fe200078e001c */
[----:B------:R-:W3:Y:S01]  /*65320*/  LDL.LU R2, [R1+0x3da4] ;  /* 0x003da40001027983 */ /* 0x000ee20000300800 */
[----:B------:R-:W-:-:S03]  /*65330*/  IMAD.MOV.U32 R0, RZ, RZ, R7 ;  /* 0x000000ffff007224 */ /* 0x000fc600078e0007 */
[----:B------:R-:W4:Y:S01]  /*65340*/  LDL.LU R28, [R1+0x3da0] ;  /* 0x003da000011c7983 */ /* 0x000f220000300800 */
[----:B------:R-:W-:-:S03]  /*65350*/  IMAD.MOV.U32 R29, RZ, RZ, R6 ;  /* 0x000000ffff1d7224 */ /* 0x000fc600078e0006 */
[----:B------:R-:W3:Y:S04]  /*65360*/  LDL.LU R16, [R1+0x5e0] ;  /* 0x0005e00001107983 */ /* 0x000ee80000300800 */
[----:B------:R-:W3:Y:S04]  /*65370*/  LDL.LU R17, [R1+0x5e4] ;  /* 0x0005e40001117983 */ /* 0x000ee80000300800 */
[----:B------:R-:W3:Y:S04]  /*65380*/  LDL.LU R18, [R1+0x5e8] ;  /* 0x0005e80001127983 */ /* 0x000ee80000300800 */
[----:B------:R-:W3:Y:S04]  /*65390*/  LDL.LU R19, [R1+0x5ec] ;  /* 0x0005ec0001137983 */ /* 0x000ee80000300800 */
[----:B------:R-:W-:Y:S04]  /*653a0*/  STL [R1+0x2c18], R0 ;  /* 0x002c180001007387 */ /* 0x000fe80000100800 */
[----:B------:R-:W-:Y:S04]  /*653b0*/  STL [R1+0x2c14], R29 ;  /* 0x002c141d01007387 */ /* 0x000fe80000100800 */
[----:B-1----:R-:W-:Y:S04]  /*653c0*/  STL.64 [R1+0x3b90], R22 ;  /* 0x003b901601007387 */ /* 0x002fe80000100a00 */
[----:B------:R0:W-:Y:S04]  /*653d0*/  STL.64 [R1+0x3b88], R20 ;  /* 0x003b881401007387 */ /* 0x0001e80000100a00 */
[----:B0-----:R-:W4:Y:S04]  /*653e0*/  LDL.LU.64 R20, [R1+0x70] ;  /* 0x0000700001147983 */ /* 0x001f280000300a00 */
[----:B------:R-:W3:Y:S01]  /*653f0*/  LDL.64 R22, [R1+0x78] ;  /* 0x0000780001167983 */ /* 0x000ee20000100a00 */
        /* <DEDUP_REMOVED lines=12> */
[----:B0-----:R-:W2:Y:S01]  /*654c0*/  LDL.LU.64 R24, [R1+0x3d70] ;  /* 0x003d700001187983 */ /* 0x001ea20000300a00 */
[----:B------:R-:W-:Y:S02]  /*654d0*/  IMAD.MOV.U32 R0, RZ, RZ, R26 ;  /* 0x000000ffff007224 */ /* 0x000fe400078e001a */
[----:B------:R-:W-:-:S05]  /*654e0*/  IMAD.MOV.U32 R29, RZ, RZ, R27 ;  /* 0x000000ffff1d7224 */ /* 0x000fca00078e001b */
[----:B------:R-:W-:Y:S04]  /*654f0*/  STL [R1+0x2c20], R29 ;  /* 0x002c201d01007387 */ /* 0x000fe80000100800 */
[----:B------:R-:W-:Y:S01]  /*65500*/  STL [R1+0x2c1c], R0 ;  /* 0x002c1c0001007387 */ /* 0x000fe20000100800 */
[----:B--2---:R-:W-:Y:S03]  /*65510*/  HMMA.16816.F32.BF16 R24, R8, R24, R12 ;  /* 0x000000180818723c */ /* 0x004fe6000004180c */
[----:B------:R-:W2:Y:S04]  /*65520*/  LDL.LU.64 R14, [R1+0x3d68] ;  /* 0x003d6800010e7983 */ /* 0x000ea80000300a00 */
[----:B------:R-:W2:-:S15]  /*65530*/  LDL.LU.64 R12, [R1+0x3d60] ;  /* 0x003d6000010c7983 */ /* 0x000e9e0000300a00 */
[----:B------:R-:W-:-:S01]  /*65540*/  NOP ;  /* 0x0000000000007918 */ /* 0x000fc20000000000 */
[----:B------:R-:W-:Y:S04]  /*65550*/  STL.64 [R1+0x170], R24 ;  /* 0x0001701801007387 */ /* 0x000fe80000100a00 */
[----:B------:R0:W-:Y:S04]  /*65560*/  STL.64 [R1+0x178], R26 ;  /* 0x0001781a01007387 */ /* 0x0001e80000100a00 */
[----:B0-----:R-:W4:Y:S04]  /*65570*/  LDL.LU.64 R26, [R1+0x3d58] ;  /* 0x003d5800011a7983 */ /* 0x001f280000300a00 */
[----:B------:R-:W4:Y:S02]  /*65580*/  LDL.LU.64 R24, [R1+0x3d50] ;  /* 0x003d500001187983 */ /* 0x000f240000300a00 */
[----:B----4-:R-:W-:-:S15]  /*65590*/  HMMA.16816.F32.BF16 R24, R8, R20, R24 ;  /* 0x000000140818723c */ /* 0x010fde0000041818 */
[----:B------:R-:W-:-:S08]  /*655a0*/  NOP ;  /* 0x0000000000007918 */ /* 0x000fd00000000000 */
[----:B------:R0:W-:Y:S04]  /*655b0*/  STL.64 [R1+0x160], R24 ;  /* 0x0001601801007387 */ /* 0x0001e80000100a00 */
[----:B0-----:R-:W2:Y:S01]  /*655c0*/  LDL.LU.64 R24, [R1+0x3d48] ;  /* 0x003d480001187983 */ /* 0x001ea20000300a00 */
[----:B------:R-:W-:Y:S02]  /*655d0*/  IMAD.MOV.U32 R29, RZ, RZ, R26 ;  /* 0x000000ffff1d7224 */ /* 0x000fe400078e001a */
[----:B------:R-:W-:Y:S01]  /*655e0*/  IMAD.MOV.U32 R0, RZ, RZ, R27 ;  /* 0x000000ffff007224 */ /* 0x000fe200078e001b */
[----:B---3--:R-:W-:Y:S04]  /*655f0*/  STL.64 [R1+0x3c18], R22 ;  /* 0x003c181601007387 */ /* 0x008fe80000100a00 */
[----:B------:R-:W3:Y:S04]  /*65600*/  LDL.LU R20, [R1+0x590] ;  /* 0x0005900001147983 */ /* 0x000ee80000300800 */
[----:B------:R-:W3:Y:S04]  /*65610*/  LDL.LU R21, [R1+0x594] ;  /* 0x0005940001157983 */ /* 0x000ee80000300800 */
        /* <DEDUP_REMOVED lines=15> */
[----:B------:R-:W-:Y:S01]  /*65710*/  HMMA.16816.F32.BF16 R4, R8, R4, R16 ;  /* 0x000000040804723c */ /* 0x000fe20000041810 */
[----:B------:R-:W-:Y:S02]  /*65720*/  IMAD.MOV.U32 R0, RZ, RZ, R26 ;  /* 0x000000ffff007224 */ /* 0x000fe400078e001a */
[----:B------:R-:W-:-:S05]  /*65730*/  IMAD.MOV.U32 R29, RZ, RZ, R27 ;  /* 0x000000ffff1d7224 */ /* 0x000fca00078e001b */
[----:B------:R-:W-:Y:S04]  /*65740*/  STL [R1+0x2c30], R29 ;  /* 0x002c301d01007387 */ /* 0x000fe80000100800 */
[----:B------:R-:W-:Y:S04]  /*65750*/  STL [R1+0x2c2c], R0 ;  /* 0x002c2c0001007387 */ /* 0x000fe80000100800 */
[----:B------:R-:W4:Y:S04]  /*65760*/  LDL.LU.64 R18, [R1+0x3d10] ;  /* 0x003d100001127983 */ /* 0x000f280000300a00 */
[----:B------:R-:W4:Y:S04]  /*65770*/  LDL.LU.64 R16, [R1+0x3d08] ;  /* 0x003d080001107983 */ /* 0x000f280000300a00 */
[----:B------:R0:W-:Y:S04]  /*65780*/  STL.64 [R1+0x130], R4 ;  /* 0x0001300401007387 */ /* 0x0001e80000100a00 */
[----:B------:R-:W-:Y:S04]  /*65790*/  STL.64 [R1+0x138], R6 ;  /* 0x0001380601007387 */ /* 0x000fe80000100a00 */
[----:B0-----:R-:W4:Y:S01]  /*657a0*/  LDL.LU.64 R4, [R1+0x3d00] ;  /* 0x003d000001047983 */ /* 0x001f220000300a00 */
[----:B--2---:R-:W-:Y:S03]  /*657b0*/  HMMA.16816.F32.BF16 R24, R8, R24, R12 ;  /* 0x000000180818723c */ /* 0x004fe6000004180c */
[----:B------:R-:W2:Y:S04]  /*657c0*/  LDL.LU.64 R14, [R1+0x3cf8] ;  /* 0x003cf800010e7983 */ /* 0x000ea80000300a00 */
[----:B------:R-:W2:-:S15]  /*657d0*/  LDL.LU.64 R12, [R1+0x3cf0] ;  /* 0x003cf000010c7983 */ /* 0x000e9e0000300a00 */
[----:B------:R-:W-:-:S01]  /*657e0*/  NOP ;  /* 0x0000000000007918 */ /* 0x000fc20000000000 */
[----:B------:R0:W-:Y:S04]  /*657f0*/  STL.64 [R1+0x120], R24 ;  /* 0x0001201801007387 */ /* 0x0001e80000100a00 */
[----:B------:R-:W-:Y:S04]  /*65800*/  STL [R1+0x128], R26 ;  /* 0x0001281a01007387 */ /* 0x000fe80000100800 */
[----:B0-----:R-:W2:Y:S01]  /*65810*/  LDL.LU.64 R24, [R1+0x3ce8] ;  /* 0x003ce80001187983 */ /* 0x001ea20000300a00 */
[----:B----4-:R-:W-:Y:S01]  /*65820*/  HMMA.16816.F32.BF16 R4, R8, R4, R16 ;  /* 0x000000040804723c */ /* 0x010fe20000041810 */
[----:B------:R-:W-:-:S05]  /*65830*/  IMAD.MOV.U32 R29, RZ, RZ, R27 ;  /* 0x000000ffff1d7224 */ /* 0x000fca00078e001b */
[----:B------:R-:W-:Y:S04]  /*65840*/  STL [R1+0x2c38], R29 ;  /* 0x002c381d01007387 */ /* 0x000fe80000100800 */
[----:B------:R-:W4:Y:S04]  /*65850*/  LDL.LU.64 R18, [R1+0x3ce0] ;  /* 0x003ce00001127983 */ /* 0x000f280000300a00 */
[----:B------:R-:W4:Y:S09]  /*65860*/  LDL.LU.64 R16, [R1+0x3cd8] ;  /* 0x003cd80001107983 */ /* 0x000f320000300a00 */
[----:B------:R-:W-:Y:S04]  /*65870*/  STL.64 [R1+0x110], R4 ;  /* 0x0001100401007387 */ /* 0x000fe80000100a00 */
[----:B------:R0:W-:Y:S04]  /*65880*/  STL.64 [R1+0x118], R6 ;  /* 0x0001180601007387 */ /* 0x0001e80000100a00 */
[----:B0-----:R-:W3:Y:S04]  /*65890*/  LDL.LU.64 R6, [R1+0x3cd0] ;  /* 0x003cd00001067983 */ /* 0x001ee80000300a00 */
[----:B------:R-:W3:Y:S01]  /*658a0*/  LDL.LU.64 R4, [R1+0x3cc8] ;  /* 0x003cc80001047983 */ /* 0x000ee20000300a00 */
[----:B--2---:R-:W-:Y:S03]  /*658b0*/  HMMA.16816.F32.BF16 R24, R8, R24, R12 ;  /* 0x000000180818723c */ /* 0x004fe6000004180c */
[----:B------:R-:W2:Y:S04]  /*658c0*/  LDL.LU.64 R14, [R1+0x3cc0] ;  /* 0x003cc000010e7983 */ /* 0x000ea80000300a00 */
[----:B------:R-:W3:-:S15]  /*658d0*/  LDL.LU.64 R12, [R1+0x3cb8] ;  /* 0x003cb800010c7983 */ /* 0x000ede0000300a00 */
[----:B------:R-:W-:-:S01]  /*658e0*/  NOP ;  /* 0x0000000000007918 */ /* 0x000fc20000000000 */
[----:B------:R0:W-:Y:S04]  /*658f0*/  STL.64 [R1+0x100], R24 ;  /* 0x0001001801007387 */ /* 0x0001e80000100a00 */
[----:B------:R4:W-:Y:S04]  /*65900*/  STL.64 [R1+0x108], R26 ;  /* 0x0001081a01007387 */ /* 0x0009e80000100a00 */
[----:B0-----:R-:W4:Y:S01]  /*65910*/  LDL.LU.64 R24, [R1+0x3cb0] ;  /* 0x003cb00001187983 */ /* 0x001f220000300a00 */
[----:B------:R-:W-:Y:S02]  /*65920*/  IMAD.MOV.U32 R22, RZ, RZ, R28 ;  /* 0x000000ffff167224 */ /* 0x000fe400078e001c */
[----:B------:R-:W-:Y:S01]  /*65930*/  IMAD.MOV.U32 R23, RZ, RZ, R2 ;  /* 0x000000ffff177224 */ /* 0x000fe200078e0002 */
[----:B----4-:R-:W-:Y:S01]  /*65940*/  HMMA.16816.F32.BF16 R24, R8, R24, R16 ;  /* 0x000000180818723c */ /* 0x010fe20000041810 */
[----:B------:R-:W4:Y:S04]  /*65950*/  LDL.LU.64 R18, [R1+0x3ca8] ;  /* 0x003ca80001127983 */ /* 0x000f280000300a00 */
[----:B------:R-:W4:-:S15]  /*65960*/  LDL.LU.64 R16, [R1+0x3ca0] ;  /* 0x003ca00001107983 */ /* 0x000f1e0000300a00 */
[----:B------:R-:W-:-:S03]  /*65970*/  NOP ;  /* 0x0000000000007918 */ /* 0x000fc60000000000 */
[----:B------:R-:W-:Y:S04]  /*65980*/  STL.64 [R1+0xf0], R24 ;  /* 0x0000f01801007387 */ /* 0x000fe80000100a00 */
[----:B------:R0:W-:Y:S04]  /*65990*/  STL.64 [R1+0xf8], R26 ;  /* 0x0000f81a01007387 */ /* 0x0001e80000100a00 */
[----:B0-----:R-:W4:Y:S04]  /*659a0*/  LDL.LU.64 R26, [R1+0x3c98] ;  /* 0x003c9800011a7983 */ /* 0x001f280000300a00 */
[----:B------:R-:W4:Y:S01]  /*659b0*/  LDL.LU.64 R24, [R1+0x3c90] ;  /* 0x003c900001187983 */ /* 0x000f220000300a00 */
[----:B---3--:R-:W-:-:S15]  /*659c0*/  HMMA.16816.F32.BF16 R20, R8, R12, R20 ;  /* 0x0000000c0814723c */ /* 0x008fde0000041814 */
[----:B------:R-:W-:-:S09]  /*659d0*/  NOP ;  /* 0x0000000000007918 */ /* 0x000fd20000000000 */
[----:B------:R-:W-:Y:S01]  /*659e0*/  IMAD.MOV.U32 R13, RZ, RZ, R23 ;  /* 0x000000ffff0d7224 */ /* 0x000fe200078e0017 */
[----:B------:R-:W-:Y:S04]  /*659f0*/  STL.64 [R1+0x590], R20 ;  /* 0x0005901401007387 */ /* 0x000fe80000100a00 */
[----:B------:R-:W-:Y:S04]  /*65a00*/  STL [R1+0x598], R22 ;  /* 0x0005981601007387 */ /* 0x000fe80000100800 */
[----:B------:R-:W-:Y:S04]  /*65a10*/  STL [R1+0x3798], R13 ;  /* 0x0037980d01007387 */ /* 0x000fe80000100800 */
[----:B--2---:R-:W-:Y:S01]  /*65a20*/  STL.64 [R1+0x3ba8], R14 ;  /* 0x003ba80e01007387 */ /* 0x004fe20000100a00 */
[----:B----4-:R-:W-:Y:S03]  /*65a30*/  HMMA.16816.F32.BF16 R8, R8, R4, R24 ;  /* 0x000000040808723c */ /* 0x010fe60000041818 */
[----:B------:R-:W2:Y:S04]  /*65a40*/  LDL R26, [R1+0x38] ;  /* 0x00003800011a7983 */ /* 0x000ea80000100800 */
[----:B------:R-:W2:Y:S04]  /*65a50*/  LDL R27, [R1+0x3c] ;  /* 0x00003c00011b7983 */ /* 0x000ea80000100800 */
[----:B--2---:R0:W-:Y:S04]  /*65a60*/  STL.64 [R1+0x3c10], R26 ;  /* 0x003c101a01007387 */ /* 0x0041e80000100a00 */
[----:B------:R-:W2:Y:S04]  /*65a70*/  LDL.LU R24, [R1+0x1110] ;  /* 0x0011100001187983 */ /* 0x000ea80000300800 */
[----:B------:R-:W2:Y:S04]  /*65a80*/  LDL.LU R25, [R1+0x1114] ;  /* 0x0011140001197983 */ /* 0x000ea80000300800 */
[----:B0-----:R-:W3:Y:S04]  /*65a90*/  LDL.LU R26, [R1+0x1118] ;  /* 0x00111800011a7983 */ /* 0x001ee80000300800 */
[----:B------:R-:W3:Y:S04]  /*65aa0*/  LDL.LU R27, [R1+0x111c] ;  /* 0x00111c00011b7983 */ /* 0x000ee80000300800 */
[----:B---3--:R0:W-:Y:S04]  /*65ab0*/  STL.64 [R1+0x3c28], R26 ;  /* 0x003c281a01007387 */ /* 0x0081e80000100a00 */
[----:B--2---:R1:W-:Y:S04]  /*65ac0*/  STL.64 [R1+0x3c20], R24 ;  /* 0x003c201801007387 */ /* 0x0043e80000100a00 */
[----:B------:R-:W2:Y:S04]  /*65ad0*/  LDL R22, [R1+0x88] ;  /* 0x0000880001167983 */ /* 0x000ea80000100800 */
[----:B------:R-:W2:Y:S04]  /*65ae0*/  LDL R23, [R1+0x8c] ;  /* 0x00008c0001177983 */ /* 0x000ea80000100800 */
[----:B------:R-:W3:Y:S04]  /*65af0*/  LDL.LU R12, [R1+0x580] ;  /* 0x00058000010c7983 */ /* 0x000ee80000300800 */
[----:B------:R-:W3:Y:S04]  /*65b00*/  LDL.LU R13, [R1+0x584] ;  /* 0x00058400010d7983 */ /* 0x000ee80000300800 */
[----:B------:R-:W3:Y:S04]  /*65b10*/  LDL.LU R14, [R1+0x588] ;  /* 0x00058800010e7983 */ /* 0x000ee80000300800 */
[----:B------:R-:W3:Y:S01]  /*65b20*/  LDL.LU R15, [R1+0x58c] ;  /* 0x00058c00010f7983 */ /* 0x000ee20000300800 */
[----:B------:R-:W-:-:S02]  /*65b30*/  IMAD.MOV.U32 R4, RZ, RZ, R10 ;  /* 0x000000ffff047224 */ /* 0x000fc400078e000a */
[----:B------:R-:W-:Y:S02]  /*65b40*/  IMAD.MOV.U32 R2, RZ, RZ, R11 ;  /* 0x000000ffff027224 */ /* 0x000fe400078e000b */
[----:B0-----:R-:W-:Y:S02]  /*65b50*/  IMAD.MOV.U32 R26, RZ, RZ, R6 ;  /* 0x000000ffff1a7224 */ /* 0x001fe400078e0006 */
[----:B------:R-:W-:Y:S01]  /*65b60*/  IMAD.MOV.U32 R27, RZ, RZ, R7 ;  /* 0x000000ffff1b7224 */ /* 0x000fe200078e0007 */
[----:B--2---:R-:W-:Y:S04]  /*65b70*/  STL.64 [R1+0x3c30], R22 ;  /* 0x003c301601007387 */ /* 0x004fe80000100a00 */
[----:B-1----:R-:W2:Y:S04]  /*65b80*/  LDL.LU R24, [R1+0x1120] ;  /* 0x0011200001187983 */ /* 0x002ea80000300800 */
[----:B------:R-:W2:Y:S04]  /*65b90*/  LDL.LU R25, [R1+0x1124] ;  /* 0x0011240001197983 */ /* 0x000ea80000300800 */
[----:B------:R-:W4:Y:S04]  /*65ba0*/  LDL.LU R6, [R1+0x3c8c] ;  /* 0x003c8c0001067983 */ /* 0x000f280000300800 */
[----:B------:R-:W4:Y:S04]  /*65bb0*/  LDL.LU R7, [R1+0x3c88] ;  /* 0x003c880001077983 */ /* 0x000f280000300800 */
[----:B------:R-:W3:Y:S04]  /*65bc0*/  LDL.64 R10, [R1+0xc8] ;  /* 0x0000c800010a7983 */ /* 0x000ee80000100a00 */
[----:B---3--:R0:W-:Y:S04]  /*65bd0*/  STL.64 [R1+0x3c78], R10 ;  /* 0x003c780a01007387 */ /* 0x0081e80000100a00 */
[----:B0-----:R-:W3:Y:S04]  /*65be0*/  LDL.64 R10, [R1+0xd8] ;  /* 0x0000d800010a7983 */ /* 0x001ee80000100a00 */
[----:B------:R-:W-:Y:S04]  /*65bf0*/  STL.64 [R1+0x3c40], R26 ;  /* 0x003c401a01007387 */ /* 0x000fe80000100a00 */
[----:B--2---:R0:W-:Y:S04]  /*65c00*/  STL.64 [R1+0x3c38], R24 ;  /* 0x003c381801007387 */ /* 0x0041e80000100a00 */
[----:B------:R-:W2:Y:S04]  /*65c10*/  LDL R22, [R1+0x98] ;  /* 0x0000980001167983 */ /* 0x000ea80000100800 */
[----:B------:R-:W2:Y:S04]  /*65c20*/  LDL R23, [R1+0x9c] ;  /* 0x00009c0001177983 */ /* 0x000ea80000100800 */
[----:B--2---:R-:W-:Y:S04]  /*65c30*/  STL.64 [R1+0x3c48], R22 ;  /* 0x003c481601007387 */ /* 0x004fe80000100a00 */
[----:B0-----:R-:W2:Y:S04]  /*65c40*/  LDL.LU R24, [R1+0x1130] ;  /* 0x0011300001187983 */ /* 0x001ea80000300800 */
[----:B------:R-:W2:Y:S04]  /*65c50*/  LDL.LU R25, [R1+0x1134] ;  /* 0x0011340001197983 */ /* 0x000ea80000300800 */
[----:B------:R-:W4:Y:S04]  /*65c60*/  LDL.LU R26, [R1+0x1138] ;  /* 0x00113800011a7983 */ /* 0x000f280000300800 */
[----:B------:R-:W4:Y:S01]  /*65c70*/  LDL.LU R27, [R1+0x113c] ;  /* 0x00113c00011b7983 */ /* 0x000f220000300800 */
[----:B---3--:R-:W-:Y:S03]  /*65c80*/  HMMA.16816.F32.BF16 R12, R16, R10, R12 ;  /* 0x0000000a100c723c */ /* 0x008fe6000004180c */
[----:B----4-:R-:W-:Y:S04]  /*65c90*/  STL.64 [R1+0x3c58], R26 ;  /* 0x003c581a01007387 */ /* 0x010fe80000100a00 */
[----:B--2---:R0:W-:Y:S04]  /*65ca0*/  STL.64 [R1+0x3c50], R24 ;  /* 0x003c501801007387 */ /* 0x0041e80000100a00 */
[----:B0-----:R-:W2:Y:S04]  /*65cb0*/  LDL.LU R24, [R1+0x1140] ;  /* 0x0011400001187983 */ /* 0x001ea80000300800 */
[----:B------:R-:W2:Y:S01]  /*65cc0*/  LDL.LU R25, [R1+0x1144] ;  /* 0x0011440001197983 */ /* 0x000ea20000300800 */
[----:B------:R-:W-:-:S02]  /*65cd0*/  IMAD.MOV.U32 R26, RZ, RZ, R7 ;  /* 0x000000ffff1a7224 */ /* 0x000fc400078e0007 */
[----:B------:R-:W-:Y:S01]  /*65ce0*/  IMAD.MOV.U32 R27, RZ, RZ, R6 ;  /* 0x000000ffff1b7224 */ /* 0x000fe200078e0006 */
[----:B------:R-:W3:Y:S04]  /*65cf0*/  LDL.LU R7, [R1+0x3c84] ;  /* 0x003c840001077983 */ /* 0x000ee80000300800 */
[----:B------:R-:W4:Y:S04]  /*65d00*/  LDL.LU R6, [R1+0x3c80] ;  /* 0x003c800001067983 */ /* 0x000f280000300800 */
[----:B------:R-:W-:Y:S01]  /*65d10*/  STL.64 [R1+0x3c68], R26 ;  /* 0x003c681a01007387 */ /* 0x000fe20000100a00 */
[----:B------:R-:W-:-:S02]  /*65d20*/  IMAD.MOV.U32 R5, RZ, RZ, R9 ;  /* 0x000000ffff057224 */ /* 0x000fc400078e0009 */
[----:B------:R-:W-:Y:S01]  /*65d30*/  IMAD.MOV.U32 R28, RZ, RZ, R8 ;  /* 0x000000ffff1c7224 */ /* 0x000fe200078e0008 */
[----:B--2---:R0:W-:Y:S04]  /*65d40*/  STL.64 [R1+0x3c60], R24 ;  /* 0x003c601801007387 */ /* 0x0041e80000100a00 */
[----:B0-----:R-:W2:Y:S04]  /*65d50*/  LDL.LU R24, [R1+0x1150] ;  /* 0x0011500001187983 */ /* 0x001ea80000300800 */
[----:B------:R-:W2:Y:S04]  /*65d60*/  LDL.LU R25, [R1+0x1154] ;  /* 0x0011540001197983 */ /* 0x000ea80000300800 */
[----:B------:R-:W2:Y:S04]  /*65d70*/  LDL.LU R26, [R1+0x1158] ;  /* 0x00115800011a7983 */ /* 0x000ea80000300800 */
[----:B------:R-:W2:Y:S04]  /*65d80*/  LDL.LU R27, [R1+0x115c] ;  /* 0x00115c00011b7983 */ /* 0x000ea80000300800 */
[----:B------:R-:W2:Y:S04]  /*65d90*/  LDL.64 R22, [R1+0xa8] ;  /* 0x0000a80001167983 */ /* 0x000ea80000100a00 */
[----:B------:R-:W-:Y:S04]  /*65da0*/  STL [R1+0x2e5c], R4 ;  /* 0x002e5c0401007387 */ /* 0x000fe80000100800 */
[----:B------:R-:W-:Y:S04]  /*65db0*/  STL [R1+0x2e58], R5 ;  /* 0x002e580501007387 */ /* 0x000fe80000100800 */
[----:B------:R-:W-:Y:S04]  /*65dc0*/  STL [R1+0x2c3c], R2 ;  /* 0x002c3c0201007387 */ /* 0x000fe80000100800 */
[----:B------:R-:W-:Y:S04]  /*65dd0*/  STL [R1+0x2c34], R28 ;  /* 0x002c341c01007387 */ /* 0x000fe80000100800 */
[----:B------:R0:W-:Y:S04]  /*65de0*/  STL.64 [R1+0x19d0], R12 ;  /* 0x0019d00c01007387 */ /* 0x0001e80000100a00 */
[----:B------:R3:W-:Y:S01]  /*65df0*/  STL.64 [R1+0x19d8], R14 ;  /* 0x0019d80e01007387 */ /* 0x0007e20000100a00 */
[----:B0-----:R-:W-:-:S02]  /*65e00*/  IMAD.MOV.U32 R13, RZ, RZ, R10 ;  /* 0x000000ffff0d7224 */ /* 0x001fc400078e000a */
[----:B------:R-:W-:Y:S02]  /*65e10*/  IMAD.MOV.U32 R12, RZ, RZ, R11 ;  /* 0x000000ffff0c7224 */ /* 0x000fe400078e000b */
[----:B------:R-:W2:Y:S04]  /*65e20*/  LDL.LU.64 R10, [R1+0x3c78] ;  /* 0x003c7800010a7983 */ /* 0x000ea80000300a00 */
[----:B------:R0:W-:Y:S01]  /*65e30*/  STL.64 [R1+0x3bf0], R12 ;  /* 0x003bf00c01007387 */ /* 0x0001e20000100a00 */
[----:B---3--:R-:W-:-:S03]  /*65e40*/  IMAD.MOV.U32 R14, RZ, RZ, R7 ;  /* 0x000000ffff0e7224 */ /* 0x008fc600078e0007 */
[----:B0-----:R-:W2:Y:S01]  /*65e50*/  LDL.LU R12, [R1+0x570] ;  /* 0x00057000010c7983 */ /* 0x001ea20000300800 */
[----:B----4-:R-:W-:-:S03]  /*65e60*/  IMAD.MOV.U32 R13, RZ, RZ, R6 ;  /* 0x000000ffff0d7224 */ /* 0x010fc600078e0006 */
[----:B------:R-:W3:Y:S04]  /*65e70*/  LDL.LU R6, [R1+0x3c74] ;  /* 0x003c740001067983 */ /* 0x000ee80000300800 */
[----:B------:R-:W3:Y:S04]  /*65e80*/  LDL.LU R7, [R1+0x3c70] ;  /* 0x003c700001077983 */ /* 0x000ee80000300800 */
[----:B------:R-:W2:Y:S02]  /*65e90*/  LDL.LU R15, [R1+0x57c] ;  /* 0x00057c00010f7983 */ /* 0x000ea40000300800 */
[----:B--2---:R-:W-:-:S15]  /*65ea0*/  HMMA.16816.F32.BF16 R12, R16, R10, R12 ;  /* 0x0000000a100c723c */ /* 0x004fde000004180c */
[----:B------:R-:W-:-:S08]  /*65eb0*/  NOP ;  /* 0x0000000000007918 */ /* 0x000fd00000000000 */
[----:B------:R-:W-:Y:S04]  /*65ec0*/  STL.64 [R1+0x18d0], R12 ;  /* 0x0018d00c01007387 */ /* 0x000fe80000100a00 */
[----:B------:R0:W-:Y:S04]  /*65ed0*/  STL.64 [R1+0x18d8], R14 ;  /* 0x0018d80e01007387 */ /* 0x0001e80000100a00 */
[----:B0-----:R-:W2:Y:S01]  /*65ee0*/  LDL.64 R14, [R1+0x58] ;  /* 0x00005800010e7983 */ /* 0x001ea20000100a00 */
[----:B------:R-:W-:Y:S02]  /*65ef0*/  IMAD.MOV.U32 R5, RZ, RZ, R10 ;  /* 0x000000ffff057224 */ /* 0x000fe400078e000a */
[----:B------:R-:W-:-:S02]  /*65f00*/  IMAD.MOV.U32 R4, RZ, RZ, R11 ;  /* 0x000000ffff047224 */ /* 0x000fc400078e000b */
[----:B------:R-:W0:Y:S04]  /*65f10*/  LDSM.16.MT88.4 R8, [R3+UR4+0x6100] ;  /* 0x006100040308783b */ /* 0x000e280008004200 */
[----:B--2---:R1:W-:Y:S04]  /*65f20*/  STL.64 [R1+0x3bf8], R14 ;  /* 0x003bf80e01007387 */ /* 0x0043e80000100a00 */
[----:B-1----:R-:W2:Y:S04]  /*65f30*/  LDL.64 R14, [R1+0x68] ;  /* 0x00006800010e7983 */ /* 0x002ea80000100a00 */
[----:B---3--:R1:W-:Y:S04]  /*65f40*/  STL.64 [R1+0x3ba0], R6 ;  /* 0x003ba00601007387 */ /* 0x0083e80000100a00 */
[----:B------:R-:W-:Y:S04]  /*65f50*/  STL.64 [R1+0x3b98], R4 ;  /* 0x003b980401007387 */ /* 0x000fe80000100a00 */
[----:B-1----:R-:W3:Y:S04]  /*65f60*/  LDL R6, [R1+0xb8] ;  /* 0x0000b80001067983 */ /* 0x002ee80000100800 */
[----:B------:R-:W3:Y:S04]  /*65f70*/  LDL R7, [R1+0xbc] ;  /* 0x0000bc0001077983 */ /* 0x000ee80000100800 */
[----:B------:R-:W-:Y:S04]  /*65f80*/  STL [R1+0x3bb0], R3 ;  /* 0x003bb00301007387 */ /* 0x000fe80000100800 */
[----:B0-----:R-:W-:Y:S04]  /*65f90*/  STL.64 [R1+0x3a90], R10 ;  /* 0x003a900a01007387 */ /* 0x001fe80000100a00 */
[----:B------:R0:W-:Y:S04]  /*65fa0*/  STL.64 [R1+0x3a88], R8 ;  /* 0x003a880801007387 */ /* 0x0001e80000100a00 */
[----:B0-----:R-:W4:Y:S04]  /*65fb0*/  LDL.LU R8, [R1+0x10f0] ;  /* 0x0010f00001087983 */ /* 0x001f280000300800 */
[----:B------:R-:W4:Y:S04]  /*65fc0*/  LDL.LU R9, [R1+0x10f4] ;  /* 0x0010f40001097983 */ /* 0x000f280000300800 */
[----:B------:R-:W2:Y:S04]  /*65fd0*/  LDL.LU R10, [R1+0x10f8] ;  /* 0x0010f800010a7983 */ /* 0x000ea80000300800 */
[----:B------:R-:W2:Y:S01]  /*65fe0*/  LDL.LU R11, [R1+0x10fc] ;  /* 0x0010fc00010b7983 */ /* 0x000ea20000300800 */
[----:B---3--:R-:W-:Y:S03]  /*65ff0*/  HMMA.16816.F32.BF16 R4, R16, R6, R24 ;  /* 0x000000061004723c */ /* 0x008fe60000041818 */
[----:B--2---:R-:W-:Y:S04]  /*66000*/  STL.64 [R1+0x3c08], R10 ;  /* 0x003c080a01007387 */ /* 0x004fe80000100a00 */
[----:B----4-:R0:W-:Y:S04]  /*66010*/  STL.64 [R1+0x3c00], R8 ;  /* 0x003c000801007387 */ /* 0x0101e80000100a00 */
[----:B0-----:R-:W2:Y:S04]  /*66020*/  LDL.LU R8, [R1+0x1100] ;  /* 0x0011000001087983 */ /* 0x001ea80000300800 */
[----:B------:R-:W2:Y:S04]  /*66030*/  LDL.LU R9, [R1+0x1104] ;  /* 0x0011040001097983 */ /* 0x000ea80000300800 */
[----:B------:R-:W2:Y:S04]  /*66040*/  LDL.LU R10, [R1+0x1108] ;  /* 0x00110800010a7983 */ /* 0x000ea80000300800 */
[----:B------:R-:W2:Y:S04]  /*66050*/  LDL.LU R11, [R1+0x110c] ;  /* 0x00110c00010b7983 */ /* 0x000ea80000300800 */
[----:B------:R-:W3:Y:S04]  /*66060*/  LDL.LU.64 R26, [R1+0x3c68] ;  /* 0x003c6800011a7983 */ /* 0x000ee80000300a00 */
[----:B------:R-:W3:Y:S04]  /*66070*/  LDL.LU.64 R24, [R1+0x3c60] ;  /* 0x003c600001187983 */ /* 0x000ee80000300a00 */
[----:B------:R-:W-:Y:S04]  /*66080*/  STL.64 [R1+0x17d0], R4 ;  /* 0x0017d00401007387 */ /* 0x000fe80000100a00 */
[----:B------:R0:W-:Y:S01]  /*66090*/  STL.64 [R1+0x17d8], R6 ;  /* 0x0017d80601007387 */ /* 0x0001e20000100a00 */
[----:B------:R-:W-:-:S03]  /*660a0*/  IMAD.MOV.U32 R3, RZ, RZ, R23 ;  /* 0x000000ffff037224 */ /* 0x000fc600078e0017 */
[----:B0-----:R-:W4:Y:S01]  /*660b0*/  LDL.64 R6, [R1+0x48] ;  /* 0x0000480001067983 */ /* 0x001f220000100a00 */
[----:B---3--:R-:W-:-:S15]  /*660c0*/  HMMA.16816.F32.BF16 R24, R16, R22, R24 ;  /* 0x000000161018723c */ /* 0x008fde0000041818 */
[----:B------:R-:W-:-:S08]  /*660d0*/  NOP ;  /* 0x0000000000007918 */ /* 0x000fd00000000000 */
        /* <DEDUP_REMOVED lines=33> */
[----:B---3--:R-:W-:Y:S04]  /*662f0*/  STL.64 [R1+0x3be8], R22 ;  /* 0x003be81601007387 */ /* 0x008fe80000100a00 */
[----:B----4-:R0:W-:Y:S04]  /*66300*/  STL.64 [R1+0x3be0], R20 ;  /* 0x003be01401007387 */ /* 0x0101e80000100a00 */
[----:B0-----:R-:W2:Y:S04]  /*66310*/  LDL.LU R20, [R1+0x10e0] ;  /* 0x0010e00001147983 */ /* 0x001ea80000300800 */
[----:B------:R-:W2:Y:S04]  /*66320*/  LDL.LU R21, [R1+0x10e4] ;  /* 0x0010e40001157983 */ /* 0x000ea80000300800 */
[----:B------:R-:W2:Y:S04]  /*66330*/  LDL.LU R22, [R1+0x10e8] ;  /* 0x0010e80001167983 */ /* 0x000ea80000300800 */
[----:B------:R-:W2:Y:S04]  /*66340*/  LDL.LU R23, [R1+0x10ec] ;  /* 0x0010ec0001177983 */ /* 0x000ea80000300800 */
[----:B------:R-:W-:Y:S04]  /*66350*/  STL [R1+0x3b34], R24 ;  /* 0x003b341801007387 */ /* 0x000fe80000100800 */
[----:B------:R-:W-:Y:S04]  /*66360*/  STL [R1+0x3b30], R25 ;  /* 0x003b301901007387 */ /* 0x000fe80000100800 */
        /* <DEDUP_REMOVED lines=9> */
[----:B------:R-:W3:Y:S01]  /*66400*/  LDL.LU.64 R12, [R1+0x3bf0] ;  /* 0x003bf000010c7983 */ /* 0x000ee20000300a00 */
[----:B0-----:R-:W-:Y:S02]  /*66410*/  IMAD.MOV.U32 R9, RZ, RZ, R14 ;  /* 0x000000ffff097224 */ /* 0x001fe400078e000e */
[----:B------:R-:W-:-:S02]  /*66420*/  IMAD.MOV.U32 R8, RZ, RZ, R15 ;  /* 0x000000ffff087224 */ /* 0x000fc400078e000f */
[----:B------:R-:W4:Y:S01]  /*66430*/  LDL.64 R14, [R1+0x8] ;  /* 0x00000800010e7983 */ /* 0x000f220000100a00 */
[----:B--2---:R-:W-:Y:S03]  /*66440*/  HMMA.16816.F32.BF16 R20, R16, R6, R20 ;  /* 0x000000061014723c */ /* 0x004fe60000041814 */
        /* <DEDUP_REMOVED lines=8> */
[----:B---3--:R0:W-:Y:S04]  /*664d0*/  STL.64 [R1+0x3bd0], R14 ;  /* 0x003bd00e01007387 */ /* 0x0081e80000100a00 */
[----:B--2---:R-:W-:Y:S04]  /*664e0*/  STL.64 [R1+0x3bc8], R12 ;  /* 0x003bc80c01007387 */ /* 0x004fe80000100a00 */
[----:B0-----:R-:W2:Y:S04]  /*664f0*/  LDL R14, [R1+0x28] ;  /* 0x00002800010e7983 */ /* 0x001ea80000100800 */
[----:B------:R-:W2:Y:S04]  /*66500*/  LDL R15, [R1+0x2c] ;  /* 0x00002c00010f7983 */ /* 0x000ea80000100800 */
[----:B------:R-:W-:Y:S04]  /*66510*/  STL.64 [R1+0x1490], R20 ;  /* 0x0014901401007387 */ /* 0x000fe80000100a00 */
[----:B------:R0:W-:Y:S04]  /*66520*/  STL.64 [R1+0x1498], R22 ;  /* 0x0014981601007387 */ /* 0x0001e80000100a00 */
[----:B0-----:R-:W3:Y:S04]  /*66530*/  LDL.LU.64 R22, [R1+0x3be8] ;  /* 0x003be80001167983 */ /* 0x001ee80000300a00 */
[----:B------:R-:W3:Y:S04]  /*66540*/  LDL.LU.64 R20, [R1+0x3be0] ;  /* 0x003be00001147983 */ /* 0x000ee80000300a00 */
[----:B------:R0:W-:Y:S04]  /*66550*/  STL.64 [R1+0x3b40], R10 ;  /* 0x003b400a01007387 */ /* 0x0001e80000100a00 */
[----:B------:R1:W-:Y:S04]  /*66560*/  STL.64 [R1+0x3b38], R8 ;  /* 0x003b380801007387 */ /* 0x0003e80000100a00 */
[----:B0-----:R-:W4:Y:S04]  /*66570*/  LDL.64 R10, [R1+0x18] ;  /* 0x00001800010a7983 */ /* 0x001f280000100a00 */
[----:B----4-:R0:W-:Y:S04]  /*66580*/  STL.64 [R1+0x3bd8], R10 ;  /* 0x003bd80a01007387 */ /* 0x0101e80000100a00 */
[----:B-1----:R-:W2:Y:S04]  /*66590*/  LDL.LU R8, [R1+0x10c0] ;  /* 0x0010c00001087983 */ /* 0x002ea80000300800 */
[----:B------:R-:W2:Y:S04]  /*665a0*/  LDL.LU R9, [R1+0x10c4] ;  /* 0x0010c40001097983 */ /* 0x000ea80000300800 */
[----:B0-----:R-:W2:Y:S04]  /*665b0*/  LDL.LU R10, [R1+0x10c8] ;  /* 0x0010c800010a7983 */ /* 0x001ea80000300800 */
[----:B------:R-:W2:Y:S01]  /*665c0*/  LDL.LU R11, [R1+0x10cc] ;  /* 0x0010cc00010b7983 */ /* 0x000ea20000300800 */
[----:B---3--:R-:W-:Y:S03]  /*665d0*/  HMMA.16816.F32.BF16 R20, R16, R26, R20 ;  /* 0x0000001a1014723c */ /* 0x008fe60000041814 */
[----:B------:R-:W3:-:S15]  /*665e0*/  LDL.LU R4, [R1+0x1090] ;  /* 0x0010900001047983 */ /* 0x000ede0000300800 */
[----:B------:R-:W-:-:S05]  /*665f0*/  NOP ;  /* 0x0000000000007918 */ /* 0x000fca0000000000 */
[----:B------:R0:W-:Y:S04]  /*66600*/  STL.64 [R1+0x1480], R20 ;  /* 0x0014801401007387 */ /* 0x0001e80000100a00 */
[----:B------:R1:W-:Y:S04]  /*66610*/  STL.64 [R1+0x1488], R22 ;  /* 0x0014881601007387 */ /* 0x0003e80000100a00 */
[----:B------:R-:W3:Y:S04]  /*66620*/  LDL.LU R5, [R1+0x1094] ;  /* 0x0010940001057983 */ /* 0x000ee80000300800 */
[----:B------:R-:W3:Y:S04]  /*66630*/  LDL.LU R6, [R1+0x1098] ;  /* 0x0010980001067983 */ /* 0x000ee80000300800 */
[----:B------:R-:W3:Y:S04]  /*66640*/  LDL.LU R7, [R1+0x109c] ;  /* 0x00109c0001077983 */ /* 0x000ee80000300800 */
[----:B0-----:R-:W4:Y:S04]  /*66650*/  LDL.LU R20, [R1+0x560] ;  /* 0x0005600001147983 */ /* 0x001f280000300800 */
[----:B------:R-:W4:Y:S04]  /*66660*/  LDL.LU R21, [R1+0x564] ;  /* 0x0005640001157983 */ /* 0x000f280000300800 */
[----:B-1----:R-:W4:Y:S04]  /*66670*/  LDL.LU R22, [R1+0x568] ;  /* 0x0005680001167983 */ /* 0x002f280000300800 */
[----:B------:R-:W4:Y:S04]  /*66680*/  LDL.LU R23, [R1+0x56c] ;  /* 0x00056c0001177983 */ /* 0x000f280000300800 */
[----:B------:R0:W-:Y:S04]  /*66690*/  STL.64 [R1+0x3b00], R26 ;  /* 0x003b001a01007387 */ /* 0x0001e80000100a00 */
[----:B------:R-:W3:Y:S04]  /*666a0*/  LDL.LU R24, [R1+0x10a0] ;  /* 0x0010a00001187983 */ /* 0x000ee80000300800 */
[----:B------:R-:W3:Y:S04]  /*666b0*/  LDL.LU R25, [R1+0x10a4] ;  /* 0x0010a40001197983 */ /* 0x000ee80000300800 */
[----:B0-----:R-:W3:Y:S04]  /*666c0*/  LDL.LU R26, [R1+0x10a8] ;  /* 0x0010a800011a7983 */ /* 0x001ee80000300800 */
[----:B------:R-:W3:Y:S01]  /*666d0*/  LDL.LU R27, [R1+0x10ac] ;  /* 0x0010ac00011b7983 */ /* 0x000ee20000300800 */
[----:B--2---:R-:W-:Y:S03]  /*666e0*/  HMMA.16816.F32.BF16 R12, R16, R14, R8 ;  /* 0x0000000e100c723c */ /* 0x004fe60000041808 */
[----:B------:R-:W2:-:S15]  /*666f0*/  LDL.LU.64 R10, [R1+0x3bd8] ;  /* 0x003bd800010a7983 */ /* 0x000e9e0000300a00 */
[----:B------:R-:W-:-:S05]  /*66700*/  NOP ;  /* 0x0000000000007918 */ /* 0x000fca0000000000 */
[----:B------:R-:W-:Y:S04]  /*66710*/  STL.64 [R1+0x1470], R12 ;  /* 0x0014700c01007387 */ /* 0x000fe80000100a00 */
[----:B------:R0:W-:Y:S04]  /*66720*/  STL.64 [R1+0x1478], R14 ;  /* 0x0014780e01007387 */ /* 0x0001e80000100a00 */
[----:B0-----:R-:W4:Y:S04]  /*66730*/  LDL.LU.64 R14, [R1+0x3bd0] ;  /* 0x003bd000010e7983 */ /* 0x001f280000300a00 */
[----:B------:R-:W4:Y:S01]  /*66740*/  LDL.LU.64 R12, [R1+0x3bc8] ;  /* 0x003bc800010c7983 */ /* 0x000f220000300a00 */
[----:B--2---:R-:W-:-:S02]  /*66750*/  IMAD.MOV.U32 R29, RZ, RZ, R10 ;  /* 0x000000ffff1d7224 */ /* 0x004fc400078e000a */
[----:B------:R-:W-:Y:S01]  /*66760*/  IMAD.MOV.U32 R28, RZ, RZ, R11 ;  /* 0x000000ffff1c7224 */ /* 0x000fe200078e000b */
[----:B----4-:R-:W-:-:S15]  /*66770*/  HMMA.16816.F32.BF16 R12, R16, R10, R12 ;  /* 0x0000000a100c723c */ /* 0x010fde000004180c */
[----:B------:R-:W-:-:S08]  /*66780*/  NOP ;  /* 0x0000000000007918 */ /* 0x000fd00000000000 */
[----:B------:R-:W-:Y:S04]  /*66790*/  STL.64 [R1+0x1460], R12 ;  /* 0x0014600c01007387 */ /* 0x000fe80000100a00 */
[----:B------:R0:W-:Y:S04]  /*667a0*/  STL.64 [R1+0x1468], R14 ;  /* 0x0014680e01007387 */ /* 0x0001e80000100a00 */
[----:B0-----:R-:W3:Y:S04]  /*667b0*/  LDL.LU.64 R14, [R1+0x3bc0] ;  /* 0x003bc000010e7983 */ /* 0x001ee80000300a00 */
[----:B------:R-:W2:Y:S04]  /*667c0*/  LDL.LU.64 R12, [R1+0x3bb8] ;  /* 0x003bb800010c7983 */ /* 0x000ea80000300a00 */
[----:B------:R-:W4:Y:S04]  /*667d0*/  LDL.LU R8, [R1+0xe00] ;  /* 0x000e000001087983 */ /* 0x000f280000300800 */
[----:B------:R-:W4:Y:S04]  /*667e0*/  LDL.LU R9, [R1+0xe04] ;  /* 0x000e040001097983 */ /* 0x000f280000300800 */
[----:B------:R-:W3:Y:S04]  /*667f0*/  LDL.LU R10, [R1+0xe08] ;  /* 0x000e0800010a7983 */ /* 0x000ee80000300800 */
[----:B------:R-:W3:Y:S04]  /*66800*/  LDL.LU R11, [R1+0xe0c] ;  /* 0x000e0c00010b7983 */ /* 0x000ee80000300800 */
[----:B---3--:R0:W-:Y:S04]  /*66810*/  STL.64 [R1+0x3b50], R10 ;  /* 0x003b500a01007387 */ /* 0x0081e80000100a00 */
[----:B----4-:R-:W-:Y:S04]  /*66820*/  STL.64 [R1+0x3b48], R8 ;  /* 0x003b480801007387 */ /* 0x010fe80000100a00 */
[----:B0-----:R-:W3:Y:S01]  /*66830*/  LDL R10, [R1+0xa8] ;  /* 0x0000a800010a7983 */ /* 0x001ee20000100800 */
[----:B------:R-:W-:-:S03]  /*66840*/  IMAD.MOV.U32 R11, RZ, RZ, R3 ;  /* 0x000000ffff0b7224 */ /* 0x000fc600078e0003 */
[----:B------:R-:W4:Y:S01]  /*66850*/  LDL.LU R3, [R1+0x3bb0] ;  /* 0x003bb00001037983 */ /* 0x000f220000300800 */
[----:B------:R-:W-:Y:S03]  /*66860*/  HMMA.16816.F32.BF16 R24, R16, R14, R24 ;  /* 0x0000000e1018723c */ /* 0x000fe60000041818 */
[----:B---3--:R0:W-:Y:S04]  /*66870*/  STL.64 [R1+0x3b68], R10 ;  /* 0x003b680a01007387 */ /* 0x0081e80000100a00 */
[----:B0-----:R-:W3:Y:S04]  /*66880*/  LDL.64 R10, [R1+0xb8] ;  /* 0x0000b800010a7983 */ /* 0x001ee80000100a00 */
[----:B---3--:R-:W-:-:S12]  /*66890*/  STL.64 [R1+0x3b78], R10 ;  /* 0x003b780a01007387 */ /* 0x008fd80000100a00 */
[----:B------:R0:W-:Y:S04]  /*668a0*/  STL.64 [R1+0x1450], R24 ;  /* 0x0014501801007387 */ /* 0x0001e80000100a00 */
[----:B------:R-:W-:Y:S01]  /*668b0*/  STL.64 [R1+0x1458], R26 ;  /* 0x0014581a01007387 */ /* 0x000fe20000100a00 */
[----:B0-----:R-:W-:Y:S02]  /*668c0*/  IMAD.MOV.U32 R24, RZ, RZ, R14 ;  /* 0x000000ffff187224 */ /* 0x001fe400078e000e */
[----:B------:R-:W-:Y:S02]  /*668d0*/  IMAD.MOV.U32 R25, RZ, RZ, R15 ;  /* 0x000000ffff197224 */ /* 0x000fe400078e000f */
[----:B------:R-:W3:Y:S04]  /*668e0*/  LDL.LU.64 R14, [R1+0x3ba8] ;  /* 0x003ba800010e7983 */ /* 0x000ee80000300a00 */
        /* <DEDUP_REMOVED lines=10> */
[----:B------:R-:W4:Y:S04]  /*66990*/  LDL.LU.64 R4, [R1+0x3b98] ;  /* 0x003b980001047983 */ /* 0x000f280000300a00 */
[----:B------:R-:W-:Y:S01]  /*669a0*/  STL.64 [R1+0x3ae8], R14 ;  /* 0x003ae80e01007387 */ /* 0x000fe20000100a00 */
[----:B--2---:R-:W-:-:S02]  /*669b0*/  IMAD.MOV.U32 R10, RZ, RZ, R13 ;  /* 0x000000ffff0a7224 */ /* 0x004fc400078e000d */
[----:B------:R-:W-:Y:S01]  /*669c0*/  IMAD.MOV.U32 R11, RZ, RZ, R12 ;  /* 0x000000ffff0b7224 */ /* 0x000fe200078e000c */
        /* <DEDUP_REMOVED lines=9> */
[----:B------:R-:W3:Y:S01]  /*66a60*/  LDL.LU R19, [R1+0x4cc] ;  /* 0x0004cc0001137983 */ /* 0x000ee20000300800 */
[----:B----4-:R-:W-:-:S03]  /*66a70*/  IMAD.MOV.U32 R15, RZ, RZ, R4 ;  /* 0x000000ffff0f7224 */ /* 0x010fc600078e0004 */
[----:B------:R0:W-:Y:S01]  /*66a80*/  STL.64 [R1+0x3b70], R6 ;  /* 0x003b700601007387 */ /* 0x0001e20000100a00 */
[----:B------:R-:W-:-:S03]  /*66a90*/  IMAD.MOV.U32 R14, RZ, RZ, R5 ;  /* 0x000000ffff0e7224 */ /* 0x000fc600078e0005 */
[----:B------:R-:W4:Y:S04]  /*66aa0*/  LDL.LU R4, [R1+0xe20] ;  /* 0x000e200001047983 */ /* 0x000f280000300800 */
[----:B------:R-:W4:Y:S04]  /*66ab0*/  LDL.LU R5, [R1+0xe24] ;  /* 0x000e240001057983 */ /* 0x000f280000300800 */
[----:B0-----:R-:W4:Y:S04]  /*66ac0*/  LDL.LU R6, [R1+0xe28] ;  /* 0x000e280001067983 */ /* 0x001f280000300800 */
[----:B------:R-:W4:Y:S01]  /*66ad0*/  LDL.LU R7, [R1+0xe2c] ;  /* 0x000e2c0001077983 */ /* 0x000f220000300800 */
[----:B--2---:R-:W-:Y:S03]  /*66ae0*/  HMMA.16816.F32.BF16 R8, R20, R10, R24 ;  /* 0x0000000a1408723c */ /* 0x004fe60000041818 */
[----:B------:R-:W2:-:S15]  /*66af0*/  LDL.LU.64 R24, [R1+0x3b80] ;  /* 0x003b800001187983 */ /* 0x000e9e0000300a00 */
[----:B------:R-:W-:-:S05]  /*66b00*/  NOP ;  /* 0x0000000000007918 */ /* 0x000fca0000000000 */
[----:B------:R-:W-:Y:S04]  /*66b10*/  STL.64 [R1+0x19c0], R8 ;  /* 0x0019c00801007387 */ /* 0x000fe80000100a00 */
[----:B------:R0:W-:Y:S04]  /*66b20*/  STL.64 [R1+0x19c8], R10 ;  /* 0x0019c80a01007387 */ /* 0x0001e80000100a00 */
[----:B0-----:R-:W4:Y:S01]  /*66b30*/  LDL.LU.64 R10, [R1+0x3b78] ;  /* 0x003b7800010a7983 */ /* 0x001f220000300a00 */
[----:B---3--:R-:W-:Y:S03]  /*66b40*/  HMMA.16816.F32.BF16 R12, R20, R14, R16 ;  /* 0x0000000e140c723c */ /* 0x008fe60000041810 */
[----:B------:R-:W0:Y:S01]  /*66b50*/  LDSM.16.MT88.4 R16, [R3+UR4+0x6180] ;  /* 0x006180040310783b */ /* 0x000e220008004200 */
[----:B------:R-:W-:-:S02]  /*66b60*/  IMAD.MOV.U32 R26, RZ, RZ, R2 ;  /* 0x000000ffff1a7224 */ /* 0x000fc400078e0002 */
[----:B------:R-:W-:-:S15]  /*66b70*/  IMAD.MOV.U32 R27, RZ, RZ, R0 ;  /* 0x000000ffff1b7224 */ /* 0x000fde00078e0000 */
[----:B------:R-:W-:-:S02]  /*66b80*/  NOP ;  /* 0x0000000000007918 */ /* 0x000fc40000000000 */
[----:B------:R-:W-:Y:S04]  /*66b90*/  STL.64 [R1+0x18c0], R12 ;  /* 0x0018c00c01007387 */ /* 0x000fe80000100a00 */
[----:B------:R-:W-:Y:S04]  /*66ba0*/  STL.64 [R1+0x18c8], R14 ;  /* 0x0018c80e01007387 */ /* 0x000fe80000100a00 */
[----:B------:R-:W-:Y:S04]  /*66bb0*/  STL.64 [R1+0x3b60], R26 ;  /* 0x003b601a01007387 */ /* 0x000fe80000100a00 */
        /* <DEDUP_REMOVED lines=9> */
[----:B0-----:R0:W-:Y:S01]  /*66c50*/  STL [R1+0x3974], R16 ;  /* 0x0039741001007387 */ /* 0x0011e20000100800 */
[----:B----4-:R-:W-:Y:S03]  /*66c60*/  HMMA.16816.F32.BF16 R4, R20, R10, R4 ;  /* 0x0000000a1404723c */ /* 0x010fe60000041804 */
[----:B------:R1:W-:Y:S04]  /*66c70*/  STL [R1+0x3970], R17 ;  /* 0x0039701101007387 */ /* 0x0003e80000100800 */
[----:B------:R4:W-:Y:S04]  /*66c80*/  STL [R1+0x396c], R18 ;  /* 0x00396c1201007387 */ /* 0x0009e80000100800 */
[----:B------:R4:W-:Y:S04]  /*66c90*/  STL [R1+0x3968], R19 ;  /* 0x0039681301007387 */ /* 0x0009e80000100800 */
[----:B0-----:R-:W3:Y:S04]  /*66ca0*/  LDL.LU R16, [R1+0xdf0] ;  /* 0x000df00001107983 */ /* 0x001ee80000300800 */
[----:B-1----:R-:W3:Y:S04]  /*66cb0*/  LDL.LU R17, [R1+0xdf4] ;  /* 0x000df40001117983 */ /* 0x002ee80000300800 */
[----:B----4-:R-:W3:Y:S04]  /*66cc0*/  LDL.LU R18, [R1+0xdf8] ;  /* 0x000df80001127983 */ /* 0x010ee80000300800 */
[----:B------:R-:W3:Y:S04]  /*66cd0*/  LDL.LU R19, [R1+0xdfc] ;  /* 0x000dfc0001137983 */ /* 0x000ee80000300800 */
[----:B------:R-:W-:Y:S04]  /*66ce0*/  STL [R1+0x2a44], R3 ;  /* 0x002a440301007387 */ /* 0x000fe80000100800 */
[----:B------:R0:W-:Y:S04]  /*66cf0*/  STL.64 [R1+0x17c0], R4 ;  /* 0x0017c00401007387 */ /* 0x0001e80000100a00 */
[----:B------:R1:W-:Y:S01]  /*66d00*/  STL.64 [R1+0x17c8], R6 ;  /* 0x0017c80601007387 */ /* 0x0003e20000100a00 */
[----:B0-----:R-:W-:-:S03]  /*66d10*/  IMAD.MOV.U32 R5, RZ, RZ, R10 ;  /* 0x000000ffff057224 */ /* 0x001fc600078e000a */
[----:B-1----:R-:W4:Y:S01]  /*66d20*/  LDL.LU.64 R6, [R1+0x3b70] ;  /* 0x003b700001067983 */ /* 0x002f220000300a00 */
[----:B------:R-:W-:-:S03]  /*66d30*/  IMAD.MOV.U32 R4, RZ, RZ, R11 ;  /* 0x000000ffff047224 */ /* 0x000fc600078e000b */
[----:B------:R-:W2:Y:S02]  /*66d40*/  LDL.LU.64 R10, [R1+0x3b68] ;  /* 0x003b6800010a7983 */ /* 0x000ea40000300a00 */
[C---:B--2---:R-:W-:Y:S02]  /*66d50*/  HMMA.16816.F32.BF16 R8, R20.reuse, R10, R24 ;  /* 0x0000000a1408723c */ /* 0x044fe40000041818 */
[----:B----4-:R0:W-:Y:S04]  /*66d60*/  STL.64 [R1+0x3aa0], R6 ;  /* 0x003aa00601007387 */ /* 0x0101e80000100a00 */
[----:B------:R-:W-:Y:S04]  /*66d70*/  STL.64 [R1+0x3a98], R4 ;  /* 0x003a980401007387 */ /* 0x000fe80000100a00 */
[----:B0-----:R-:W2:Y:S04]  /*66d80*/  LDL.64 R6, [R1+0x98] ;  /* 0x0000980001067983 */ /* 0x001ea80000100a00 */
[----:B------:R-:W4:Y:S04]  /*66d90*/  LDL.LU.64 R26, [R1+0x3b60] ;  /* 0x003b6000011a7983 */ /* 0x000f280000300a00 */
[----:B------:R-:W3:Y:S05]  /*66da0*/  LDL.LU.64 R24, [R1+0x3b58] ;  /* 0x003b580001187983 */ /* 0x000eea0000300a00 */
[----:B------:R-:W-:Y:S04]  /*66db0*/  STL.64 [R1+0x16d0], R8 ;  /* 0x0016d00801007387 */ /* 0x000fe80000100a00 */
[----:B------:R0:W-:Y:S04]  /*66dc0*/  STL.64 [R1+0x16d8], R10 ;  /* 0x0016d80a01007387 */ /* 0x0001e80000100a00 */
[----:B0-----:R-:W2:Y:S04]  /*66dd0*/  LDL.LU.64 R10, [R1+0x3b50] ;  /* 0x003b5000010a7983 */ /* 0x001ea80000300a00 */
        /* <DEDUP_REMOVED lines=8> */
[----:B------:R-:W4:Y:S04]  /*66e60*/  LDL.LU R4, [R1+0xd60] ;  /* 0x000d600001047983 */ /* 0x000f280000300800 */
[----:B------:R-:W4:Y:S04]  /*66e70*/  LDL.LU R5, [R1+0xd64] ;  /* 0x000d640001057983 */ /* 0x000f280000300800 */
[----:B------:R-:W3:Y:S04]  /*66e80*/  LDL.LU R6, [R1+0xd68] ;  /* 0x000d680001067983 */ /* 0x000ee80000300800 */
[----:B------:R-:W3:Y:S04]  /*66e90*/  LDL.LU R7, [R1+0xd6c] ;  /* 0x000d6c0001077983 */ /* 0x000ee80000300800 */
[----:B---3--:R0:W-:Y:S04]  /*66ea0*/  STL.64 [R1+0x3ab0], R6 ;  /* 0x003ab00601007387 */ /* 0x0081e80000100a00 */
[----:B----4-:R-:W-:Y:S01]  /*66eb0*/  STL.64 [R1+0x3aa8], R4 ;  /* 0x003aa80401007387 */ /* 0x010fe20000100a00 */
[----:B0-----:R-:W-:-:S02]  /*66ec0*/  IMAD.MOV.U32 R6, RZ, RZ, R24 ;  /* 0x000000ffff067224 */ /* 0x001fc400078e0018 */
[----:B------:R-:W-:Y:S01]  /*66ed0*/  IMAD.MOV.U32 R7, RZ, RZ, R25 ;  /* 0x000000ffff077224 */ /* 0x000fe200078e0019 */
[----:B------:R-:W3:Y:S04]  /*66ee0*/  LDL.LU R24, [R1+0x3b34] ;  /* 0x003b340001187983 */ /* 0x000ee80000300800 */
[----:B------:R-:W4:Y:S04]  /*66ef0*/  LDL.LU R25, [R1+0x3b30] ;  /* 0x003b300001197983 */ /* 0x000f280000300800 */
[----:B------:R0:W-:Y:S04]  /*66f00*/  STL.64 [R1+0x3ac8], R6 ;  /* 0x003ac80601007387 */ /* 0x0001e80000100a00 */
[----:B0-----:R-:W2:Y:S02]  /*66f10*/  LDL.64 R6, [R1+0x88] ;  /* 0x0000880001067983 */ /* 0x001ea40000100a00 */
[----:B--2---:R-:W-:-:S15]  /*66f20*/  HMMA.16816.F32.BF16 R16, R20, R6, R16 ;  /* 0x000000061410723c */ /* 0x004fde0000041810 */
[----:B------:R-:W-:-:S08]  /*66f30*/  NOP ;  /* 0x0000000000007918 */ /* 0x000fd00000000000 */
[----:B------:R0:W-:Y:S04]  /*66f40*/  STL.64 [R1+0x14d0], R16 ;  /* 0x0014d01001007387 */ /* 0x0001e80000100a00 */
[----:B------:R-:W-:Y:S01]  /*66f50*/  STL.64 [R1+0x14d8], R18 ;  /* 0x0014d81201007387 */ /* 0x000fe20000100a00 */
[----:B0-----:R-:W-:Y:S02]  /*66f60*/  IMAD.MOV.U32 R17, RZ, RZ, R6 ;  /* 0x000000ffff117224 */ /* 0x001fe400078e0006 */
[----:B------:R-:W-:Y:S02]  /*66f70*/  IMAD.MOV.U32 R16, RZ, RZ, R7 ;  /* 0x000000ffff107224 */ /* 0x000fe400078e0007 */
[----:B------:R-:W-:Y:S02]  /*66f80*/  IMAD.MOV.U32 R6, RZ, RZ, R29 ;  /* 0x000000ffff067224 */ /* 0x000fe400078e001d */
[----:B------:R-:W-:-:S05]  /*66f90*/  IMAD.MOV.U32 R7, RZ, RZ, R28 ;  /* 0x000000ffff077224 */ /* 0x000fca00078e001c */
[----:B------:R-:W-:Y:S04]  /*66fa0*/  STL.64 [R1+0x3ae0], R6 ;  /* 0x003ae00601007387 */ /* 0x000fe80000100a00 */
[----:B------:R0:W-:Y:S04]  /*66fb0*/  STL.64 [R1+0x3a80], R16 ;  /* 0x003a801001007387 */ /* 0x0001e80000100a00 */
[----:B0-----:R-:W2:Y:S04]  /*66fc0*/  LDL.LU R16, [R1+0xde0] ;  /* 0x000de00001107983 */ /* 0x001ea80000300800 */
[----:B------:R-:W2:Y:S04]  /*66fd0*/  LDL.LU R17, [R1+0xde4] ;  /* 0x000de40001117983 */ /* 0x000ea80000300800 */
[----:B------:R-:W2:Y:S04]  /*66fe0*/  LDL.LU R18, [R1+0xde8] ;  /* 0x000de80001127983 */ /* 0x000ea80000300800 */
[----:B------:R-:W2:Y:S01]  /*66ff0*/  LDL.LU R19, [R1+0xdec] ;  /* 0x000dec0001137983 */ /* 0x000ea20000300800 */
[----:B----4-:R-:W-:-:S02]  /*67000*/  IMAD.MOV.U32 R6, RZ, RZ, R25 ;  /* 0x000000ffff067224 */ /* 0x010fc400078e0019 */
[----:B---3--:R-:W-:-:S07]  /*67010*/  IMAD.MOV.U32 R7, RZ, RZ, R24 ;  /* 0x000000ffff077224 */ /* 0x008fce00078e0018 */
[C---:B--2---:R-:W-:Y:S06]  /*67020*/  HMMA.16816.F32.BF16 R16, R20.reuse, R6, R16 ;  /* 0x000000061410723c */ /* 0x044fec0000041810 */
[----:B------:R-:W-:Y:S07]  /*67030*/  HMMA.16816.F32.BF16 R4, R20, R26, R12 ;  /* 0x0000001a1404723c */ /* 0x000fee000004180c */
[----:B------:R-:W-:-:S02]  /*67040*/  IMAD.MOV.U32 R26, RZ, RZ, R11 ;  /* 0x000000ffff1a7224 */ /* 0x000fc400078e000b */
[----:B------:R-:W-:-:S08]  /*67050*/  IMAD.MOV.U32 R27, RZ, RZ, R10 ;  /* 0x000000ffff1b7224 */ /* 0x000fd000078e000a */
[----:B------:R-:W-:Y:S04]  /*67060*/  STL.64 [R1+0x1270], R16 ;  /* 0x0012701001007387 */ /* 0x000fe80000100a00 */
[----:B------:R-:W-:Y:S04]  /*67070*/  STL.64 [R1+0x1278], R18 ;  /* 0x0012781201007387 */ /* 0x000fe80000100a00 */
[----:B------:R-:W-:Y:S04]  /*67080*/  STL.64 [R1+0x1260], R4 ;  /* 0x0012600401007387 */ /* 0x000fe80000100a00 */
[----:B------:R-:W-:Y:S04]  /*67090*/  STL.64 [R1+0x1268], R6 ;  /* 0x0012680601007387 */ /* 0x000fe80000100a00 */
[----:B------:R-:W-:Y:S04]  /*670a0*/  STL.64 [R1+0x3b18], R26 ;  /* 0x003b181a01007387 */ /* 0x000fe80000100a00 */
[----:B------:R-:W2:Y:S04]  /*670b0*/  LDL.LU R12, [R1+0xd90] ;  /* 0x000d9000010c7983 */ /* 0x000ea80000300800 */
        /* <DEDUP_REMOVED lines=20> */
[----:B------:R-:W2:Y:S04]  /*67200*/  LDL.LU R13, [R1+0xdc4] ;  /* 0x000dc400010d7983 */ /* 0x000ea80000300800 */
[----:B------:R-:W2:Y:S04]  /*67210*/  LDL.LU R14, [R1+0xdc8] ;  /* 0x000dc800010e7983 */ /* 0x000ea80000300800 */
[----:B------:R-:W2:Y:S04]  /*67220*/  LDL.LU R15, [R1+0xdcc] ;  /* 0x000dcc00010f7983 */ /* 0x000ea80000300800 */
[----:B------:R-:W3:Y:S04]  /*67230*/  LDL.64 R6, [R1+0x28] ;  /* 0x0000280001067983 */ /* 0x000ee80000100a00 */
        /* <DEDUP_REMOVED lines=10> */
[C---:B------:R-:W-:Y:S03]  /*672e0*/  HMMA.16816.F32.BF16 R24, R20.reuse, R26, R12 ;  /* 0x0000001a1418723c */ /* 0x040fe6000004180c */
        /* <DEDUP_REMOVED lines=27> */
[----:B------:R-:W3:Y:S04]  /*674a0*/  LDL.LU.64 R12, [R1+0x3af0] ;  /* 0x003af000010c7983 */ /* 0x000ee80000300a00 */
[----:B------:R0:W-:Y:S04]  /*674b0*/  STL.64 [R1+0x3a68], R26 ;  /* 0x003a681a01007387 */ /* 0x0001e80000100a00 */
[----:B------:R-:W2:Y:S04]  /*674c0*/  LDL.LU R24, [R1+0x420] ;  /* 0x0004200001187983 */ /* 0x000ea80000300800 */
[----:B------:R-:W2:Y:S04]  /*674d0*/  LDL.LU R25, [R1+0x424] ;  /* 0x0004240001197983 */ /* 0x000ea80000300800 */
[----:B0-----:R-:W4:Y:S04]  /*674e0*/  LDL.LU R26, [R1+0x428] ;  /* 0x00042800011a7983 */ /* 0x001f280000300800 */
[----:B------:R-:W4:Y:S01]  /*674f0*/  LDL.LU R27, [R1+0x42c] ;  /* 0x00042c00011b7983 */ /* 0x000f220000300800 */
[----:B------:R-:W-:Y:S01]  /*67500*/  IMAD.MOV.U32 R3, RZ, RZ, R7 ;  /* 0x000000ffff037224 */ /* 0x000fe200078e0007 */
[----:B---3--:R-:W-:Y:S02]  /*67510*/  HMMA.16816.F32.BF16 R12, R20, R6, R12 ;  /* 0x00000006140c723c */ /* 0x008fe4000004180c */
[----:B----4-:R0:W-:Y:S04]  /*67520*/  STL.64 [R1+0x3a78], R26 ;  /* 0x003a781a01007387 */ /* 0x0101e80000100a00 */
[----:B--2---:R-:W-:Y:S04]  /*67530*/  STL.64 [R1+0x3a70], R24 ;  /* 0x003a701801007387 */ /* 0x004fe80000100a00 */
[----:B0-----:R-:W2:-:S13]  /*67540*/  LDL.64 R26, [R1+0xd8] ;  /* 0x0000d800011a7983 */ /* 0x001e9a0000100a00 */
[----:B------:R0:W-:Y:S04]  /*67550*/  STL.64 [R1+0x1220], R12 ;  /* 0x0012200c01007387 */ /* 0x0001e80000100a00 */
[----:B------:R1:W-:Y:S01]  /*67560*/  STL.64 [R1+0x1228], R14 ;  /* 0x0012280e01007387 */ /* 0x0003e20000100a00 */
[----:B0-----:R-:W-:-:S03]  /*67570*/  IMAD.MOV.U32 R12, RZ, RZ, R6 ;  /* 0x000000ffff0c7224 */ /* 0x001fc600078e0006 */
[----:B-1----:R-:W3:Y:S04]  /*67580*/  LDL.LU.64 R14, [R1+0x3ae8] ;  /* 0x003ae800010e7983 */ /* 0x002ee80000300a00 */
[----:B------:R-:W4:Y:S02]  /*67590*/  LDL.LU.64 R6, [R1+0x3ae0] ;  /* 0x003ae00001067983 */ /* 0x000f240000300a00 */
        /* <DEDUP_REMOVED lines=13> */
[----:B0-----:R-:W3:Y:S04]  /*67670*/  LDL.LU.64 R6, [R1+0x3ab0] ;  /* 0x003ab00001067983 */ /* 0x001ee80000300a00 */
[----:B------:R-:W3:Y:S02]  /*67680*/  LDL.LU.64 R4, [R1+0x3aa8] ;  /* 0x003aa80001047983 */ /* 0x000ee40000300a00 */
[----:B---3--:R-:W-:-:S15]  /*67690*/  HMMA.16816.F32.BF16 R4, R20, R14, R4 ;  /* 0x0000000e1404723c */ /* 0x008fde0000041804 */
[----:B------:R-:W-:-:S08]  /*676a0*/  NOP ;  /* 0x0000000000007918 */ /* 0x000fd00000000000 */
[----:B------:R-:W-:Y:S04]  /*676b0*/  STL.64 [R1+0xe20], R4 ;  /* 0x000e200401007387 */ /* 0x000fe80000100a00 */
[----:B------:R0:W-:Y:S04]  /*676c0*/  STL.64 [R1+0xe28], R6 ;  /* 0x000e280601007387 */ /* 0x0001e80000100a00 */
[----:B0-----:R-:W4:Y:S04]  /*676d0*/  LDL.LU.64 R6, [R1+0x3aa0] ;  /* 0x003aa00001067983 */ /* 0x001f280000300a00 */
[----:B------:R-:W3:Y:S04]  /*676e0*/  LDL.LU.64 R4, [R1+0x3a98] ;  /* 0x003a980001047983 */ /* 0x000ee80000300a00 */
[----:B------:R-:W-:Y:S04]  /*676f0*/  STL.64 [R1+0x39e8], R14 ;  /* 0x0039e80e01007387 */ /* 0x000fe80000100a00 */
[----:B------:R0:W-:Y:S04]  /*67700*/  STL [R1+0x3a60], R12 ;  /* 0x003a600c01007387 */ /* 0x0001e80000100800 */
[----:B0-----:R-:W3:Y:S04]  /*67710*/  LDL.LU R12, [R1+0xac0] ;  /* 0x000ac000010c7983 */ /* 0x001ee80000300800 */
[----:B------:R-:W3:Y:S04]  /*67720*/  LDL.LU R13, [R1+0xac4] ;  /* 0x000ac400010d7983 */ /* 0x000ee80000300800 */
[----:B------:R-:W3:Y:S04]  /*67730*/  LDL.LU R14, [R1+0xac8] ;  /* 0x000ac800010e7983 */ /* 0x000ee80000300800 */
[----:B------:R-:W3:Y:S01]  /*67740*/  LDL.LU R15, [R1+0xacc] ;  /* 0x000acc00010f7983 */ /* 0x000ee20000300800 */
[----:B------:R-:W0:Y:S01]  /*67750*/  S2R R28, SR_TID.X ;  /* 0x00000000001c7919 */ /* 0x000e220000002100 */
[----:B----4-:R-:W-:Y:S02]  /*67760*/  HMMA.16816.F32.BF16 R20, R20, R6, R8 ;  /* 0x000000061414723c */ /* 0x010fe40000041808 */
[----:B------:R-:W4:Y:S04]  /*67770*/  LDL.LU.64 R10, [R1+0x3a90] ;  /* 0x003a9000010a7983 */ /* 0x000f280000300a00 */
[----:B------:R-:W4:Y:S01]  /*67780*/  LDL.LU.64 R8, [R1+0x3a88] ;  /* 0x003a880001087983 */ /* 0x000f220000300a00 */
[C---:B0-----:R-:W-:Y:S01]  /*67790*/  LOP3.LUT R29, R28.reuse, 0x7, RZ, 0xc0, !PT ;  /* 0x000000071c1d7812 */ /* 0x041fe200078ec0ff */
[----:B------:R-:W-:-:S04]  /*677a0*/  IMAD.SHL.U32 R25, R28, 0x2, RZ ;  /* 0x000000021c197824 */ /* 0x000fc800078e00ff */
[----:B------:R-:W-:Y:S02]  /*677b0*/  IMAD R29, R29, 0x210, RZ ;  /* 0x000002101d1d7824 */ /* 0x000fe400078e02ff */
[----:B------:R-:W-:-:S03]  /*677c0*/  IMAD.SHL.U32 R28, R28, 0x100, RZ ;  /* 0x000001001c1c7824 */ /* 0x000fc600078e00ff */
[----:B------:R-:W-:-:S04]  /*677d0*/  LOP3.LUT R29, R29, 0x10, R25, 0x78, !PT ;  /* 0x000000101d1d7812 */ /* 0x000fc800078e7819 */
[----:B------:R-:W-:Y:S02]  /*677e0*/  LOP3.LUT R29, R29, 0x1000, R28, 0xf8, !PT ;  /* 0x000010001d1d7812 */ /* 0x000fe400078ef81c */
[----:B------:R-:W-:Y:S04]  /*677f0*/  STL.64 [R1+0x4b0], R20 ;  /* 0x0004b01401007387 */ /* 0x000fe80000100a00 */
[----:B------:R0:W-:Y:S01]  /*67800*/  STL.64 [R1+0x4b8], R22 ;  /* 0x0004b81601007387 */ /* 0x0001e20000100a00 */
[----:B--2---:R-:W-:-:S03]  /*67810*/  IMAD.MOV.U32 R28, RZ, RZ, R27 ;  /* 0x000000ffff1c7224 */ /* 0x004fc600078e001b */
[----:B0-----:R-:W2:Y:S04]  /*67820*/  LDL.64 R22, [R1+0xc8] ;  /* 0x0000c80001167983 */ /* 0x001ea80000100a00 */
[----:B------:R0:W-:Y:S04]  /*67830*/  STL.64 [R1+0x39a8], R6 ;  /* 0x0039a80601007387 */ /* 0x0001e80000100a00 */
[----:B0-----:R-:W3:Y:S01]  /*67840*/  LDL.64 R6, [R1+0xa8] ;  /* 0x0000a80001067983 */ /* 0x001ee20000100a00 */
[----:B----4-:R-:W-:-:S15]  /*67850*/  HMMA.16816.F32.BF16 R16, R8, R26, R16 ;  /* 0x0000001a0810723c */ /* 0x010fde0000041810 */
[----:B------:R-:W-:-:S08]  /*67860*/  NOP ;  /* 0x0000000000007918 */ /* 0x000fd00000000000 */
[----:B------:R0:W-:Y:S04]  /*67870*/  STL.64 [R1+0x1950], R16 ;  /* 0x0019501001007387 */ /* 0x0001e80000100a00 */
[----:B------:R1:W-:Y:S04]  /*67880*/  STL.64 [R1+0x1958], R18 ;  /* 0x0019581201007387 */ /* 0x0003e80000100a00 */
[----:B0-----:R-:W4:Y:S01]  /*67890*/  LDL.LU.64 R16, [R1+0x3a80] ;  /* 0x003a800001107983 */ /* 0x001f220000300a00 */
[----:B-1----:R-:W-:-:S03]  /*678a0*/  IMAD.MOV.U32 R19, RZ, RZ, R26 ;  /* 0x000000ffff137224 */ /* 0x002fc600078e001a */
[----:B------:R-:W2:Y:S04]  /*678b0*/  LDL.LU.64 R26, [R1+0x3a78] ;  /* 0x003a7800011a7983 */ /* 0x000ea80000300a00 */
[----:B------:R-:W2:Y:S02]  /*678c0*/  LDL.LU.64 R24, [R1+0x3a70] ;  /* 0x003a700001187983 */ /* 0x000ea40000300a00 */
[----:B--2---:R-:W-:-:S15]  /*678d0*/  HMMA.16816.F32.BF16 R24, R8, R22, R24 ;  /* 0x000000160818723c */ /* 0x004fde0000041818 */
[----:B------:R-:W-:-:S08]  /*678e0*/  NOP ;  /* 0x0000000000007918 */ /* 0x000fd00000000000 */
[----:B------:R-:W-:Y:S04]  /*678f0*/  STL.64 [R1+0x1850], R24 ;  /* 0x0018501801007387 */ /* 0x000fe80000100a00 */
[----:B------:R0:W-:Y:S04]  /*67900*/  STL.64 [R1+0x1858], R26 ;  /* 0x0018581a01007387 */ /* 0x0001e80000100a00 */
[----:B0-----:R-:W2:Y:S01]  /*67910*/  LDL.LU.64 R26, [R1+0x3a68] ;  /* 0x003a6800011a7983 */ /* 0x001ea20000300a00 */
[----:B------:R-:W-:Y:S01]  /*67920*/  IMAD.MOV.U32 R25, RZ, RZ, R23 ;  /* 0x000000ffff197224 */ /* 0x000fe200078e0017 */
[----:B------:R-:W-:Y:S01]  /*67930*/  LOP3.LUT R29, R29, 0x20, RZ, 0x3c, !PT ;  /* 0x000000201d1d7812 */ /* 0x000fe200078e3cff */
[----:B------:R-:W-:-:S04]  /*67940*/  IMAD.MOV.U32 R18, RZ, RZ, R22 ;  /* 0x000000ffff127224 */ /* 0x000fc800078e0016 */
[----:B------:R-:W0:Y:S04]  /*67950*/  LDSM.16.MT88.4 R20, [R29+UR4+0x6000] ;  /* 0x006000041d14783b */ /* 0x000e280008004200 */
[----:B--2---:R-:W-:Y:S04]  /*67960*/  STL.64 [R1+0x39f8], R26 ;  /* 0x0039f81a01007387 */ /* 0x004fe80000100a00 */
[----:B------:R1:W-:Y:S04]  /*67970*/  STL [R1+0x39f0], R25 ;  /* 0x0039f01901007387 */ /* 0x0003e80000100800 */
[----:B------:R-:W2:Y:S04]  /*67980*/  LDL.LU R24, [R1+0xab0] ;  /* 0x000ab00001187983 */ /* 0x000ea80000300800 */
[----:B-1----:R-:W2:Y:S04]  /*67990*/  LDL.LU R25, [R1+0xab4] ;  /* 0x000ab40001197983 */ /* 0x002ea80000300800 */
[----:B------:R-:W2:Y:S04]  /*679a0*/  LDL.LU R26, [R1+0xab8] ;  /* 0x000ab800011a7983 */ /* 0x000ea80000300800 */
[----:B------:R-:W2:Y:S04]  /*679b0*/  LDL.LU R27, [R1+0xabc] ;  /* 0x000abc00011b7983 */ /* 0x000ea80000300800 */
[----:B0-----:R4:W-:Y:S04]  /*679c0*/  STL.64 [R1+0x3870], R22 ;  /* 0x0038701601007387 */ /* 0x0019e80000100a00 */
[----:B------:R-:W-:Y:S01]  /*679d0*/  STL.64 [R1+0x3868], R20 ;  /* 0x0038681401007387 */ /* 0x000fe20000100a00 */
[----:B----4-:R-:W-:-:S02]  /*679e0*/  IMAD.MOV.U32 R22, RZ, RZ, R17 ;  /* 0x000000ffff167224 */ /* 0x010fc400078e0011 */
[----:B------:R-:W-:-:S05]  /*679f0*/  IMAD.MOV.U32 R23, RZ, RZ, R16 ;  /* 0x000000ffff177224 */ /* 0x000fca00078e0010 */
[----:B------:R3:W-:Y:S02]  /*67a00*/  STL.64 [R1+0x3a48], R22 ;  /* 0x003a481601007387 */ /* 0x0007e40000100a00 */
[----:B---3--:R-:W-:Y:S02]  /*67a10*/  IMAD.MOV.U32 R22, RZ, RZ, R5 ;  /* 0x000000ffff167224 */ /* 0x008fe400078e0005 */
[----:B------:R-:W-:-:S07]  /*67a20*/  IMAD.MOV.U32 R23, RZ, RZ, R4 ;  /* 0x000000ffff177224 */ /* 0x000fce00078e0004 */
[----:B------:R-:W-:Y:S01]  /*67a30*/  HMMA.16816.F32.BF16 R20, R8, R22, R12 ;  /* 0x000000160814723c */ /* 0x000fe2000004180c */
[----:B------:R-:W3:-:S15]  /*67a40*/  LDL.LU R12, [R1+0x3a60] ;  /* 0x003a6000010c7983 */ /* 0x000ede0000300800 */
[----:B------:R-:W-:-:S07]  /*67a50*/  NOP ;  /* 0x0000000000007918 */ /* 0x000fce0000000000 */
[----:B------:R-:W-:Y:S04]  /*67a60*/  STL.64 [R1+0x1750], R20 ;  /* 0x0017501401007387 */ /* 0x000fe80000100a00 */
[----:B------:R2:W-:Y:S01]  /*67a70*/  STL.64 [R1+0x1758], R22 ;  /* 0x0017581601007387 */ /* 0x0005e20000100a00 */
[----:B------:R-:W-:Y:S02]  /*67a80*/  IMAD.MOV.U32 R16, RZ, RZ, R6 ;  /* 0x000000ffff107224 */ /* 0x000fe400078e0006 */
[----:B------:R-:W-:Y:S01]  /*67a90*/  IMAD.MOV.U32 R17, RZ, RZ, R7 ;  /* 0x000000ffff117224 */ /* 0x000fe200078e0007 */
[----:B--2---:R-:W-:-:S15]  /*67aa0*/  HMMA.16816.F32.BF16 R20, R8, R6, R24 ;  /* 0x000000060814723c */ /* 0x004fde0000041818 */
[----:B------:R-:W-:-:S08]  /*67ab0*/  NOP ;  /* 0x0000000000007918 */ /* 0x000fd00000000000 */
[----:B------:R-:W-:Y:S04]  /*67ac0*/  STL.64 [R1+0x1650], R20 ;  /* 0x0016501401007387 */ /* 0x000fe80000100a00 */
[----:B------:R-:W-:Y:S04]  /*67ad0*/  STL.64 [R1+0x1658], R22 ;  /* 0x0016581601007387 */ /* 0x000fe80000100a00 */
[----:B------:R-:W-:Y:S04]  /*67ae0*/  STL.64 [R1+0x3980], R18 ;  /* 0x0039801201007387 */ /* 0x000fe80000100a00 */
[----:B------:R0:W-:Y:S04]  /*67af0*/  STL.64 [R1+0x3978], R16 ;  /* 0x0039781001007387 */ /* 0x0001e80000100a00 */
        /* <DEDUP_REMOVED lines=8> */
[----:B--2---:R0:W-:Y:S04]  /*67b80*/  STL.64 [R1+0x39b8], R6 ;  /* 0x0039b80601007387 */ /* 0x0041e80000100a00 */
[----:B---3--:R-:W-:Y:S04]  /*67b90*/  STL.64 [R1+0x39b0], R4 ;  /* 0x0039b00401007387 */ /* 0x008fe80000100a00 */
[----:B0-----:R-:W2:Y:S04]  /*67ba0*/  LDL.64 R6, [R1+0x18] ;  /* 0x0000180001067983 */ /* 0x001ea80000100a00 */
[----:B--2---:R0:W-:Y:S02]  /*67bb0*/  STL.64 [R1+0x39c8], R6 ;  /* 0x0039c80601007387 */ /* 0x0041e40000100a00 */
[----:B0-----:R-:W-:-:S02]  /*67bc0*/  IMAD.MOV.U32 R6, RZ, RZ, R12 ;  /* 0x000000ffff067224 */ /* 0x001fc400078e000c */
[----:B------:R-:W-:-:S05]  /*67bd0*/  IMAD.MOV.U32 R7, RZ, RZ, R3 ;  /* 0x000000ffff077224 */ /* 0x000fca00078e0003 */
[----:B------:R0:W-:Y:S04]  /*67be0*/  STL.64 [R1+0x39e0], R6 ;  /* 0x0039e00601007387 */ /* 0x0001e80000100a00 */
[----:B------:R-:W2:Y:S04]  /*67bf0*/  LDL.LU R4, [R1+0xa40] ;  /* 0x000a400001047983 */ /* 0x000ea80000300800 */
[----:B------:R-:W2:Y:S04]  /*67c00*/  LDL.LU R5, [R1+0xa44] ;  /* 0x000a440001057983 */ /* 0x000ea80000300800 */
[----:B0-----:R-:W3:Y:S04]  /*67c10*/  LDL.LU R6, [R1+0xa48] ;  /* 0x000a480001067983 */ /* 0x001ee80000300800 */
[----:B------:R-:W3:Y:S04]  /*67c20*/  LDL.LU R7, [R1+0xa4c] ;  /* 0x000a4c0001077983 */ /* 0x000ee80000300800 */
[----:B---3--:R-:W-:Y:S04]  /*67c30*/  STL.64 [R1+0x3a08], R6 ;  /* 0x003a080601007387 */ /* 0x008fe80000100a00 */
[----:B--2---:R-:W-:Y:S04]  /*67c40*/  STL.64 [R1+0x3a00], R4 ;  /* 0x003a000401007387 */ /* 0x004fe80000100a00 */
        /* <DEDUP_REMOVED lines=10> */
[----:B---3--:R0:W-:Y:S04]  /*67cf0*/  STL.64 [R1+0x3a28], R26 ;  /* 0x003a281a01007387 */ /* 0x0081e80000100a00 */
[----:B--2---:R-:W-:Y:S04]  /*67d00*/  STL.64 [R1+0x3a20], R24 ;  /* 0x003a201801007387 */ /* 0x004fe80000100a00 */
[----:B0-----:R-:W2:Y:S04]  /*67d10*/  LDL.64 R26, [R1+0x68] ;  /* 0x00006800011a7983 */ /* 0x001ea80000100a00 */
[----:B--2---:R0:W-:Y:S04]  /*67d20*/  STL.64 [R1+0x3a30], R26 ;  /* 0x003a301a01007387 */ /* 0x0041e80000100a00 */
[----:B0-----:R-:W2:Y:S04]  /*67d30*/  LDL.64 R26, [R1+0x78] ;  /* 0x00007800011a7983 */ /* 0x001ea80000100a00 */
[----:B--2---:R0:W-:Y:S04]  /*67d40*/  STL.64 [R1+0x3a40], R26 ;  /* 0x003a401a01007387 */ /* 0x0041e80000100a00 */
[----:B------:R-:W2:Y:S04]  /*67d50*/  LDL.LU R24, [R1+0xa90] ;  /* 0x000a900001187983 */ /* 0x000ea80000300800 */
[----:B------:R-:W2:Y:S04]  /*67d60*/  LDL.LU R25, [R1+0xa94] ;  /* 0x000a940001197983 */ /* 0x000ea80000300800 */
[----:B0-----:R-:W3:Y:S04]  /*67d70*/  LDL.LU R26, [R1+0xa98] ;  /* 0x000a9800011a7983 */ /* 0x001ee80000300800 */
[----:B------:R-:W3:Y:S04]  /*67d80*/  LDL.LU R27, [R1+0xa9c] ;  /* 0x000a9c00011b7983 */ /* 0x000ee80000300800 */
[----:B---3--:R-:W-:Y:S04]  /*67d90*/  STL.64 [R1+0x3a58], R26 ;  /* 0x003a581a01007387 */ /* 0x008fe80000100a00 */
[----:B--2---:R0:W-:Y:S04]  /*67da0*/  STL.64 [R1+0x3a50], R24 ;  /* 0x003a501801007387 */ /* 0x0041e80000100a00 */
[----:B0-----:R-:W2:Y:S04]  /*67db0*/  LDL.LU R24, [R1+0xaa0] ;  /* 0x000aa00001187983 */ /* 0x001ea80000300800 */
[----:B------:R-:W2:Y:S04]  /*67dc0*/  LDL.LU R25, [R1+0xaa4] ;  /* 0x000aa40001197983 */ /* 0x000ea80000300800 */
[----:B------:R-:W2:Y:S04]  /*67dd0*/  LDL.LU R26, [R1+0xaa8] ;  /* 0x000aa800011a7983 */ /* 0x000ea80000300800 */
[----:B------:R-:W2:Y:S04]  /*67de0*/  LDL.LU R27, [R1+0xaac] ;  /* 0x000aac00011b7983 */ /* 0x000ea80000300800 */
[----:B------:R-:W3:Y:S04]  /*67df0*/  LDL.64 R6, [R1+0x58] ;  /* 0x0000580001067983 */ /* 0x000ee80000100a00 */
[----:B---3--:R0:W-:Y:S04]  /*67e00*/  STL.64 [R1+0x3a38], R6 ;  /* 0x003a380601007387 */ /* 0x0081e80000100a00 */
[----:B------:R-:W3:Y:S04]  /*67e10*/  LDL.LU R4, [R1+0xa80] ;  /* 0x000a800001047983 */ /* 0x000ee80000300800 */
[----:B------:R-:W3:Y:S04]  /*67e20*/  LDL.LU R5, [R1+0xa84] ;  /* 0x000a840001057983 */ /* 0x000ee80000300800 */
[----:B0-----:R-:W3:Y:S04]  /*67e30*/  LDL.LU R6, [R1+0xa88] ;  /* 0x000a880001067983 */ /* 0x001ee80000300800 */
[----:B------:R-:W3:Y:S04]  /*67e40*/  LDL.LU R7, [R1+0xa8c] ;  /* 0x000a8c0001077983 */ /* 0x000ee80000300800 */
[----:B------:R-:W3:Y:S04]  /*67e50*/  LDL.64 R14, [R1+0x48] ;  /* 0x00004800010e7983 */ /* 0x000ee80000100a00 */
[----:B----4-:R-:W-:Y:S04]  /*67e60*/  STL.64 [R1+0x3990], R18 ;  /* 0x0039901201007387 */ /* 0x010fe80000100a00 */
[----:B------:R0:W-:Y:S04]  /*67e70*/  STL.64 [R1+0x3988], R16 ;  /* 0x0039881001007387 */ /* 0x0001e80000100a00 */
[----:B0-----:R-:W4:Y:S04]  /*67e80*/  LDL.LU R16, [R1+0xa00] ;  /* 0x000a000001107983 */ /* 0x001f280000300800 */
[----:B------:R-:W4:Y:S04]  /*67e90*/  LDL.LU R17, [R1+0xa04] ;  /* 0x000a040001117983 */ /* 0x000f280000300800 */
[----:B------:R-:W2:Y:S04]  /*67ea0*/  LDL.LU R18, [R1+0xa08] ;  /* 0x000a080001127983 */ /* 0x000ea80000300800 */
[----:B------:R-:W2:Y:S04]  /*67eb0*/  LDL.LU R19, [R1+0xa0c] ;  /* 0x000a0c0001137983 */ /* 0x000ea80000300800 */
[----:B--2---:R0:W-:Y:S04]  /*67ec0*/  STL.64 [R1+0x39a0], R18 ;  /* 0x0039a01201007387 */ /* 0x0041e80000100a00 */
[----:B----4-:R1:W-:Y:S04]  /*67ed0*/  STL.64 [R1+0x3998], R16 ;  /* 0x0039981001007387 */ /* 0x0103e80000100a00 */
[----:B0-----:R-:W2:Y:S01]  /*67ee0*/  LDL.64 R18, [R1+0x8] ;  /* 0x0000080001127983 */ /* 0x001ea20000100a00 */
[----:B------:R-:W-:-:S02]  /*67ef0*/  IMAD.MOV.U32 R22, RZ, RZ, R2 ;  /* 0x000000ffff167224 */ /* 0x000fc400078e0002 */
[----:B------:R-:W-:-:S07]  /*67f00*/  IMAD.MOV.U32 R23, RZ, RZ, R0 ;  /* 0x000000ffff177224 */ /* 0x000fce00078e0000 */
[C---:B------:R-:W-:Y:S01]  /*67f10*/  HMMA.16816.F32.BF16 R20, R8.reuse, R22, R24 ;  /* 0x000000160814723c */ /* 0x040fe20000041818 */
[----:B--2---:R0:W-:Y:S04]  /*67f20*/  STL.64 [R1+0x39c0], R18 ;  /* 0x0039c01201007387 */ /* 0x0041e80000100a00 */
[----:B-1----:R-:W2:Y:S04]  /*67f30*/  LDL.LU R16, [R1+0xa20] ;  /* 0x000a200001107983 */ /* 0x002ea80000300800 */
[----:B------:R-:W2:Y:S04]  /*67f40*/  LDL.LU R17, [R1+0xa24] ;  /* 0x000a240001117983 */ /* 0x000ea80000300800 */
[----:B0-----:R-:W4:Y:S04]  /*67f50*/  LDL.LU R18, [R1+0xa28] ;  /* 0x000a280001127983 */ /* 0x001f280000300800 */
[----:B------:R-:W4:Y:S04]  /*67f60*/  LDL.LU R19, [R1+0xa2c] ;  /* 0x000a2c0001137983 */ /* 0x000f280000300800 */
[----:B----4-:R-:W-:Y:S04]  /*67f70*/  STL.64 [R1+0x39d8], R18 ;  /* 0x0039d81201007387 */ /* 0x010fe80000100a00 */
[----:B--2---:R0:W-:Y:S04]  /*67f80*/  STL.64 [R1+0x39d0], R16 ;  /* 0x0039d01001007387 */ /* 0x0041e80000100a00 */
[----:B0-----:R-:W2:Y:S04]  /*67f90*/  LDL.LU R16, [R1+0xa30] ;  /* 0x000a300001107983 */ /* 0x001ea80000300800 */
[----:B------:R-:W2:Y:S04]  /*67fa0*/  LDL.LU R17, [R1+0xa34] ;  /* 0x000a340001117983 */ /* 0x000ea80000300800 */
[----:B------:R-:W2:Y:S04]  /*67fb0*/  LDL.LU R18, [R1+0xa38] ;  /* 0x000a380001127983 */ /* 0x000ea80000300800 */
[----:B------:R-:W2:Y:S04]  /*67fc0*/  LDL.LU R19, [R1+0xa3c] ;  /* 0x000a3c0001137983 */ /* 0x000ea80000300800 */
[----:B------:R-:W4:Y:S04]  /*67fd0*/  LDL.LU.64 R26, [R1+0x3a58] ;  /* 0x003a5800011a7983 */ /* 0x000f280000300a00 */
[----:B------:R-:W4:Y:S04]  /*67fe0*/  LDL.LU.64 R24, [R1+0x3a50] ;  /* 0x003a500001187983 */ /* 0x000f280000300a00 */
[----:B------:R-:W-:Y:S04]  /*67ff0*/  STL.64 [R1+0x1550], R20 ;  /* 0x0015501401007387 */ /* 0x000fe80000100a00 */
[----:B------:R0:W-:Y:S04]  /*68000*/  STL.64 [R1+0x1558], R22 ;  /* 0x0015581601007387 */ /* 0x0001e80000100a00 */
[----:B0-----:R-:W4:Y:S02]  /*68010*/  LDL.LU.64 R22, [R1+0x3a48] ;  /* 0x003a480001167983 */ /* 0x001f240000300a00 */
[----:B----4-:R-:W-:-:S15]  /*68020*/  HMMA.16816.F32.BF16 R24, R8, R22, R24 ;  /* 0x000000160818723c */ /* 0x010fde0000041818 */
        /* <DEDUP_REMOVED lines=9> */
[----:B---3--:R-:W-:Y:S06]  /*680c0*/  HMMA.16816.F32.BF16 R4, R8, R26, R4 ;  /* 0x0000001a0804723c */ /* 0x008fec0000041804 */
[----:B------:R-:W-:-:S02]  /*680d0*/  IMAD.MOV.U32 R2, RZ, RZ, R26 ;  /* 0x000000ffff027224 */ /* 0x000fc400078e001a */
[----:B------:R-:W-:-:S15]  /*680e0*/  IMAD.MOV.U32 R0, RZ, RZ, R27 ;  /* 0x000000ffff007224 */ /* 0x000fde00078e001b */
[----:B------:R-:W-:Y:S04]  /*680f0*/  STL.64 [R1+0xab0], R4 ;  /* 0x000ab00401007387 */ /* 0x000fe80000100a00 */
[----:B------:R0:W-:Y:S04]  /*68100*/  STL.64 [R1+0xab8], R6 ;  /* 0x000ab80601007387 */ /* 0x0001e80000100a00 */
[----:B0-----:R-:W3:Y:S04]  /*68110*/  LDL.LU.64 R6, [R1+0x3a38] ;  /* 0x003a380001067983 */ /* 0x001ee80000300a00 */
[----:B------:R-:W4:Y:S02]  /*68120*/  LDL.LU.64 R26, [R1+0x3a30] ;  /* 0x003a3000011a7983 */ /* 0x000f240000300a00 */
[----:B----4-:R-:W-:-:S15]  /*68130*/  HMMA.16816.F32.BF16 R20, R8, R26, R20 ;  /* 0x0000001a0814723c */ /* 0x010fde0000041814 */
[----:B------:R-:W-:-:S08]  /*68140*/  NOP ;  /* 0x0000000000007918 */ /* 0x000fd00000000000 */
[----:B------:R0:W-:Y:S04]  /*68150*/  STL.64 [R1+0xaa0], R20 ;  /* 0x000aa01401007387 */ /* 0x0001e80000100a00 */
[----:B------:R-:W-:Y:S01]  /*68160*/  STL.64 [R1+0xaa8], R22 ;  /* 0x000aa81601007387 */ /* 0x000fe20000100a00 */
[----:B0-----:R-:W-:Y:S02]  /*68170*/  IMAD.MOV.U32 R21, RZ, RZ, R26 ;  /* 0x000000ffff157224 */ /* 0x001fe400078e001a */
[----:B------:R-:W-:Y:S02]  /*68180*/  IMAD.MOV.U32 R20, RZ, RZ, R27 ;  /* 0x000000ffff147224 */ /* 0x000fe400078e001b */
[----:B------:R-:W3:Y:S04]  /*68190*/  LDL.LU.64 R26, [R1+0x3a28] ;  /* 0x003a2800011a7983 */ /* 0x000ee80000300a00 */
[----:B------:R-:W3:Y:S02]  /*681a0*/  LDL.LU.64 R24, [R1+0x3a20] ;  /* 0x003a200001187983 */ /* 0x000ee40000300a00 */
        /* <DEDUP_REMOVED lines=8> */
[----:B------:R-:W4:Y:S04]  /*68230*/  LDL.LU.64 R6, [R1+0x3a08] ;  /* 0x003a080001067983 */ /* 0x000f280000300a00 */
[----:B------:R-:W4:Y:S01]  /*68240*/  LDL.LU.64 R4, [R1+0x3a00] ;  /* 0x003a000001047983 */ /* 0x000f220000300a00 */
[----:B---3--:R-:W-:-:S15]  /*68250*/  HMMA.16816.F32.BF16 R24, R8, R14, R24 ;  /* 0x0000000e0818723c */ /* 0x008fde0000041818 */
[----:B------:R-:W-:-:S08]  /*68260*/  NOP ;  /* 0x0000000000007918 */ /* 0x000fd00000000000 */
[----:B------:R-:W-:Y:S04]  /*68270*/  STL.64 [R1+0xa80], R24 ;  /* 0x000a801801007387 */ /* 0x000fe80000100a00 */
[----:B------:R0:W-:Y:S04]  /*68280*/  STL.64 [R1+0xa88], R26 ;  /* 0x000a881a01007387 */ /* 0x0001e80000100a00 */
[----:B0-----:R-:W4:Y:S04]  /*68290*/  LDL.LU.64 R26, [R1+0x39f8] ;  /* 0x0039f800011a7983 */ /* 0x001f280000300a00 */
[----:B------:R-:W3:Y:S01]  /*682a0*/  LDL.LU R25, [R1+0x39f0] ;  /* 0x0039f00001197983 */ /* 0x000ee20000300800 */
[----:B------:R-:W-:-:S02]  /*682b0*/  IMAD.MOV.U32 R24, RZ, RZ, R14 ;  /* 0x000000ffff187224 */ /* 0x000fc400078e000e */
[----:B------:R-:W-:Y:S02]  /*682c0*/  IMAD.MOV.U32 R13, RZ, RZ, R15 ;  /* 0x000000ffff0d7224 */ /* 0x000fe400078e000f */
[----:B------:R-:W3:Y:S01]  /*682d0*/  LDL.LU.64 R14, [R1+0x39e8] ;  /* 0x0039e800010e7983 */ /* 0x000ee20000300a00 */
[----:B----4-:R-:W-:-:S15]  /*682e0*/  HMMA.16816.F32.BF16 R4, R8, R26, R4 ;  /* 0x0000001a0804723c */ /* 0x010fde0000041804 */
[----:B------:R-:W-:-:S08]  /*682f0*/  NOP ;  /* 0x0000000000007918 */ /* 0x000fd00000000000 */
[----:B------:R-:W-:Y:S04]  /*68300*/  STL.64 [R1+0xa70], R4 ;  /* 0x000a700401007387 */ /* 0x000fe80000100a00 */
[----:B------:R0:W-:Y:S04]  /*68310*/  STL.64 [R1+0xa78], R6 ;  /* 0x000a780601007387 */ /* 0x0001e80000100a00 */
[----:B0-----:R-:W2:Y:S04]  /*68320*/  LDL.LU.64 R6, [R1+0x39e0] ;  /* 0x0039e00001067983 */ /* 0x001ea80000300a00 */
[----:B------:R-:W-:Y:S04]  /*68330*/  STL.64 [R1+0x38b8], R26 ;  /* 0x0038b81a01007387 */ /* 0x000fe80000100a00 */
[----:B------:R-:W-:Y:S01]  /*68340*/  STL [R1+0x3918], R24 ;  /* 0x0039181801007387 */ /* 0x000fe20000100800 */
[----:B--2---:R-:W-:Y:S03]  /*68350*/  HMMA.16816.F32.BF16 R4, R8, R6, R16 ;  /* 0x000000060804723c */ /* 0x004fe60000041810 */
[----:B------:R-:W2:Y:S04]  /*68360*/  LDL.LU.64 R18, [R1+0x39d8] ;  /* 0x0039d80001127983 */ /* 0x000ea80000300a00 */
[----:B------:R-:W2:-:S15]  /*68370*/  LDL.LU.64 R16, [R1+0x39d0] ;  /* 0x0039d00001107983 */ /* 0x000e9e0000300a00 */
[----:B------:R-:W-:-:S01]  /*68380*/  NOP ;  /* 0x0000000000007918 */ /* 0x000fc20000000000 */
        /* <DEDUP_REMOVED lines=26> */
[----:B------:R0:W-:Y:S04]  /*68530*/  STL.64 [R1+0x3880], R14 ;  /* 0x0038800e01007387 */ /* 0x0001e80000100a00 */
[----:B------:R-:W-:Y:S01]  /*68540*/  STL [R1+0x38d0], R12 ;  /* 0x0038d00c01007387 */ /* 0x000fe20000100800 */
[----:B0-----:R-:W-:-:S02]  /*68550*/  IMAD.MOV.U32 R14, RZ, RZ, R23 ;  /* 0x000000ffff0e7224 */ /* 0x001fc400078e0017 */
[----:B------:R-:W-:-:S05]  /*68560*/  IMAD.MOV.U32 R15, RZ, RZ, R22 ;  /* 0x000000ffff0f7224 */ /* 0x000fca00078e0016 */
[----:B------:R0:W-:Y:S02]  /*68570*/  STL.64 [R1+0x38e0], R14 ;  /* 0x0038e00e01007387 */ /* 0x0001e40000100a00 */
[----:B0-----:R-:W-:Y:S02]  /*68580*/  IMAD.MOV.U32 R15, RZ, RZ, R20 ;  /* 0x000000ffff0f7224 */ /* 0x001fe400078e0014 */
[----:B------:R-:W-:Y:S01]  /*68590*/  IMAD.MOV.U32 R14, RZ, RZ, R21 ;  /* 0x000000ffff0e7224 */ /* 0x000fe200078e0015 */
[----:B--2---:R-:W-:Y:S01]  /*685a0*/  HMMA.16816.F32.BF16 R8, R8, R6, R16 ;  /* 0x000000060808723c */ /* 0x004fe20000041810 */
[----:B------:R-:W2:Y:S04]  /*685b0*/  LDL.LU.64 R18, [R1+0x3980] ;  /* 0x0039800001127983 */ /* 0x000ea80000300a00 */
[----:B------:R-:W3:-:S15]  /*685c0*/  LDL.LU.64 R16, [R1+0x3978] ;  /* 0x0039780001107983 */ /* 0x000ede0000300a00 */
[----:B------:R-:W-:-:S03]  /*685d0*/  NOP ;  /* 0x0000000000007918 */ /* 0x000fc60000000000 */
[----:B------:R-:W-:Y:S04]  /*685e0*/  STL.64 [R1+0x430], R8 ;  /* 0x0004300801007387 */ /* 0x000fe80000100a00 */
[----:B------:R0:W-:Y:S04]  /*685f0*/  STL.64 [R1+0x438], R10 ;  /* 0x0004380a01007387 */ /* 0x0001e80000100a00 */
[----:B------:R-:W4:Y:S04]  /*68600*/  LDL.LU R20, [R1+0x830] ;  /* 0x0008300001147983 */ /* 0x000f280000300800 */
[----:B------:R-:W4:Y:S04]  /*68610*/  LDL.LU R21, [R1+0x834] ;  /* 0x0008340001157983 */ /* 0x000f280000300800 */
[----:B------:R-:W4:Y:S04]  /*68620*/  LDL.LU R22, [R1+0x838] ;  /* 0x0008380001167983 */ /* 0x000f280000300800 */
[----:B------:R-:W4:Y:S01]  /*68630*/  LDL.LU R23, [R1+0x83c] ;  /* 0x00083c0001177983 */ /* 0x000f220000300800 */
[----:B0-----:R-:W-:-:S02]  /*68640*/  IMAD.MOV.U32 R11, RZ, RZ, R25 ;  /* 0x000000ffff0b7224 */ /* 0x001fc400078e0019 */
[----:B--2---:R-:W-:Y:S02]  /*68650*/  IMAD.MOV.U32 R10, RZ, RZ, R18 ;  /* 0x000000ffff0a7224 */ /* 0x004fe400078e0012 */
[----:B---3--:R-:W-:Y:S02]  /*68660*/  IMAD.MOV.U32 R26, RZ, RZ, R16 ;  /* 0x000000ffff1a7224 */ /* 0x008fe400078e0010 */
[----:B------:R-:W-:Y:S01]  /*68670*/  IMAD.MOV.U32 R27, RZ, RZ, R17 ;  /* 0x000000ffff1b7224 */ /* 0x000fe200078e0011 */
[----:B----4-:R-:W-:Y:S04]  /*68680*/  STL.64 [R1+0x3928], R22 ;  /* 0x0039281601007387 */ /* 0x010fe80000100a00 */
[----:B------:R-:W-:Y:S04]  /*68690*/  STL.64 [R1+0x3920], R20 ;  /* 0x0039201401007387 */ /* 0x000fe80000100a00 */
[----:B------:R-:W2:Y:S04]  /*686a0*/  LDL.LU R16, [R1+0x3974] ;  /* 0x0039740001107983 */ /* 0x000ea80000300800 */
[----:B------:R-:W2:Y:S04]  /*686b0*/  LDL.LU R17, [R1+0x3970] ;  /* 0x0039700001117983 */ /* 0x000ea80000300800 */
[----:B------:R-:W2:Y:S04]  /*686c0*/  LDL.LU R18, [R1+0x396c] ;  /* 0x00396c0001127983 */ /* 0x000ea80000300800 */
[----:B------:R-:W-:Y:S04]  /*686d0*/  STL.64 [R1+0x3950], R10 ;  /* 0x0039500a01007387 */ /* 0x000fe80000100a00 */
[----:B------:R0:W-:Y:S04]  /*686e0*/  STL.64 [R1+0x3930], R26 ;  /* 0x0039301a01007387 */ /* 0x0001e80000100a00 */
[----:B0-----:R-:W3:Y:S04]  /*686f0*/  LDL.64 R26, [R1+0xb8] ;  /* 0x0000b800011a7983 */ /* 0x001ee80000100a00 */
[----:B---3--:R0:W-:Y:S04]  /*68700*/  STL.64 [R1+0x3948], R26 ;  /* 0x0039481a01007387 */ /* 0x0081e80000100a00 */
[----:B------:R-:W3:Y:S04]  /*68710*/  LDL.LU R24, [R1+0x2a0] ;  /* 0x0002a00001187983 */ /* 0x000ee80000300800 */
[----:B------:R-:W3:Y:S04]  /*68720*/  LDL.LU R25, [R1+0x2a4] ;  /* 0x0002a40001197983 */ /* 0x000ee80000300800 */
[----:B0-----:R-:W4:Y:S04]  /*68730*/  LDL.LU R26, [R1+0x2a8] ;  /* 0x0002a800011a7983 */ /* 0x001f280000300800 */
[----:B------:R-:W4:Y:S01]  /*68740*/  LDL.LU R27, [R1+0x2ac] ;  /* 0x0002ac00011b7983 */ /* 0x000f220000300800 */
[----:B------:R-:W-:-:S03]  /*68750*/  IMAD.MOV.U32 R10, RZ, RZ, R19 ;  /* 0x000000ffff0a7224 */ /* 0x000fc600078e0013 */
[----:B----4-:R-:W-:Y:S04]  /*68760*/  STL.64 [R1+0x3960], R26 ;  /* 0x0039601a01007387 */ /* 0x010fe80000100a00 */
[----:B---3--:R0:W-:Y:S04]  /*68770*/  STL.64 [R1+0x3958], R24 ;  /* 0x0039581801007387 */ /* 0x0081e80000100a00 */
[----:B------:R-:W2:Y:S04]  /*68780*/  LDL.LU R19, [R1+0x3968] ;  /* 0x0039680001137983 */ /* 0x000ea80000300800 */
        /* <DEDUP_REMOVED lines=14> */
[----:B------:R-:W-:Y:S04]  /*68870*/  STL.64 [R1+0x38f8], R14 ;  /* 0x0038f80e01007387 */ /* 0x000fe80000100a00 */
[----:B------:R-:W-:Y:S04]  /*68880*/  STL.64 [R1+0x3878], R6 ;  /* 0x0038780601007387 */ /* 0x000fe80000100a00 */
[----:B------:R0:W-:Y:S04]  /*68890*/  STL.64 [R1+0x38d8], R4 ;  /* 0x0038d80401007387 */ /* 0x0001e80000100a00 */
[----:B0-----:R-:W4:Y:S04]  /*688a0*/  LDL.LU R4, [R1+0x7f0] ;  /* 0x0007f00001047983 */ /* 0x001f280000300800 */
[----:B------:R-:W4:Y:S04]  /*688b0*/  LDL.LU R5, [R1+0x7f4] ;  /* 0x0007f40001057983 */ /* 0x000f280000300800 */
[----:B------:R-:W3:Y:S04]  /*688c0*/  LDL.LU R6, [R1+0x7f8] ;  /* 0x0007f80001067983 */ /* 0x000ee80000300800 */
[----:B------:R-:W3:Y:S01]  /*688d0*/  LDL.LU R7, [R1+0x7fc] ;  /* 0x0007fc0001077983 */ /* 0x000ee20000300800 */
[----:B------:R-:W-:-:S07]  /*688e0*/  IMAD.MOV.U32 R11, RZ, RZ, R28 ;  /* 0x000000ffff0b7224 */ /* 0x000fce00078e001c */
[C---:B--2---:R-:W-:Y:S01]  /*688f0*/  HMMA.16816.F32.BF16 R8, R16.reuse, R10, R24 ;  /* 0x0000000a1008723c */ /* 0x044fe20000041818 */
[----:B---3--:R-:W-:Y:S04]  /*68900*/  STL.64 [R1+0x38f0], R6 ;  /* 0x0038f00601007387 */ /* 0x008fe80000100a00 */
[----:B----4-:R0:W-:Y:S04]  /*68910*/  STL.64 [R1+0x38e8], R4 ;  /* 0x0038e80401007387 */ /* 0x0101e80000100a00 */
        /* <DEDUP_REMOVED lines=12> */
[----:B------:R-:W-:Y:S04]  /*689e0*/  STL.64 [R1+0x1940], R8 ;  /* 0x0019400801007387 */ /* 0x000fe80000100a00 */
[----:B------:R0:W-:Y:S04]  /*689f0*/  STL.64 [R1+0x1948], R10 ;  /* 0x0019480a01007387 */ /* 0x0001e80000100a00 */
[----:B0-----:R-:W3:Y:S02]  /*68a00*/  LDL.LU.64 R10, [R1+0x3950] ;  /* 0x00395000010a7983 */ /* 0x001ee40000300a00 */
[----:B---3--:R-:W-:Y:S02]  /*68a10*/  HMMA.16816.F32.BF16 R8, R16, R10, R24 ;  /* 0x0000000a1008723c */ /* 0x008fe40000041818 */
[----:B------:R-:W3:-:S15]  /*68a20*/  LDL.LU.64 R26, [R1+0x3948] ;  /* 0x00394800011a7983 */ /* 0x000ede0000300a00 */
[----:B------:R-:W-:-:S06]  /*68a30*/  NOP ;  /* 0x0000000000007918 */ /* 0x000fcc0000000000 */
[----:B------:R-:W-:Y:S04]  /*68a40*/  STL.64 [R1+0x1840], R8 ;  /* 0x0018400801007387 */ /* 0x000fe80000100a00 */
[----:B------:R-:W-:Y:S04]  /*68a50*/  STL.64 [R1+0x1848], R10 ;  /* 0x0018480a01007387 */ /* 0x000fe80000100a00 */
[----:B------:R-:W0:Y:S01]  /*68a60*/  LDSM.16.MT88.4 R8, [R29+UR4+0x6080] ;  /* 0x006080041d08783b */ /* 0x000e220008004200 */
[----:B------:R-:W-:Y:S02]  /*68a70*/  IMAD.MOV.U32 R14, RZ, RZ, R2 ;  /* 0x000000ffff0e7224 */ /* 0x000fe400078e0002 */
[----:B------:R-:W-:Y:S01]  /*68a80*/  IMAD.MOV.U32 R15, RZ, RZ, R0 ;  /* 0x000000ffff0f7224 */ /* 0x000fe200078e0000 */
[----:B0-----:R0:W-:Y:S04]  /*68a90*/  STL.64 [R1+0x3780], R10 ;  /* 0x0037800a01007387 */ /* 0x0011e80000100a00 */
[----:B------:R-:W-:Y:S04]  /*68aa0*/  STL.64 [R1+0x3778], R8 ;  /* 0x0037780801007387 */ /* 0x000fe80000100a00 */
[----:B0-----:R-:W4:Y:S01]  /*68ab0*/  LDL.64 R10, [R1+0x98] ;  /* 0x00009800010a7983 */ /* 0x001f220000100a00 */
        /* <DEDUP_REMOVED lines=9> */
[----:B------:R-:W4:Y:S04]  /*68b50*/  LDL.LU.64 R22, [R1+0x3928] ;  /* 0x0039280001167983 */ /* 0x000f280000300a00 */
[----:B------:R-:W4:-:S15]  /*68b60*/  LDL.LU.64 R20, [R1+0x3920] ;  /* 0x0039200001147983 */ /* 0x000f1e0000300a00 */
[----:B------:R-:W-:-:S02]  /*68b70*/  NOP ;  /* 0x0000000000007918 */ /* 0x000fc40000000000 */
[----:B------:R0:W-:Y:S04]  /*68b80*/  STL.64 [R1+0x1640], R24 ;  /* 0x0016401801007387 */ /* 0x0001e80000100a00 */
[----:B------:R-:W-:Y:S04]  /*68b90*/  STL.64 [R1+0x1648], R26 ;  /* 0x0016481a01007387 */ /* 0x000fe80000100a00 */
[----:B0-----:R-:W3:Y:S01]  /*68ba0*/  LDL.LU R24, [R1+0x3918] ;  /* 0x0039180001187983 */ /* 0x001ee20000300800 */
[----:B----4-:R-:W-:-:S15]  /*68bb0*/  HMMA.16816.F32.BF16 R20, R16, R10, R20 ;  /* 0x0000000a1014723c */ /* 0x010fde0000041814 */
[----:B------:R-:W-:-:S08]  /*68bc0*/  NOP ;  /* 0x0000000000007918 */ /* 0x000fd00000000000 */
[----:B------:R-:W-:Y:S04]  /*68bd0*/  STL.64 [R1+0x1540], R20 ;  /* 0x0015401401007387 */ /* 0x000fe80000100a00 */
[----:B------:R0:W-:Y:S04]  /*68be0*/  STL.64 [R1+0x1548], R22 ;  /* 0x0015481601007387 */ /* 0x0001e80000100a00 */
[----:B0-----:R-:W4:Y:S04]  /*68bf0*/  LDL.LU.64 R22, [R1+0x3910] ;  /* 0x0039100001167983 */ /* 0x001f280000300a00 */
[----:B------:R0:W-:Y:S04]  /*68c00*/  STL.64 [R1+0x3840], R10 ;  /* 0x0038400a01007387 */ /* 0x0001e80000100a00 */
[----:B------:R-:W4:Y:S04]  /*68c10*/  LDL.LU R8, [R1+0x820] ;  /* 0x0008200001087983 */ /* 0x000f280000300800 */
[----:B------:R-:W4:Y:S04]  /*68c20*/  LDL.LU R9, [R1+0x824] ;  /* 0x0008240001097983 */ /* 0x000f280000300800 */
[----:B0-----:R-:W4:Y:S04]  /*68c30*/  LDL.LU R10, [R1+0x828] ;  /* 0x00082800010a7983 */ /* 0x001f280000300800 */
[----:B------:R-:W4:Y:S04]  /*68c40*/  LDL.LU R11, [R1+0x82c] ;  /* 0x00082c00010b7983 */ /* 0x000f280000300800 */
[----:B------:R-:W3:Y:S01]  /*68c50*/  LDL.LU R20, [R1+0x7d0] ;  /* 0x0007d00001147983 */ /* 0x000ee20000300800 */
[----:B----4-:R-:W-:-:S15]  /*68c60*/  HMMA.16816.F32.BF16 R8, R16, R22, R8 ;  /* 0x000000161008723c */ /* 0x010fde0000041808 */
[----:B------:R-:W-:-:S08]  /*68c70*/  NOP ;  /* 0x0000000000007918 */ /* 0x000fd00000000000 */
[----:B------:R-:W-:Y:S04]  /*68c80*/  STL.64 [R1+0x820], R8 ;  /* 0x0008200801007387 */ /* 0x000fe80000100a00 */
[----:B------:R-:W-:Y:S04]  /*68c90*/  STL.64 [R1+0x828], R10 ;  /* 0x0008280a01007387 */ /* 0x000fe80000100a00 */
[----:B------:R-:W3:Y:S04]  /*68ca0*/  LDL.LU R21, [R1+0x7d4] ;  /* 0x0007d40001157983 */ /* 0x000ee80000300800 */
[----:B------:R-:W4:Y:S04]  /*68cb0*/  LDL.LU R22, [R1+0x7d8] ;  /* 0x0007d80001167983 */ /* 0x000f280000300800 */
[----:B------:R-:W4:Y:S01]  /*68cc0*/  LDL.LU R23, [R1+0x7dc] ;  /* 0x0007dc0001177983 */ /* 0x000f220000300800 */
[----:B------:R-:W-:-:S02]  /*68cd0*/  IMAD.MOV.U32 R27, RZ, RZ, R13 ;  /* 0x000000ffff1b7224 */ /* 0x000fc400078e000d */
[C---:B--2---:R-:W-:Y:S01]  /*68ce0*/  HMMA.16816.F32.BF16 R12, R16.reuse, R14, R4 ;  /* 0x0000000e100c723c */ /* 0x044fe20000041804 */
[----:B----4-:R-:W-:Y:S04]  /*68cf0*/  STL.64 [R1+0x38c8], R22 ;  /* 0x0038c81601007387 */ /* 0x010fe80000100a00 */
[----:B---3--:R0:W-:Y:S04]  /*68d00*/  STL.64 [R1+0x38c0], R20 ;  /* 0x0038c01401007387 */ /* 0x0081e80000100a00 */
[----:B0-----:R-:W2:Y:S04]  /*68d10*/  LDL.LU R20, [R1+0x7e0] ;  /* 0x0007e00001147983 */ /* 0x001ea80000300800 */
[----:B------:R-:W2:Y:S04]  /*68d20*/  LDL.LU R21, [R1+0x7e4] ;  /* 0x0007e40001157983 */ /* 0x000ea80000300800 */
[----:B------:R-:W2:Y:S04]  /*68d30*/  LDL.LU R22, [R1+0x7e8] ;  /* 0x0007e80001167983 */ /* 0x000ea80000300800 */
[----:B------:R-:W2:Y:S04]  /*68d40*/  LDL.LU R23, [R1+0x7ec] ;  /* 0x0007ec0001177983 */ /* 0x000ea80000300800 */
[----:B------:R-:W3:Y:S04]  /*68d50*/  LDL.64 R10, [R1+0x28] ;  /* 0x00002800010a7983 */ /* 0x000ee80000100a00 */
        /* <DEDUP_REMOVED lines=13> */
[----:B------:R-:W4:-:S15]  /*68e30*/  LDL.LU.64 R4, [R1+0x38d8] ;  /* 0x0038d80001047983 */ /* 0x000f1e0000300a00 */
[----:B------:R-:W-:-:S06]  /*68e40*/  NOP ;  /* 0x0000000000007918 */ /* 0x000fcc0000000000 */
[----:B------:R0:W-:Y:S04]  /*68e50*/  STL.64 [R1+0x7f0], R12 ;  /* 0x0007f00c01007387 */ /* 0x0001e80000100a00 */
[----:B------:R4:W-:Y:S04]  /*68e60*/  STL.64 [R1+0x7f8], R14 ;  /* 0x0007f80e01007387 */ /* 0x0009e80000100a00 */
[----:B0-----:R-:W2:Y:S01]  /*68e70*/  LDL.LU R12, [R1+0x38d0] ;  /* 0x0038d000010c7983 */ /* 0x001ea20000300800 */
[----:B----4-:R-:W-:Y:S02]  /*68e80*/  IMAD.MOV.U32 R14, RZ, RZ, R5 ;  /* 0x000000ffff0e7224 */ /* 0x010fe400078e0005 */
[----:B------:R-:W-:-:S05]  /*68e90*/  IMAD.MOV.U32 R15, RZ, RZ, R4 ;  /* 0x000000ffff0f7224 */ /* 0x000fca00078e0004 */
[----:B------:R0:W-:Y:S04]  /*68ea0*/  STL.64 [R1+0x3898], R14 ;  /* 0x0038980e01007387 */ /* 0x0001e80000100a00 */
[----:B------:R-:W4:Y:S04]  /*68eb0*/  LDL.LU R4, [R1+0x790] ;  /* 0x0007900001047983 */ /* 0x000f280000300800 */
[----:B------:R-:W4:Y:S04]  /*68ec0*/  LDL.LU R5, [R1+0x794] ;  /* 0x0007940001057983 */ /* 0x000f280000300800 */
[----:B------:R-:W3:Y:S04]  /*68ed0*/  LDL.LU R6, [R1+0x798] ;  /* 0x0007980001067983 */ /* 0x000ee80000300800 */
[----:B------:R-:W3:Y:S01]  /*68ee0*/  LDL.LU R7, [R1+0x79c] ;  /* 0x00079c0001077983 */ /* 0x000ee20000300800 */
[----:B0-----:R-:W-:-:S02]  /*68ef0*/  IMAD.MOV.U32 R15, RZ, RZ, R3 ;  /* 0x000000ffff0f7224 */ /* 0x001fc400078e0003 */
[----:B--2---:R-:W-:-:S05]  /*68f00*/  IMAD.MOV.U32 R14, RZ, RZ, R12 ;  /* 0x000000ffff0e7224 */ /* 0x004fca00078e000c */
[----:B------:R0:W-:Y:S04]  /*68f10*/  STL.64 [R1+0x38b0], R14 ;  /* 0x0038b00e01007387 */ /* 0x0001e80000100a00 */
[----:B------:R-:W2:Y:S04]  /*68f20*/  LDL.LU R12, [R1+0x7c0] ;  /* 0x0007c000010c7983 */ /* 0x000ea80000300800 */
[----:B------:R-:W2:Y:S04]  /*68f30*/  LDL.LU R13, [R1+0x7c4] ;  /* 0x0007c400010d7983 */ /* 0x000ea80000300800 */
[----:B0-----:R-:W2:Y:S04]  /*68f40*/  LDL.LU R14, [R1+0x7c8] ;  /* 0x0007c800010e7983 */ /* 0x001ea80000300800 */
[----:B------:R-:W2:Y:S04]  /*68f50*/  LDL.LU R15, [R1+0x7cc] ;  /* 0x0007cc00010f7983 */ /* 0x000ea80000300800 */
[----:B---3--:R-:W-:Y:S04]  /*68f60*/  STL.64 [R1+0x3890], R6 ;  /* 0x0038900601007387 */ /* 0x008fe80000100a00 */
[----:B----4-:R0:W-:Y:S04]  /*68f70*/  STL.64 [R1+0x3888], R4 ;  /* 0x0038880401007387 */ /* 0x0101e80000100a00 */
[----:B0-----:R-:W3:Y:S04]  /*68f80*/  LDL.LU R4, [R1+0x7a0] ;  /* 0x0007a00001047983 */ /* 0x001ee80000300800 */
[----:B------:R-:W3:Y:S04]  /*68f90*/  LDL.LU R5, [R1+0x7a4] ;  /* 0x0007a40001057983 */ /* 0x000ee80000300800 */
[----:B------:R-:W4:Y:S04]  /*68fa0*/  LDL.LU R6, [R1+0x7a8] ;  /* 0x0007a80001067983 */ /* 0x000f280000300800 */
[----:B------:R-:W4:Y:S01]  /*68fb0*/  LDL.LU R7, [R1+0x7ac] ;  /* 0x0007ac0001077983 */ /* 0x000f220000300800 */
[----:B------:R-:W-:-:S07]  /*68fc0*/  IMAD.MOV.U32 R26, RZ, RZ, R24 ;  /* 0x000000ffff1a7224 */ /* 0x000fce00078e0018 */
[C---:B------:R-:W-:Y:S01]  /*68fd0*/  HMMA.16816.F32.BF16 R24, R16.reuse, R26, R20 ;  /* 0x0000001a1018723c */ /* 0x040fe20000041814 */
[----:B----4-:R-:W-:Y:S04]  /*68fe0*/  STL.64 [R1+0x38a8], R6 ;  /* 0x0038a80601007387 */ /* 0x010fe80000100a00 */
[----:B---3--:R0:W-:Y:S04]  /*68ff0*/  STL.64 [R1+0x38a0], R4 ;  /* 0x0038a00401007387 */ /* 0x0081e80000100a00 */
[----:B0-----:R-:W3:Y:S04]  /*69000*/  LDL.LU R4, [R1+0x7b0] ;  /* 0x0007b00001047983 */ /* 0x001ee80000300800 */
[----:B------:R-:W3:Y:S04]  /*69010*/  LDL.LU R5, [R1+0x7b4] ;  /* 0x0007b40001057983 */ /* 0x000ee80000300800 */
[----:B------:R-:W3:Y:S04]  /*69020*/  LDL.LU R6, [R1+0x7b8] ;  /* 0x0007b80001067983 */ /* 0x000ee80000300800 */
[----:B------:R-:W3:Y:S04]  /*69030*/  LDL.LU R7, [R1+0x7bc] ;  /* 0x0007bc0001077983 */ /* 0x000ee80000300800 */
[----:B------:R-:W4:Y:S04]  /*69040*/  LDL.LU.64 R22, [R1+0x38c8] ;  /* 0x0038c80001167983 */ /* 0x000f280000300a00 */
[----:B------:R-:W4:Y:S04]  /*69050*/  LDL.LU.64 R20, [R1+0x38c0] ;  /* 0x0038c00001147983 */ /* 0x000f280000300a00 */
[----:B------:R-:W-:Y:S04]  /*69060*/  STL.64 [R1+0x7e0], R24 ;  /* 0x0007e01801007387 */ /* 0x000fe80000100a00 */
[----:B------:R0:W-:Y:S04]  /*69070*/  STL.64 [R1+0x7e8], R26 ;  /* 0x0007e81a01007387 */ /* 0x0001e80000100a00 */
[----:B0-----:R-:W4:Y:S01]  /*69080*/  LDL.LU.64 R26, [R1+0x38b8] ;  /* 0x0038b800011a7983 */ /* 0x001f220000300a00 */
[----:B--2---:R-:W-:Y:S06]  /*69090*/  HMMA.16816.F32.BF16 R12, R16, R10, R12 ;  /* 0x0000000a100c723c */ /* 0x004fec000004180c */
[----:B------:R-:W-:-:S02]  /*690a0*/  IMAD.MOV.U32 R25, RZ, RZ, R10 ;  /* 0x000000ffff197224 */ /* 0x000fc400078e000a */
[----:B------:R-:W-:Y:S01]  /*690b0*/  IMAD.MOV.U32 R24, RZ, RZ, R11 ;  /* 0x000000ffff187224 */ /* 0x000fe200078e000b */
[----:B----4-:R-:W-:-:S15]  /*690c0*/  HMMA.16816.F32.BF16 R20, R16, R26, R20 ;  /* 0x0000001a1014723c */ /* 0x010fde0000041814 */
[----:B------:R-:W-:-:S08]  /*690d0*/  NOP ;  /* 0x0000000000007918 */ /* 0x000fd00000000000 */
[----:B------:R0:W-:Y:S04]  /*690e0*/  STL.64 [R1+0x7d0], R20 ;  /* 0x0007d01401007387 */ /* 0x0001e80000100a00 */
[----:B------:R1:W-:Y:S04]  /*690f0*/  STL.64 [R1+0x7d8], R22 ;  /* 0x0007d81601007387 */ /* 0x0003e80000100a00 */
[----:B0-----:R-:W2:Y:S04]  /*69100*/  LDL.LU R20, [R1+0x290] ;  /* 0x0002900001147983 */ /* 0x001ea80000300800 */
[----:B------:R-:W2:Y:S04]  /*69110*/  LDL.LU R21, [R1+0x294] ;  /* 0x0002940001157983 */ /* 0x000ea80000300800 */
[----:B-1----:R-:W2:Y:S04]  /*69120*/  LDL.LU R22, [R1+0x298] ;  /* 0x0002980001167983 */ /* 0x002ea80000300800 */
[----:B------:R-:W2:Y:S04]  /*69130*/  LDL.LU R23, [R1+0x29c] ;  /* 0x00029c0001177983 */ /* 0x000ea80000300800 */
[----:B------:R-:W-:Y:S04]  /*69140*/  STL.64 [R1+0x7c0], R12 ;  /* 0x0007c00c01007387 */ /* 0x000fe80000100a00 */
[----:B------:R0:W-:Y:S04]  /*69150*/  STL.64 [R1+0x7c8], R14 ;  /* 0x0007c80e01007387 */ /* 0x0001e80000100a00 */
[----:B0-----:R-:W3:Y:S04]  /*69160*/  LDL.LU.64 R14, [R1+0x38b0] ;  /* 0x0038b000010e7983 */ /* 0x001ee80000300a00 */
        /* <DEDUP_REMOVED lines=10> */
[C---:B---3--:R-:W-:Y:S03]  /*69210*/  HMMA.16816.F32.BF16 R12, R16.reuse, R14, R4 ;  /* 0x0000000e100c723c */ /* 0x048fe60000041804 */
[----:B----4-:R0:W-:Y:S04]  /*69220*/  STL.64 [R1+0x3860], R10 ;  /* 0x0038600a01007387 */ /* 0x0101e80000100a00 */
[----:B--2---:R-:W-:Y:S04]  /*69230*/  STL.64 [R1+0x3858], R8 ;  /* 0x0038580801007387 */ /* 0x004fe80000100a00 */
[----:B0-----:R-:W2:Y:S04]  /*69240*/  LDL.64 R10, [R1+0xd8] ;  /* 0x0000d800010a7983 */ /* 0x001ea80000100a00 */
[----:B------:R-:W-:Y:S04]  /*69250*/  STL.64 [R1+0x37e0], R26 ;  /* 0x0037e01a01007387 */ /* 0x000fe80000100a00 */
[----:B------:R0:W-:Y:S04]  /*69260*/  STL.64 [R1+0x37d8], R24 ;  /* 0x0037d81801007387 */ /* 0x0001e80000100a00 */
        /* <DEDUP_REMOVED lines=16> */
[----:B----4-:R-:W-:-:S15]  /*69370*/  HMMA.16816.F32.BF16 R4, R16, R14, R4 ;  /* 0x0000000e1004723c */ /* 0x010fde0000041804 */
[----:B------:R-:W-:-:S08]  /*69380*/  NOP ;  /* 0x0000000000007918 */ /* 0x000fd00000000000 */
[----:B------:R-:W-:Y:S04]  /*69390*/  STL.64 [R1+0x610], R4 ;  /* 0x0006100401007387 */ /* 0x000fe80000100a00 */
[----:B------:R0:W-:Y:S04]  /*693a0*/  STL.64 [R1+0x618], R6 ;  /* 0x0006180601007387 */ /* 0x0001e80000100a00 */
[----:B0-----:R-:W4:Y:S04]  /*693b0*/  LDL.LU.64 R6, [R1+0x3878] ;  /* 0x0038780001067983 */ /* 0x001f280000300a00 */
[----:B------:R0:W-:Y:S04]  /*693c0*/  STL [R1+0x37a0], R14 ;  /* 0x0037a00e01007387 */ /* 0x0001e80000100800 */
[----:B------:R1:W-:Y:S04]  /*693d0*/  STL [R1+0x379c], R15 ;  /* 0x00379c0f01007387 */ /* 0x0003e80000100800 */
[----:B------:R-:W3:Y:S04]  /*693e0*/  LDL.LU R12, [R1+0x550] ;  /* 0x00055000010c7983 */ /* 0x000ee80000300800 */
[----:B------:R-:W3:Y:S04]  /*693f0*/  LDL.LU R13, [R1+0x554] ;  /* 0x00055400010d7983 */ /* 0x000ee80000300800 */
[----:B0-----:R-:W3:Y:S04]  /*69400*/  LDL.LU R14, [R1+0x558] ;  /* 0x00055800010e7983 */ /* 0x001ee80000300800 */
[----:B-1----:R-:W3:Y:S01]  /*69410*/  LDL.LU R15, [R1+0x55c] ;  /* 0x00055c00010f7983 */ /* 0x002ee20000300800 */
[----:B----4-:R-:W-:Y:S03]  /*69420*/  HMMA.16816.F32.BF16 R16, R16, R6, R20 ;  /* 0x000000061010723c */ /* 0x010fe60000041814 */
[----:B------:R-:W3:Y:S04]  /*69430*/  LDL.LU.64 R22, [R1+0x3870] ;  /* 0x0038700001167983 */ /* 0x000ee80000300a00 */
[----:B------:R-:W3:Y:S01]  /*69440*/  LDL.LU.64 R20, [R1+0x3868] ;  /* 0x0038680001147983 */ /* 0x000ee20000300a00 */
[----:B--2---:R-:W-:-:S15]  /*69450*/  IMAD.MOV.U32 R28, RZ, RZ, R11 ;  /* 0x000000ffff1c7224 */ /* 0x004fde00078e000b */
[----:B------:R-:W-:Y:S04]  /*69460*/  STL.64 [R1+0x290], R16 ;  /* 0x0002901001007387 */ /* 0x000fe80000100a00 */
[----:B------:R0:W-:Y:S04]  /*69470*/  STL.64 [R1+0x298], R18 ;  /* 0x0002981201007387 */ /* 0x0001e80000100a00 */
[----:B0-----:R-:W2:Y:S01]  /*69480*/  LDL.64 R18, [R1+0xc8] ;  /* 0x0000c80001127983 */ /* 0x001ea20000100a00 */
[----:B---3--:R-:W-:-:S15]  /*69490*/  HMMA.16816.F32.BF16 R12, R20, R10, R12 ;  /* 0x0000000a140c723c */ /* 0x008fde000004180c */
[----:B------:R-:W-:-:S08]  /*694a0*/  NOP ;  /* 0x0000000000007918 */ /* 0x000fd00000000000 */
[----:B------:R0:W-:Y:S04]  /*694b0*/  STL.64 [R1+0x19b0], R12 ;  /* 0x0019b00c01007387 */ /* 0x0001e80000100a00 */
[----:B------:R1:W-:Y:S01]  /*694c0*/  STL.64 [R1+0x19b8], R14 ;  /* 0x0019b80e01007387 */ /* 0x0003e20000100a00 */
[----:B0-----:R-:W-:-:S03]  /*694d0*/  IMAD.MOV.U32 R13, RZ, RZ, R10 ;  /* 0x000000ffff0d7224 */ /* 0x001fc600078e000a */
[----:B------:R-:W3:Y:S04]  /*694e0*/  LDL.LU.64 R10, [R1+0x3860] ;  /* 0x00386000010a7983 */ /* 0x000ee80000300a00 */
[----:B------:R-:W3:Y:S04]  /*694f0*/  LDL.LU.64 R8, [R1+0x3858] ;  /* 0x0038580001087983 */ /* 0x000ee80000300a00 */
[----:B------:R-:W-:Y:S04]  /*69500*/  STL [R1+0x3818], R13 ;  /* 0x0038180d01007387 */ /* 0x000fe80000100800 */
[----:B-1----:R-:W4:Y:S01]  /*69510*/  LDL.64 R14, [R1+0xa8] ;  /* 0x0000a800010e7983 */ /* 0x002f220000100a00 */
[----:B--2---:R-:W-:-:S02]  /*69520*/  IMAD.MOV.U32 R5, RZ, RZ, R18 ;  /* 0x000000ffff057224 */ /* 0x004fc400078e0012 */
[----:B------:R-:W-:Y:S01]  /*69530*/  IMAD.MOV.U32 R4, RZ, RZ, R19 ;  /* 0x000000ffff047224 */ /* 0x000fe200078e0013 */
[----:B---3--:R-:W-:Y:S01]  /*69540*/  HMMA.16816.F32.BF16 R8, R20, R18, R8 ;  /* 0x000000121408723c */ /* 0x008fe20000041808 */
[----:B------:R-:W0:-:S15]  /*69550*/  LDSM.16.MT88.4 R16, [R29+UR4+0x6100] ;  /* 0x006100041d10783b */ /* 0x000e1e0008004200 */
[----:B------:R-:W-:-:S07]  /*69560*/  NOP ;  /* 0x0000000000007918 */ /* 0x000fce0000000000 */
[----:B------:R-:W-:Y:S04]  /*69570*/  STL.64 [R1+0x18b0], R8 ;  /* 0x0018b00801007387 */ /* 0x000fe80000100a00 */
[----:B------:R1:W-:Y:S04]  /*69580*/  STL.64 [R1+0x18b8], R10 ;  /* 0x0018b80a01007387 */ /* 0x0003e80000100a00 */
[----:B-1----:R-:W2:Y:S04]  /*69590*/  LDL.LU.64 R10, [R1+0x3850] ;  /* 0x00385000010a7983 */ /* 0x002ea80000300a00 */
[----:B------:R-:W2:Y:S04]  /*695a0*/  LDL.LU.64 R8, [R1+0x3848] ;  /* 0x0038480001087983 */ /* 0x000ea80000300a00 */
[----:B------:R-:W-:Y:S04]  /*695b0*/  STL.64 [R1+0x3790], R6 ;  /* 0x0037900601007387 */ /* 0x000fe80000100a00 */
[----:B------:R1:W-:Y:S04]  /*695c0*/  STL.64 [R1+0x3788], R4 ;  /* 0x0037880401007387 */ /* 0x0003e80000100a00 */
[----:B-1----:R-:W4:Y:S04]  /*695d0*/  LDL.LU R4, [R1+0x1070] ;  /* 0x0010700001047983 */ /* 0x002f280000300800 */
[----:B------:R-:W4:Y:S04]  /*695e0*/  LDL.LU R5, [R1+0x1074] ;  /* 0x0010740001057983 */ /* 0x000f280000300800 */
[----:B------:R-:W4:Y:S04]  /*695f0*/  LDL.LU R6, [R1+0x1078] ;  /* 0x0010780001067983 */ /* 0x000f280000300800 */
[----:B------:R-:W4:Y:S04]  /*69600*/  LDL.LU R7, [R1+0x107c] ;  /* 0x00107c0001077983 */ /* 0x000f280000300800 */
[----:B0-----:R0:W-:Y:S04]  /*69610*/  STL.64 [R1+0x3648], R18 ;  /* 0x0036481201007387 */ /* 0x0011e80000100a00 */
[----:B------:R2:W-:Y:S01]  /*69620*/  STL.64 [R1+0x3640], R16 ;  /* 0x0036401001007387 */ /* 0x0005e20000100a00 */
[----:B0-----:R-:W-:-:S02]  /*69630*/  IMAD.MOV.U32 R18, RZ, RZ, R2 ;  /* 0x000000ffff127224 */ /* 0x001fc400078e0002 */
[----:B------:R-:W-:-:S07]  /*69640*/  IMAD.MOV.U32 R19, RZ, RZ, R0 ;  /* 0x000000ffff137224 */ /* 0x000fce00078e0000 */
[----:B--2---:R-:W-:Y:S01]  /*69650*/  HMMA.16816.F32.BF16 R16, R20, R18, R8 ;  /* 0x000000121410723c */ /* 0x004fe20000041808 */
[----:B------:R-:W2:-:S15]  /*69660*/  LDL.LU.64 R10, [R1+0x3840] ;  /* 0x00384000010a7983 */ /* 0x000e9e0000300a00 */
[----:B------:R-:W-:-:S07]  /*69670*/  NOP ;  /* 0x0000000000007918 */ /* 0x000fce0000000000 */
[----:B------:R-:W-:Y:S04]  /*69680*/  STL.64 [R1+0x17b0], R16 ;  /* 0x0017b01001007387 */ /* 0x000fe80000100a00 */
[----:B------:R4:W-:Y:S02]  /*69690*/  STL.64 [R1+0x17b8], R18 ;  /* 0x0017b81201007387 */ /* 0x0009e40000100a00 */
[----:B----4-:R-:W-:Y:S07]  /*696a0*/  HMMA.16816.F32.BF16 R16, R20, R14, R4 ;  /* 0x0000000e1410723c */ /* 0x010fee0000041804 */
[----:B------:R-:W-:-:S02]  /*696b0*/  IMAD.MOV.U32 R5, RZ, RZ, R14 ;  /* 0x000000ffff057224 */ /* 0x000fc400078e000e */
[----:B------:R-:W-:-:S14]  /*696c0*/  IMAD.MOV.U32 R4, RZ, RZ, R15 ;  /* 0x000000ffff047224 */ /* 0x000fdc00078e000f */
[----:B------:R-:W-:Y:S04]  /*696d0*/  STL.64 [R1+0x16b0], R16 ;  /* 0x0016b01001007387 */ /* 0x000fe80000100a00 */
[----:B------:R-:W-:Y:S01]  /*696e0*/  STL.64 [R1+0x16b8], R18 ;  /* 0x0016b81201007387 */ /* 0x000fe20000100a00 */
[----:B--2---:R-:W-:-:S15]  /*696f0*/  HMMA.16816.F32.BF16 R12, R20, R10, R24 ;  /* 0x0000000a140c723c */ /* 0x004fde0000041818 */
[----:B------:R-:W-:-:S08]  /*69700*/  NOP ;  /* 0x0000000000007918 */ /* 0x000fd00000000000 */
[----:B------:R-:W-:Y:S04]  /*69710*/  STL.64 [R1+0x15b0], R12 ;  /* 0x0015b00c01007387 */ /* 0x000fe80000100a00 */
[----:B------:R-:W-:Y:S04]  /*69720*/  STL.64 [R1+0x15b8], R14 ;  /* 0x0015b80e01007387 */ /* 0x000fe80000100a00 */
[----:B------:R-:W2:Y:S01]  /*69730*/  LDL.64 R26, [R1+0x48] ;  /* 0x00004800011a7983 */ /* 0x000ea20000100a00 */
[----:B------:R-:W-:Y:S02]  /*69740*/  IMAD.MOV.U32 R7, RZ, RZ, R10 ;  /* 0x000000ffff077224 */ /* 0x000fe400078e000a */
[----:B------:R-:W-:Y:S01]  /*69750*/  IMAD.MOV.U32 R6, RZ, RZ, R11 ;  /* 0x000000ffff067224 */ /* 0x000fe200078e000b */
[----:B--2---:R-:W-:Y:S04]  /*69760*/  STL.64 [R1+0x37f8], R26 ;  /* 0x0037f81a01007387 */ /* 0x004fe80000100a00 */
[----:B------:R-:W-:Y:S04]  /*69770*/  STL.64 [R1+0x37b0], R6 ;  /* 0x0037b00601007387 */ /* 0x000fe80000100a00 */
        /* <DEDUP_REMOVED lines=11> */
[----:B------:R-:W3:Y:S04]  /*69830*/  LDL.LU R10, [R1+0x1058] ;  /* 0x00105800010a7983 */ /* 0x000ee80000300800 */
[----:B------:R-:W3:Y:S04]  /*69840*/  LDL.LU R11, [R1+0x105c] ;  /* 0x00105c00010b7983 */ /* 0x000ee80000300800 */
[----:B--2---:R0:W-:Y:S04]  /*69850*/  STL.64 [R1+0x3828], R14 ;  /* 0x0038280e01007387 */ /* 0x0041e80000100a00 */
[----:B----4-:R-:W-:Y:S04]  /*69860*/  STL.64 [R1+0x3820], R12 ;  /* 0x0038200c01007387 */ /* 0x010fe80000100a00 */
[----:B0-----:R-:W2:Y:S04]  /*69870*/  LDL.64 R14, [R1+0x78] ;  /* 0x00007800010e7983 */ /* 0x001ea80000100a00 */
[----:B--2---:R0:W-:Y:S04]  /*69880*/  STL.64 [R1+0x3838], R14 ;  /* 0x0038380e01007387 */ /* 0x0041e80000100a00 */
[----:B------:R-:W2:Y:S04]  /*69890*/  LDL.64 R26, [R1+0x58] ;  /* 0x00005800011a7983 */ /* 0x000ea80000100a00 */
[----:B0-----:R-:W4:Y:S04]  /*698a0*/  LDL.64 R14, [R1+0x88] ;  /* 0x00008800010e7983 */ /* 0x001f280000100a00 */
[----:B--2---:R0:W-:Y:S04]  /*698b0*/  STL.64 [R1+0x3810], R26 ;  /* 0x0038101a01007387 */ /* 0x0041e80000100a00 */
[----:B0-----:R-:W2:Y:S04]  /*698c0*/  LDL.64 R26, [R1+0x68] ;  /* 0x00006800011a7983 */ /* 0x001ea80000100a00 */
[----:B--2---:R0:W-:Y:S04]  /*698d0*/  STL.64 [R1+0x3830], R26 ;  /* 0x0038301a01007387 */ /* 0x0041e80000100a00 */
[----:B------:R-:W2:Y:S04]  /*698e0*/  LDL.LU R24, [R1+0x1040] ;  /* 0x0010400001187983 */ /* 0x000ea80000300800 */
[----:B------:R-:W2:Y:S04]  /*698f0*/  LDL.LU R25, [R1+0x1044] ;  /* 0x0010440001197983 */ /* 0x000ea80000300800 */
[----:B0-----:R-:W2:Y:S04]  /*69900*/  LDL.LU R26, [R1+0x1048] ;  /* 0x00104800011a7983 */ /* 0x001ea80000300800 */
[----:B------:R-:W2:Y:S04]  /*69910*/  LDL.LU R27, [R1+0x104c] ;  /* 0x00104c00011b7983 */ /* 0x000ea80000300800 */
[----:B---3--:R-:W-:Y:S04]  /*69920*/  STL.64 [R1+0x37c0], R6 ;  /* 0x0037c00601007387 */ /* 0x008fe80000100a00 */
[----:B------:R0:W-:Y:S04]  /*69930*/  STL.64 [R1+0x37b8], R4 ;  /* 0x0037b80401007387 */ /* 0x0001e80000100a00 */
        /* <DEDUP_REMOVED lines=27> */
[----:B------:R0:W-:Y:S04]  /*69af0*/  STL.64 [R1+0x1430], R8 ;  /* 0x0014300801007387 */ /* 0x0001e80000100a00 */
[----:B------:R1:W-:Y:S01]  /*69b00*/  STL.64 [R1+0x1438], R10 ;  /* 0x0014380a01007387 */ /* 0x0003e20000100a00 */
[----:B0-----:R-:W-:-:S02]  /*69b10*/  IMAD.MOV.U32 R9, RZ, RZ, R14 ;  /* 0x000000ffff097224 */ /* 0x001fc400078e000e */
        /* <DEDUP_REMOVED lines=13> */
[----:B------:R1:W-:Y:S04]  /*69bf0*/  STL.64 [R1+0x1418], R14 ;  /* 0x0014180e01007387 */ /* 0x0003e80000100a00 */
[----:B0-----:R-:W2:Y:S01]  /*69c00*/  LDL.LU R13, [R1+0x3818] ;  /* 0x00381800010d7983 */ /* 0x001ea20000300800 */
[----:B-1----:R-:W-:Y:S02]  /*69c10*/  IMAD.MOV.U32 R14, RZ, RZ, R26 ;  /* 0x000000ffff0e7224 */ /* 0x002fe400078e001a */
[----:B------:R-:W-:-:S02]  /*69c20*/  IMAD.MOV.U32 R15, RZ, RZ, R27 ;  /* 0x000000ffff0f7224 */ /* 0x000fc400078e001b */
[----:B------:R-:W3:Y:S02]  /*69c30*/  LDL.LU.64 R26, [R1+0x3810] ;  /* 0x00381000011a7983 */ /* 0x000ee40000300a00 */
[----:B---3--:R-:W-:Y:S06]  /*69c40*/  HMMA.16816.F32.BF16 R4, R20, R26, R4 ;  /* 0x0000001a1404723c */ /* 0x008fec0000041804 */
[----:B------:R-:W-:Y:S02]  /*69c50*/  IMAD.MOV.U32 R12, RZ, RZ, R26 ;  /* 0x000000ffff0c7224 */ /* 0x000fe400078e001a */
[----:B------:R-:W-:-:S15]  /*69c60*/  IMAD.MOV.U32 R3, RZ, RZ, R27 ;  /* 0x000000ffff037224 */ /* 0x000fde00078e001b */
        /* <DEDUP_REMOVED lines=13> */
[----:B------:R-:W4:Y:S01]  /*69d40*/  LDL.LU.64 R24, [R1+0x37d8] ;  /* 0x0037d80001187983 */ /* 0x000f220000300a00 */
[----:B---3--:R-:W-:-:S15]  /*69d50*/  HMMA.16816.F32.BF16 R4, R20, R26, R4 ;  /* 0x0000001a1404723c */ /* 0x008fde0000041804 */
[----:B------:R-:W-:-:S08]  /*69d60*/  NOP ;  /* 0x0000000000007918 */ /* 0x000fd00000000000 */
[----:B------:R-:W-:Y:S04]  /*69d70*/  STL.64 [R1+0x13e0], R4 ;  /* 0x0013e00401007387 */ /* 0x000fe80000100a00 */
[----:B------:R0:W-:Y:S04]  /*69d80*/  STL.64 [R1+0x13e8], R6 ;  /* 0x0013e80601007387 */ /* 0x0001e80000100a00 */
[----:B0-----:R-:W3:Y:S04]  /*69d90*/  LDL.LU.64 R6, [R1+0x37d0] ;  /* 0x0037d00001067983 */ /* 0x001ee80000300a00 */
[----:B------:R-:W3:Y:S04]  /*69da0*/  LDL.LU.64 R4, [R1+0x37c8] ;  /* 0x0037c80001047983 */ /* 0x000ee80000300a00 */
[----:B------:R4:W-:Y:S02]  /*69db0*/  STL.64 [R1+0x36a0], R26 ;  /* 0x0036a01a01007387 */ /* 0x0009e40000100a00 */
[----:B----4-:R-:W-:-:S02]  /*69dc0*/  IMAD.MOV.U32 R26, RZ, RZ, R25 ;  /* 0x000000ffff1a7224 */ /* 0x010fc400078e0019 */
[----:B------:R-:W-:-:S07]  /*69dd0*/  IMAD.MOV.U32 R27, RZ, RZ, R24 ;  /* 0x000000ffff1b7224 */ /* 0x000fce00078e0018 */
[----:B---3--:R-:W-:Y:S01]  /*69de0*/  HMMA.16816.F32.BF16 R24, R20, R26, R4 ;  /* 0x0000001a1418723c */ /* 0x008fe20000041804 */
[----:B------:R-:W3:Y:S04]  /*69df0*/  LDL.LU.64 R6, [R1+0x37c0] ;  /* 0x0037c00001067983 */ /* 0x000ee80000300a00 */
[----:B------:R-:W3:-:S15]  /*69e00*/  LDL.LU.64 R4, [R1+0x37b8] ;  /* 0x0037b80001047983 */ /* 0x000ede0000300a00 */
[----:B------:R-:W-:-:S03]  /*69e10*/  NOP ;  /* 0x0000000000007918 */ /* 0x000fc60000000000 */
[----:B------:R0:W-:Y:S04]  /*69e20*/  STL.64 [R1+0x13d0], R24 ;  /* 0x0013d01801007387 */ /* 0x0001e80000100a00 */
[----:B------:R1:W-:Y:S04]  /*69e30*/  STL.64 [R1+0x13d8], R26 ;  /* 0x0013d81a01007387 */ /* 0x0003e80000100a00 */
[----:B0-----:R-:W4:Y:S04]  /*69e40*/  LDL.LU R24, [R1+0xce0] ;  /* 0x000ce00001187983 */ /* 0x001f280000300800 */
[----:B------:R-:W4:Y:S04]  /*69e50*/  LDL.LU R25, [R1+0xce4] ;  /* 0x000ce40001197983 */ /* 0x000f280000300800 */
[----:B-1----:R-:W2:Y:S04]  /*69e60*/  LDL.LU R26, [R1+0xce8] ;  /* 0x000ce800011a7983 */ /* 0x002ea80000300800 */
[----:B------:R-:W2:Y:S04]  /*69e70*/  LDL.LU R27, [R1+0xcec] ;  /* 0x000cec00011b7983 */ /* 0x000ea80000300800 */
[----:B--2---:R0:W-:Y:S04]  /*69e80*/  STL.64 [R1+0x36b0], R26 ;  /* 0x0036b01a01007387 */ /* 0x0041e80000100a00 */
[----:B----4-:R-:W-:Y:S01]  /*69e90*/  STL.64 [R1+0x36a8], R24 ;  /* 0x0036a81801007387 */ /* 0x010fe20000100a00 */
[----:B0-----:R-:W-:-:S02]  /*69ea0*/  IMAD.MOV.U32 R26, RZ, RZ, R12 ;  /* 0x000000ffff1a7224 */ /* 0x001fc400078e000c */
[----:B------:R-:W-:-:S05]  /*69eb0*/  IMAD.MOV.U32 R27, RZ, RZ, R3 ;  /* 0x000000ffff1b7224 */ /* 0x000fca00078e0003 */
[----:B------:R0:W-:Y:S04]  /*69ec0*/  STL.64 [R1+0x36c0], R26 ;  /* 0x0036c01a01007387 */ /* 0x0001e80000100a00 */
[----:B0-----:R-:W3:Y:S02]  /*69ed0*/  LDL.64 R26, [R1+0x18] ;  /* 0x00001800011a7983 */ /* 0x001ee40000100a00 */
[----:B---3--:R-:W-:Y:S06]  /*69ee0*/  HMMA.16816.F32.BF16 R4, R20, R26, R4 ;  /* 0x0000001a1404723c */ /* 0x008fec0000041804 */
[----:B------:R-:W-:-:S02]  /*69ef0*/  IMAD.MOV.U32 R12, RZ, RZ, R26 ;  /* 0x000000ffff0c7224 */ /* 0x000fc400078e001a */
[----:B------:R-:W-:Y:S02]  /*69f00*/  IMAD.MOV.U32 R3, RZ, RZ, R27 ;  /* 0x000000ffff037224 */ /* 0x000fe400078e001b */
[----:B------:R-:W-:Y:S02]  /*69f10*/  IMAD.MOV.U32 R26, RZ, RZ, R14 ;  /* 0x000000ffff1a7224 */ /* 0x000fe400078e000e */
[----:B------:R-:W-:-:S11]  /*69f20*/  IMAD.MOV.U32 R27, RZ, RZ, R15 ;  /* 0x000000ffff1b7224 */ /* 0x000fd600078e000f */
[----:B------:R-:W-:Y:S04]  /*69f30*/  STL.64 [R1+0x13c0], R4 ;  /* 0x0013c00401007387 */ /* 0x000fe80000100a00 */
[----:B------:R0:W-:Y:S04]  /*69f40*/  STL.64 [R1+0x13c8], R6 ;  /* 0x0013c80601007387 */ /* 0x0001e80000100a00 */
[----:B0-----:R-:W2:Y:S04]  /*69f50*/  LDL.LU.64 R6, [R1+0x37b0] ;  /* 0x0037b00001067983 */ /* 0x001ea80000300a00 */
[----:B------:R-:W3:Y:S04]  /*69f60*/  LDL.LU.64 R4, [R1+0x37a8] ;  /* 0x0037a80001047983 */ /* 0x000ee80000300a00 */
[----:B------:R-:W4:Y:S04]  /*69f70*/  LDL.LU R14, [R1+0x37a0] ;  /* 0x0037a000010e7983 */ /* 0x000f280000300800 */
        /* <DEDUP_REMOVED lines=28> */
[----:B------:R0:W-:Y:S02]  /*6a140*/  STL.64 [R1+0x3720], R26 ;  /* 0x0037201a01007387 */ /* 0x0001e40000100a00 */
[----:B0-----:R-:W-:Y:S02]  /*6a150*/  IMAD.MOV.U32 R26, RZ, RZ, R5 ;  /* 0x000000ffff1a7224 */ /* 0x001fe400078e0005 */
[----:B------:R-:W-:Y:S01]  /*6a160*/  IMAD.MOV.U32 R27, RZ, RZ, R4 ;  /* 0x000000ffff1b7224 */ /* 0x000fe200078e0004 */
[----:B---3--:R-:W-:Y:S04]  /*6a170*/  STL.64 [R1+0x36e8], R18 ;  /* 0x0036e81201007387 */ /* 0x008fe80000100a00 */
[----:B--2---:R0:W-:Y:S04]  /*6a180*/  STL.64 [R1+0x36e0], R16 ;  /* 0x0036e01001007387 */ /* 0x0041e80000100a00 */
[----:B0-----:R-:W2:Y:S04]  /*6a190*/  LDL.LU R16, [R1+0xd10] ;  /* 0x000d100001107983 */ /* 0x001ea80000300800 */
        /* <DEDUP_REMOVED lines=24> */
[----:B--2---:R0:W-:Y:S04]  /*6a320*/  STL.64 [R1+0x3760], R26 ;  /* 0x0037601a01007387 */ /* 0x0041e80000100a00 */
[----:B----4-:R-:W-:Y:S01]  /*6a330*/  STL.64 [R1+0x3758], R24 ;  /* 0x0037581801007387 */ /* 0x010fe20000100a00 */
[----:B0-----:R-:W-:-:S03]  /*6a340*/  IMAD.MOV.U32 R26, RZ, RZ, R13 ;  /* 0x000000ffff1a7224 */ /* 0x001fc600078e000d */
        /* <DEDUP_REMOVED lines=13> */
[C---:B------:R-:W-:Y:S03]  /*6a420*/  HMMA.16816.F32.BF16 R4, R20.reuse, R14, R4 ;  /* 0x0000000e1404723c */ /* 0x040fe60000041804 */
        /* <DEDUP_REMOVED lines=13> */
[----:B------:R0:W-:Y:S04]  /*6a500*/  STL.64 [R1+0x13a8], R6 ;  /* 0x0013a80601007387 */ /* 0x0001e80000100a00 */
[----:B0-----:R-:W4:Y:S04]  /*6a510*/  LDL.LU.64 R6, [R1+0x3790] ;  /* 0x0037900001067983 */ /* 0x001f280000300a00 */
[----:B------:R-:W3:Y:S04]  /*6a520*/  LDL.LU.64 R4, [R1+0x3788] ;  /* 0x0037880001047983 */ /* 0x000ee80000300a00 */
[----:B------:R-:W-:Y:S04]  /*6a530*/  STL.64 [R1+0x3698], R14 ;  /* 0x0036980e01007387 */ /* 0x000fe80000100a00 */
[----:B--2---:R-:W-:Y:S01]  /*6a540*/  STL [R1+0x3690], R13 ;  /* 0x0036900d01007387 */ /* 0x004fe20000100800 */
[----:B------:R-:W-:Y:S01]  /*6a550*/  IMAD.MOV.U32 R27, RZ, RZ, R28 ;  /* 0x000000ffff1b7224 */ /* 0x000fe200078e001c */
[----:B----4-:R-:W-:Y:S02]  /*6a560*/  HMMA.16816.F32.BF16 R20, R20, R6, R8 ;  /* 0x000000061414723c */ /* 0x010fe40000041808 */
[----:B------:R-:W2:Y:S04]  /*6a570*/  LDL.LU.64 R10, [R1+0x3780] ;  /* 0x00378000010a7983 */ /* 0x000ea80000300a00 */
[----:B------:R-:W2:-:S15]  /*6a580*/  LDL.LU.64 R8, [R1+0x3778] ;  /* 0x0037780001087983 */ /* 0x000e9e0000300a00 */
[----:B------:R-:W-:-:S02]  /*6a590*/  NOP ;  /* 0x0000000000007918 */ /* 0x000fc40000000000 */
[----:B------:R-:W-:Y:S04]  /*6a5a0*/  STL.64 [R1+0x540], R20 ;  /* 0x0005401401007387 */ /* 0x000fe80000100a00 */
[----:B------:R3:W-:Y:S04]  /*6a5b0*/  STL.64 [R1+0x548], R22 ;  /* 0x0005481601007387 */ /* 0x0007e80000100a00 */
[----:B------:R0:W-:Y:S01]  /*6a5c0*/  STL.64 [R1+0x3650], R6 ;  /* 0x0036500601007387 */ /* 0x0001e20000100a00 */
[----:B---3--:R-:W-:Y:S02]  /*6a5d0*/  IMAD.MOV.U32 R23, RZ, RZ, R4 ;  /* 0x000000ffff177224 */ /* 0x008fe400078e0004 */
[----:B------:R-:W-:Y:S01]  /*6a5e0*/  IMAD.MOV.U32 R22, RZ, RZ, R5 ;  /* 0x000000ffff167224 */ /* 0x000fe200078e0005 */
[----:B------:R-:W3:Y:S04]  /*6a5f0*/  LDL.LU R4, [R1+0xcd0] ;  /* 0x000cd00001047983 */ /* 0x000ee80000300800 */
[----:B------:R-:W3:Y:S04]  /*6a600*/  LDL.LU R5, [R1+0xcd4] ;  /* 0x000cd40001057983 */ /* 0x000ee80000300800 */
[----:B0-----:R-:W3:Y:S04]  /*6a610*/  LDL.LU R6, [R1+0xcd8] ;  /* 0x000cd80001067983 */ /* 0x001ee80000300800 */
        /* <DEDUP_REMOVED lines=9> */
[----:B----4-:R-:W-:Y:S02]  /*6a6b0*/  HMMA.16816.F32.BF16 R20, R8, R22, R24 ;  /* 0x000000160814723c */ /* 0x010fe40000041818 */
[----:B------:R-:W2:-:S15]  /*6a6c0*/  LDL.LU.64 R26, [R1+0x3750] ;  /* 0x00375000011a7983 */ /* 0x000e9e0000300a00 */
[----:B------:R-:W-:-:S06]  /*6a6d0*/  NOP ;  /* 0x0000000000007918 */ /* 0x000fcc0000000000 */
[----:B------:R-:W-:Y:S04]  /*6a6e0*/  STL.64 [R1+0x1890], R20 ;  /* 0x0018901401007387 */ /* 0x000fe80000100a00 */
[----:B------:R-:W-:Y:S04]  /*6a6f0*/  STL.64 [R1+0x1898], R22 ;  /* 0x0018981601007387 */ /* 0x000fe80000100a00 */
[----:B------:R-:W0:Y:S04]  /*6a700*/  LDSM.16.MT88.4 R20, [R29+UR4+0x6180] ;  /* 0x006180041d14783b */ /* 0x000e280008004200 */
[----:B0-----:R0:W-:Y:S04]  /*6a710*/  STL.64 [R1+0x3530], R22 ;  /* 0x0035301601007387 */ /* 0x0011e80000100a00 */
[----:B------:R-:W-:Y:S01]  /*6a720*/  STL.64 [R1+0x3528], R20 ;  /* 0x0035281401007387 */ /* 0x000fe20000100a00 */
[----:B0-----:R-:W-:-:S02]  /*6a730*/  IMAD.MOV.U32 R22, RZ, RZ, R2 ;  /* 0x000000ffff167224 */ /* 0x001fc400078e0002 */
[----:B------:R-:W-:Y:S01]  /*6a740*/  IMAD.MOV.U32 R23, RZ, RZ, R0 ;  /* 0x000000ffff177224 */ /* 0x000fe200078e0000 */
        /* <DEDUP_REMOVED lines=49> */
[----:B------:R-:W4:Y:S02]  /*6aa60*/  LDL.LU.64 R24, [R1+0x36a8] ;  /* 0x0036a80001187983 */ /* 0x000f240000300a00 */
[----:B----4-:R-:W-:Y:S02]  /*6aa70*/  HMMA.16816.F32.BF16 R20, R8, R22, R24 ;  /* 0x000000160814723c */ /* 0x010fe40000041818 */
[----:B------:R-:W3:-:S15]  /*6aa80*/  LDL.LU.64 R26, [R1+0x36a0] ;  /* 0x0036a000011a7983 */ /* 0x000ede0000300a00 */
[----:B------:R-:W-:-:S06]  /*6aa90*/  NOP ;  /* 0x0000000000007918 */ /* 0x000fcc0000000000 */
[----:B------:R-:W-:Y:S04]  /*6aaa0*/  STL.64 [R1+0xdd0], R20 ;  /* 0x000dd01401007387 */ /* 0x000fe80000100a00 */
[----:B------:R3:W-:Y:S02]  /*6aab0*/  STL.64 [R1+0xdd8], R22 ;  /* 0x000dd81601007387 */ /* 0x0007e40000100a00 */
[----:B---3--:R-:W-:Y:S02]  /*6aac0*/  HMMA.16816.F32.BF16 R20, R8, R26, R4 ;  /* 0x0000001a0814723c */ /* 0x008fe40000041804 */
[----:B------:R-:W3:-:S15]  /*6aad0*/  LDL.LU R4, [R1+0xc90] ;  /* 0x000c900001047983 */ /* 0x000ede0000300800 */
[----:B------:R-:W-:-:S06]  /*6aae0*/  NOP ;  /* 0x0000000000007918 */ /* 0x000fcc0000000000 */
[----:B------:R-:W-:Y:S04]  /*6aaf0*/  STL.64 [R1+0xdc0], R20 ;  /* 0x000dc01401007387 */ /* 0x000fe80000100a00 */
[----:B------:R-:W-:Y:S04]  /*6ab00*/  STL.64 [R1+0xdc8], R22 ;  /* 0x000dc81601007387 */ /* 0x000fe80000100a00 */
[----:B------:R-:W3:Y:S04]  /*6ab10*/  LDL.LU R5, [R1+0xc94] ;  /* 0x000c940001057983 */ /* 0x000ee80000300800 */
[----:B------:R-:W4:Y:S04]  /*6ab20*/  LDL.LU R6, [R1+0xc98] ;  /* 0x000c980001067983 */ /* 0x000f280000300800 */
[----:B------:R-:W4:Y:S04]  /*6ab30*/  LDL.LU R7, [R1+0xc9c] ;  /* 0x000c9c0001077983 */ /* 0x000f280000300800 */
[----:B----4-:R2:W-:Y:S04]  /*6ab40*/  STL.64 [R1+0x3660], R6 ;  /* 0x0036600601007387 */ /* 0x0105e80000100a00 */
[----:B---3--:R-:W-:Y:S01]  /*6ab50*/  STL.64 [R1+0x3658], R4 ;  /* 0x0036580401007387 */ /* 0x008fe20000100a00 */
[----:B--2---:R-:W-:-:S02]  /*6ab60*/  IMAD.MOV.U32 R6, RZ, RZ, R17 ;  /* 0x000000ffff067224 */ /* 0x004fc400078e0011 */
[----:B------:R-:W-:-:S05]  /*6ab70*/  IMAD.MOV.U32 R7, RZ, RZ, R16 ;  /* 0x000000ffff077224 */ /* 0x000fca00078e0010 */
[----:B------:R-:W-:Y:S04]  /*6ab80*/  STL.64 [R1+0x3678], R6 ;  /* 0x0036780601007387 */ /* 0x000fe80000100a00 */
[----:B------:R0:W-:Y:S04]  /*6ab90*/  STL.64 [R1+0x35e8], R26 ;  /* 0x0035e81a01007387 */ /* 0x0001e80000100a00 */
[----:B------:R-:W2:Y:S04]  /*6aba0*/  LDL.LU R24, [R1+0x9d0] ;  /* 0x0009d00001187983 */ /* 0x000ea80000300800 */
[----:B------:R-:W2:Y:S04]  /*6abb0*/  LDL.LU R25, [R1+0x9d4] ;  /* 0x0009d40001197983 */ /* 0x000ea80000300800 */
[----:B0-----:R-:W3:Y:S04]  /*6abc0*/  LDL.LU R26, [R1+0x9d8] ;  /* 0x0009d800011a7983 */ /* 0x001ee80000300800 */
[----:B------:R-:W3:Y:S04]  /*6abd0*/  LDL.LU R27, [R1+0x9dc] ;  /* 0x0009dc00011b7983 */ /* 0x000ee80000300800 */
[----:B------:R-:W4:Y:S04]  /*6abe0*/  LDL.LU R20, [R1+0xcc0] ;  /* 0x000cc00001147983 */ /* 0x000f280000300800 */
[----:B------:R-:W4:Y:S04]  /*6abf0*/  LDL.LU R21, [R1+0xcc4] ;  /* 0x000cc40001157983 */ /* 0x000f280000300800 */
[----:B------:R-:W4:Y:S04]  /*6ac00*/  LDL.LU R22, [R1+0xcc8] ;  /* 0x000cc80001167983 */ /* 0x000f280000300800 */
[----:B------:R-:W4:Y:S04]  /*6ac10*/  LDL.LU R23, [R1+0xccc] ;  /* 0x000ccc0001177983 */ /* 0x000f280000300800 */
[----:B------:R-:W4:Y:S04]  /*6ac20*/  LDL.64 R14, [R1+0x28] ;  /* 0x00002800010e7983 */ /* 0x000f280000100a00 */
        /* <DEDUP_REMOVED lines=17> */
[----:B------:R-:W-:Y:S04]  /*6ad40*/  STL.64 [R1+0x35f0], R24 ;  /* 0x0035f01801007387 */ /* 0x000fe80000100a00 */
[----:B0-----:R-:W3:Y:S01]  /*6ad50*/  LDL.64 R26, [R1+0xa8] ;  /* 0x0000a800011a7983 */ /* 0x001ee20000100a00 */
[----:B----4-:R-:W-:Y:S01]  /*6ad60*/  HMMA.16816.F32.BF16 R20, R8, R14, R20 ;  /* 0x0000000e0814723c */ /* 0x010fe20000041814 */
[----:B------:R-:W-:-:S02]  /*6ad70*/  IMAD.MOV.U32 R6, RZ, RZ, R12 ;  /* 0x000000ffff067224 */ /* 0x000fc400078e000c */
[----:B------:R-:W-:Y:S01]  /*6ad80*/  IMAD.MOV.U32 R7, RZ, RZ, R3 ;  /* 0x000000ffff077224 */ /* 0x000fe200078e0003 */
[----:B---3--:R0:W-:Y:S02]  /*6ad90*/  STL.64 [R1+0x3608], R26 ;  /* 0x0036081a01007387 */ /* 0x0081e40000100a00 */
[----:B0-----:R-:W-:Y:S02]  /*6ada0*/  IMAD.MOV.U32 R26, RZ, RZ, R2 ;  /* 0x000000ffff1a7224 */ /* 0x001fe400078e0002 */
[----:B------:R-:W-:-:S05]  /*6adb0*/  IMAD.MOV.U32 R27, RZ, RZ, R0 ;  /* 0x000000ffff1b7224 */ /* 0x000fca00078e0000 */
[----:B------:R0:W-:Y:S04]  /*6adc0*/  STL.64 [R1+0x3620], R26 ;  /* 0x0036201a01007387 */ /* 0x0001e80000100a00 */
[----:B------:R-:W3:Y:S04]  /*6add0*/  LDL.LU R24, [R1+0x3f0] ;  /* 0x0003f00001187983 */ /* 0x000ee80000300800 */
[----:B------:R-:W3:Y:S04]  /*6ade0*/  LDL.LU R25, [R1+0x3f4] ;  /* 0x0003f40001197983 */ /* 0x000ee80000300800 */
[----:B0-----:R-:W4:Y:S04]  /*6adf0*/  LDL.LU R26, [R1+0x3f8] ;  /* 0x0003f800011a7983 */ /* 0x001f280000300800 */
[----:B------:R-:W4:Y:S01]  /*6ae00*/  LDL.LU R27, [R1+0x3fc] ;  /* 0x0003fc00011b7983 */ /* 0x000f220000300800 */
[----:B--2---:R-:W-:Y:S01]  /*6ae10*/  HMMA.16816.F32.BF16 R4, R8, R6, R16 ;  /* 0x000000060804723c */ /* 0x004fe20000041810 */
[----:B------:R-:W-:-:S02]  /*6ae20*/  IMAD.MOV.U32 R12, RZ, RZ, R15 ;  /* 0x000000ffff0c7224 */ /* 0x000fc400078e000f */
[----:B----4-:R0:W-:Y:S04]  /*6ae30*/  STL.64 [R1+0x3630], R26 ;  /* 0x0036301a01007387 */ /* 0x0101e80000100a00 */
[----:B---3--:R-:W-:Y:S04]  /*6ae40*/  STL.64 [R1+0x3628], R24 ;  /* 0x0036281801007387 */ /* 0x008fe80000100a00 */
[----:B0-----:R-:W2:Y:S04]  /*6ae50*/  LDL.64 R26, [R1+0xd8] ;  /* 0x0000d800011a7983 */ /* 0x001ea80000100a00 */
[----:B------:R0:W-:Y:S04]  /*6ae60*/  STL.64 [R1+0xdb0], R20 ;  /* 0x000db01401007387 */ /* 0x0001e80000100a00 */
[----:B------:R-:W-:Y:S01]  /*6ae70*/  STL.64 [R1+0xdb8], R22 ;  /* 0x000db81601007387 */ /* 0x000fe20000100a00 */
[----:B0-----:R-:W-:-:S03]  /*6ae80*/  IMAD.MOV.U32 R20, RZ, RZ, R14 ;  /* 0x000000ffff147224 */ /* 0x001fc600078e000e */
[----:B------:R-:W3:Y:S04]  /*6ae90*/  LDL.LU.64 R14, [R1+0x3698] ;  /* 0x00369800010e7983 */ /* 0x000ee80000300a00 */
[----:B------:R-:W4:Y:S04]  /*6aea0*/  LDL.LU R13, [R1+0x3690] ;  /* 0x00369000010d7983 */ /* 0x000f280000300800 */
[----:B------:R0:W-:Y:S04]  /*6aeb0*/  STL [R1+0x3638], R20 ;  /* 0x0036381401007387 */ /* 0x0001e80000100800 */
        /* <DEDUP_REMOVED lines=15> */
[----:B0-----:R-:W4:Y:S04]  /*6afb0*/  LDL.LU.64 R6, [R1+0x3660] ;  /* 0x0036600001067983 */ /* 0x001f280000300a00 */
[----:B------:R-:W4:Y:S02]  /*6afc0*/  LDL.LU.64 R4, [R1+0x3658] ;  /* 0x0036580001047983 */ /* 0x000f240000300a00 */
[----:B----4-:R-:W-:-:S15]  /*6afd0*/  HMMA.16816.F32.BF16 R4, R8, R14, R4 ;  /* 0x0000000e0804723c */ /* 0x010fde0000041804 */
[----:B------:R-:W-:-:S08]  /*6afe0*/  NOP ;  /* 0x0000000000007918 */ /* 0x000fd00000000000 */
[----:B------:R-:W-:Y:S04]  /*6aff0*/  STL.64 [R1+0xd80], R4 ;  /* 0x000d800401007387 */ /* 0x000fe80000100a00 */
[----:B------:R0:W-:Y:S04]  /*6b000*/  STL.64 [R1+0xd88], R6 ;  /* 0x000d880601007387 */ /* 0x0001e80000100a00 */
[----:B0-----:R-:W3:Y:S01]  /*6b010*/  LDL.LU.64 R6, [R1+0x3650] ;  /* 0x0036500001067983 */ /* 0x001ee20000300a00 */
[----:B------:R-:W0:Y:S03]  /*6b020*/  S2R R29, SR_TID.X ;  /* 0x00000000001d7919 */ /* 0x000e260000002100 */
[----:B------:R-:W-:Y:S04]  /*6b030*/  STL.64 [R1+0x3590], R14 ;  /* 0x0035900e01007387 */ /* 0x000fe80000100a00 */
[----:B------:R-:W-:Y:S01]  /*6b040*/  STL [R1+0x3588], R13 ;  /* 0x0035880d01007387 */ /* 0x000fe20000100800 */
[C---:B0-----:R-:W-:Y:S01]  /*6b050*/  LOP3.LUT R0, R29.reuse, 0x7, RZ, 0xc0, !PT ;  /* 0x000000071d007812 */ /* 0x041fe200078ec0ff */
[----:B------:R-:W-:-:S04]  /*6b060*/  IMAD.SHL.U32 R4, R29, 0x2, RZ ;  /* 0x000000021d047824 */ /* 0x000fc800078e00ff */
[----:B------:R-:W-:-:S05]  /*6b070*/  IMAD R0, R0, 0x210, RZ ;  /* 0x0000021000007824 */ /* 0x000fca00078e02ff */
[----:B------:R-:W-:Y:S01]  /*6b080*/  LOP3.LUT R0, R0, 0x10, R4, 0x78, !PT ;  /* 0x0000001000007812 */ /* 0x000fe200078e7804 */
[----:B---3--:R-:W-:Y:S01]  /*6b090*/  HMMA.16816.F32.BF16 R8, R8, R6, R16 ;  /* 0x000000060808723c */ /* 0x008fe20000041810 */
[----:B------:R-:W3:Y:S04]  /*6b0a0*/  LDL.LU.64 R18, [R1+0x3648] ;  /* 0x0036480001127983 */ /* 0x000ee80000300a00 */
[----:B------:R-:W3:-:S15]  /*6b0b0*/  LDL.LU.64 R16, [R1+0x3640] ;  /* 0x0036400001107983 */ /* 0x000ede0000300a00 */
[----:B------:R-:W-:-:S03]  /*6b0c0*/  NOP ;  /* 0x0000000000007918 */ /* 0x000fc60000000000 */
[----:B------:R-:W-:Y:S04]  /*6b0d0*/  STL.64 [R1+0x530], R8 ;  /* 0x0005300801007387 */ /* 0x000fe80000100a00 */
[----:B------:R0:W-:Y:S04]  /*6b0e0*/  STL.64 [R1+0x538], R10 ;  /* 0x0005380a01007387 */ /* 0x0001e80000100a00 */
[----:B0-----:R-:W4:Y:S04]  /*6b0f0*/  LDL.64 R10, [R1+0xc8] ;  /* 0x0000c800010a7983 */ /* 0x001f280000100a00 */
[----:B------:R0:W-:Y:S04]  /*6b100*/  STL.64 [R1+0x3600], R6 ;  /* 0x0036000601007387 */ /* 0x0001e80000100a00 */
[----:B------:R-:W4:Y:S04]  /*6b110*/  LDL.LU R4, [R1+0x9e0] ;  /* 0x0009e00001047983 */ /* 0x000f280000300800 */
[----:B------:R-:W4:Y:S04]  /*6b120*/  LDL.LU R5, [R1+0x9e4] ;  /* 0x0009e40001057983 */ /* 0x000f280000300800 */
[----:B0-----:R-:W4:Y:S04]  /*6b130*/  LDL.LU R6, [R1+0x9e8] ;  /* 0x0009e80001067983 */ /* 0x001f280000300800 */
[----:B------:R-:W4:Y:S01]  /*6b140*/  LDL.LU R7, [R1+0x9ec] ;  /* 0x0009ec0001077983 */ /* 0x000f220000300800 */
[----:B--2---:R-:W-:-:S02]  /*6b150*/  IMAD.MOV.U32 R14, RZ, RZ, R26 ;  /* 0x000000ffff0e7224 */ /* 0x004fc400078e001a */
[----:B------:R-:W-:Y:S01]  /*6b160*/  IMAD.MOV.U32 R13, RZ, RZ, R27 ;  /* 0x000000ffff0d7224 */ /* 0x000fe200078e001b */
[----:B---3--:R-:W-:Y:S01]  /*6b170*/  HMMA.16816.F32.BF16 R20, R16, R26, R20 ;  /* 0x0000001a1014723c */ /* 0x008fe20000041814 */
[----:B----4-:R-:W-:Y:S04]  /*6b180*/  STL.64 [R1+0x3618], R6 ;  /* 0x0036180601007387 */ /* 0x010fe80000100a00 */
[----:B------:R0:W-:Y:S04]  /*6b190*/  STL.64 [R1+0x3610], R4 ;  /* 0x0036100401007387 */ /* 0x0001e80000100a00 */
[----:B0-----:R-:W2:Y:S04]  /*6b1a0*/  LDL.LU R4, [R1+0x9f0] ;  /* 0x0009f00001047983 */ /* 0x001ea80000300800 */
[----:B------:R-:W2:Y:S04]  /*6b1b0*/  LDL.LU R5, [R1+0x9f4] ;  /* 0x0009f40001057983 */ /* 0x000ea80000300800 */
[----:B------:R-:W2:Y:S04]  /*6b1c0*/  LDL.LU R6, [R1+0x9f8] ;  /* 0x0009f80001067983 */ /* 0x000ea80000300800 */
[----:B------:R-:W2:Y:S04]  /*6b1d0*/  LDL.LU R7, [R1+0x9fc] ;  /* 0x0009fc0001077983 */ /* 0x000ea80000300800 */
[----:B------:R0:W-:Y:S04]  /*6b1e0*/  STL.64 [R1+0x1930], R20 ;  /* 0x0019301401007387 */ /* 0x0001e80000100a00 */
[----:B------:R-:W-:Y:S04]  /*6b1f0*/  STL.64 [R1+0x1938], R22 ;  /* 0x0019381601007387 */ /* 0x000fe80000100a00 */
[----:B0-----:R-:W3:Y:S04]  /*6b200*/  LDL.LU R20, [R1+0x3638] ;  /* 0x0036380001147983 */ /* 0x001ee80000300800 */
[----:B------:R-:W4:Y:S04]  /*6b210*/  LDL.LU.64 R26, [R1+0x3630] ;  /* 0x00363000011a7983 */ /* 0x000f280000300a00 */
[----:B------:R-:W4:Y:S01]  /*6b220*/  LDL.LU.64 R24, [R1+0x3628] ;  /* 0x0036280001187983 */ /* 0x000f220000300a00 */
[----:B------:R-:W-:-:S05]  /*6b230*/  IMAD.SHL.U32 R29, R29, 0x100, RZ ;  /* 0x000001001d1d7824 */ /* 0x000fca00078e00ff */
[----:B------:R-:W-:Y:S01]  /*6b240*/  LOP3.LUT R0, R0, 0x1000, R29, 0xf8, !PT ;  /* 0x0000100000007812 */ /* 0x000fe200078ef81d */
[----:B----4-:R-:W-:-:S15]  /*6b250*/  HMMA.16816.F32.BF16 R24, R16, R10, R24 ;  /* 0x0000000a1018723c */ /* 0x010fde0000041818 */
[----:B------:R-:W-:-:S08]  /*6b260*/  NOP ;  /* 0x0000000000007918 */ /* 0x000fd00000000000 */
[----:B------:R-:W-:Y:S04]  /*6b270*/  STL.64 [R1+0x1830], R24 ;  /* 0x0018301801007387 */ /* 0x000fe80000100a00 */
[----:B------:R0:W-:Y:S04]  /*6b280*/  STL.64 [R1+0x1838], R26 ;  /* 0x0018381a01007387 */ /* 0x0001e80000100a00 */
[----:B0-----:R-:W2:Y:S01]  /*6b290*/  LDL.LU.64 R26, [R1+0x3620] ;  /* 0x00362000011a7983 */ /* 0x001ea20000300a00 */
[----:B------:R-:W-:Y:S01]  /*6b2a0*/  LOP3.LUT R0, R0, 0x40, RZ, 0x3c, !PT ;  /* 0x0000004000007812 */ /* 0x000fe200078e3cff */
[----:B------:R-:W-:-:S02]  /*6b2b0*/  IMAD.MOV.U32 R21, RZ, RZ, R10 ;  /* 0x000000ffff157224 */ /* 0x000fc400078e000a */
[----:B------:R-:W-:Y:S02]  /*6b2c0*/  IMAD.MOV.U32 R15, RZ, RZ, R11 ;  /* 0x000000ffff0f7224 */ /* 0x000fe400078e000b */
[----:B------:R-:W0:Y:S04]  /*6b2d0*/  LDSM.16.MT88.4 R8, [R0+UR4+0x6000] ;  /* 0x006000040008783b */ /* 0x000e280008004200 */
[----:B------:R-:W-:Y:S04]  /*6b2e0*/  STL [R1+0x34f0], R0 ;  /* 0x0034f00001007387 */ /* 0x000fe80000100800 */
[----:B0-----:R0:W-:Y:S04]  /*6b2f0*/  STL.64 [R1+0x33d8], R10 ;  /* 0x0033d80a01007387 */ /* 0x0011e80000100a00 */
[----:B------:R-:W-:Y:S04]  /*6b300*/  STL.64 [R1+0x33d0], R8 ;  /* 0x0033d00801007387 */ /* 0x000fe80000100a00 */
[----:B0-----:R-:W4:Y:S01]  /*6b310*/  LDL.64 R10, [R1+0x98] ;  /* 0x00009800010a7983 */ /* 0x001f220000100a00 */
        /* <DEDUP_REMOVED lines=15> */
[----:B----4-:R-:W-:-:S02]  /*6b410*/  IMAD.MOV.U32 R5, RZ, RZ, R10 ;  /* 0x000000ffff057224 */ /* 0x010fc400078e000a */
[----:B------:R-:W-:Y:S01]  /*6b420*/  IMAD.MOV.U32 R4, RZ, RZ, R11 ;  /* 0x000000ffff047224 */ /* 0x000fe200078e000b */
[----:B------:R-:W-:Y:S04]  /*6b430*/  STL [R1+0x34f8], R2 ;  /* 0x0034f80201007387 */ /* 0x000fe80000100800 */
[----:B------:R-:W-:Y:S01]  /*6b440*/  STL [R1+0x34f4], R3 ;  /* 0x0034f40301007387 */ /* 0x000fe20000100800 */
[----:B---3--:R-:W-:Y:S07]  /*6b450*/  HMMA.16816.F32.BF16 R24, R16, R10, R24 ;  /* 0x0000000a1018723c */ /* 0x008fee0000041818 */
[----:B------:R-:W-:-:S02]  /*6b460*/  IMAD.MOV.U32 R10, RZ, RZ, R21 ;  /* 0x000000ffff0a7224 */ /* 0x000fc400078e0015 */
[----:B------:R-:W-:-:S14]  /*6b470*/  IMAD.MOV.U32 R11, RZ, RZ, R15 ;  /* 0x000000ffff0b7224 */ /* 0x000fdc00078e000f */
[----:B------:R-:W-:Y:S04]  /*6b480*/  STL.64 [R1+0x1530], R24 ;  /* 0x0015301801007387 */ /* 0x000fe80000100a00 */
[----:B------:R0:W-:Y:S04]  /*6b490*/  STL.64 [R1+0x1538], R26 ;  /* 0x0015381a01007387 */ /* 0x0001e80000100a00 */
[----:B0-----:R-:W3:Y:S04]  /*6b4a0*/  LDL.LU.64 R26, [R1+0x35e8] ;  /* 0x0035e800011a7983 */ /* 0x001ee80000300a00 */
[----:B------:R0:W-:Y:S04]  /*6b4b0*/  STL.64 [R1+0x3510], R10 ;  /* 0x0035100a01007387 */ /* 0x0001e80000100a00 */
[----:B0-----:R-:W4:Y:S04]  /*6b4c0*/  LDL.64 R10, [R1+0x88] ;  /* 0x00008800010a7983 */ /* 0x001f280000100a00 */
[----:B------:R0:W-:Y:S04]  /*6b4d0*/  STL [R1+0x3500], R4 ;  /* 0x0035000401007387 */ /* 0x0001e80000100800 */
[----:B------:R1:W-:Y:S04]  /*6b4e0*/  STL [R1+0x34fc], R5 ;  /* 0x0034fc0501007387 */ /* 0x0003e80000100800 */
[----:B--2---:R2:W-:Y:S04]  /*6b4f0*/  STL.64 [R1+0x35b0], R6 ;  /* 0x0035b00601007387 */ /* 0x0045e80000100a00 */
[----:B0-----:R-:W4:Y:S04]  /*6b500*/  LDL.LU R4, [R1+0x9c0] ;  /* 0x0009c00001047983 */ /* 0x001f280000300800 */
[----:B-1----:R-:W4:Y:S04]  /*6b510*/  LDL.LU R5, [R1+0x9c4] ;  /* 0x0009c40001057983 */ /* 0x002f280000300800 */
[----:B--2---:R-:W4:Y:S04]  /*6b520*/  LDL.LU R6, [R1+0x9c8] ;  /* 0x0009c80001067983 */ /* 0x004f280000300800 */
[----:B------:R-:W4:Y:S02]  /*6b530*/  LDL.LU R7, [R1+0x9cc] ;  /* 0x0009cc0001077983 */ /* 0x000f240000300800 */
[----:B----4-:R-:W-:Y:S06]  /*6b540*/  HMMA.16816.F32.BF16 R4, R16, R10, R4 ;  /* 0x0000000a1004723c */ /* 0x010fec0000041804 */
[----:B------:R-:W-:-:S02]  /*6b550*/  IMAD.MOV.U32 R25, RZ, RZ, R10 ;  /* 0x000000ffff197224 */ /* 0x000fc400078e000a */
[----:B------:R-:W-:Y:S02]  /*6b560*/  IMAD.MOV.U32 R24, RZ, RZ, R11 ;  /* 0x000000ffff187224 */ /* 0x000fe400078e000b */
[----:B------:R-:W-:Y:S02]  /*6b570*/  IMAD.MOV.U32 R10, RZ, RZ, R14 ;  /* 0x000000ffff0a7224 */ /* 0x000fe400078e000e */
[----:B------:R-:W-:-:S11]  /*6b580*/  IMAD.MOV.U32 R11, RZ, RZ, R13 ;  /* 0x000000ffff0b7224 */ /* 0x000fd600078e000d */
[----:B------:R-:W-:Y:S04]  /*6b590*/  STL.64 [R1+0xa20], R4 ;  /* 0x000a200401007387 */ /* 0x000fe80000100a00 */
[----:B------:R-:W-:Y:S04]  /*6b5a0*/  STL.64 [R1+0xa28], R6 ;  /* 0x000a280601007387 */ /* 0x000fe80000100a00 */
[----:B------:R0:W-:Y:S04]  /*6b5b0*/  STL.64 [R1+0x3538], R10 ;  /* 0x0035380a01007387 */ /* 0x0001e80000100a00 */
        /* <DEDUP_REMOVED lines=8> */
[----:B0-----:R-:W2:Y:S04]  /*6b640*/  LDL.64 R10, [R1+0x18] ;  /* 0x00001800010a7983 */ /* 0x001ea80000100a00 */
[----:B--2---:R0:W-:Y:S04]  /*6b650*/  STL.64 [R1+0x3568], R10 ;  /* 0x0035680a01007387 */ /* 0x0041e80000100a00 */
[----:B------:R-:W2:Y:S01]  /*6b660*/  LDL.64 R14, [R1+0x48] ;  /* 0x00004800010e7983 */ /* 0x000ea20000100a00 */
[----:B0-----:R-:W-:-:S02]  /*6b670*/  IMAD.MOV.U32 R10, RZ, RZ, R20 ;  /* 0x000000ffff0a7224 */ /* 0x001fc400078e0014 */
[----:B------:R-:W-:Y:S01]  /*6b680*/  IMAD.MOV.U32 R11, RZ, RZ, R12 ;  /* 0x000000ffff0b7224 */ /* 0x000fe200078e000c */
[----:B--2---:R-:W-:Y:S04]  /*6b690*/  STL.64 [R1+0x35a8], R14 ;  /* 0x0035a80e01007387 */ /* 0x004fe80000100a00 */
[----:B------:R0:W-:Y:S04]  /*6b6a0*/  STL.64 [R1+0x3580], R10 ;  /* 0x0035800a01007387 */ /* 0x0001e80000100a00 */
[----:B------:R-:W2:Y:S04]  /*6b6b0*/  LDL.LU R8, [R1+0x970] ;  /* 0x0009700001087983 */ /* 0x000ea80000300800 */
[----:B------:R-:W2:Y:S04]  /*6b6c0*/  LDL.LU R9, [R1+0x974] ;  /* 0x0009740001097983 */ /* 0x000ea80000300800 */
[----:B0-----:R-:W4:Y:S04]  /*6b6d0*/  LDL.LU R10, [R1+0x978] ;  /* 0x00097800010a7983 */ /* 0x001f280000300800 */
        /* <DEDUP_REMOVED lines=8> */
[----:B--2---:R0:W-:Y:S04]  /*6b760*/  STL.64 [R1+0x35d0], R6 ;  /* 0x0035d00601007387 */ /* 0x0041e80000100a00 */
[----:B------:R-:W2:Y:S04]  /*6b770*/  LDL.64 R14, [R1+0x58] ;  /* 0x00005800010e7983 */ /* 0x000ea80000100a00 */
[----:B0-----:R-:W3:Y:S04]  /*6b780*/  LDL.64 R6, [R1+0x78] ;  /* 0x0000780001067983 */ /* 0x001ee80000100a00 */
[----:B--2---:R0:W-:Y:S04]  /*6b790*/  STL.64 [R1+0x35c8], R14 ;  /* 0x0035c80e01007387 */ /* 0x0041e80000100a00 */
[----:B------:R-:W2:Y:S04]  /*6b7a0*/  LDL.LU R12, [R1+0x9a0] ;  /* 0x0009a000010c7983 */ /* 0x000ea80000300800 */
[----:B------:R-:W2:Y:S04]  /*6b7b0*/  LDL.LU R13, [R1+0x9a4] ;  /* 0x0009a400010d7983 */ /* 0x000ea80000300800 */
[----:B0-----:R-:W4:Y:S04]  /*6b7c0*/  LDL.LU R14, [R1+0x9a8] ;  /* 0x0009a800010e7983 */ /* 0x001f280000300800 */
[----:B------:R-:W4:Y:S04]  /*6b7d0*/  LDL.LU R15, [R1+0x9ac] ;  /* 0x0009ac00010f7983 */ /* 0x000f280000300800 */
[----:B----4-:R-:W-:Y:S04]  /*6b7e0*/  STL.64 [R1+0x35e0], R14 ;  /* 0x0035e00e01007387 */ /* 0x010fe80000100a00 */
[----:B--2---:R0:W-:Y:S04]  /*6b7f0*/  STL.64 [R1+0x35d8], R12 ;  /* 0x0035d80c01007387 */ /* 0x0041e80000100a00 */
        /* <DEDUP_REMOVED lines=20> */
[----:B------:R-:W-:Y:S06]  /*6b940*/  HMMA.16816.F32.BF16 R12, R16, R6, R12 ;  /* 0x00000006100c723c */ /* 0x000fec000004180c */
[----:B------:R-:W-:-:S02]  /*6b950*/  IMAD.MOV.U32 R29, RZ, RZ, R6 ;  /* 0x000000ffff1d7224 */ /* 0x000fc400078e0006 */
[----:B------:R-:W-:Y:S01]  /*6b960*/  IMAD.MOV.U32 R28, RZ, RZ, R7 ;  /* 0x000000ffff1c7224 */ /* 0x000fe200078e0007 */
[----:B----4-:R-:W-:Y:S04]  /*6b970*/  STL.64 [R1+0x3578], R22 ;  /* 0x0035781601007387 */ /* 0x010fe80000100a00 */
[----:B---3--:R0:W-:Y:S04]  /*6b980*/  STL.64 [R1+0x3570], R20 ;  /* 0x0035701401007387 */ /* 0x0081e80000100a00 */
[----:B0-----:R-:W3:Y:S04]  /*6b990*/  LDL.LU R20, [R1+0x960] ;  /* 0x0009600001147983 */ /* 0x001ee80000300800 */
[----:B------:R-:W3:Y:S04]  /*6b9a0*/  LDL.LU R21, [R1+0x964] ;  /* 0x0009640001157983 */ /* 0x000ee80000300800 */
[----:B------:R-:W3:Y:S04]  /*6b9b0*/  LDL.LU R22, [R1+0x968] ;  /* 0x0009680001167983 */ /* 0x000ee80000300800 */
[----:B------:R-:W3:Y:S04]  /*6b9c0*/  LDL.LU R23, [R1+0x96c] ;  /* 0x00096c0001177983 */ /* 0x000ee80000300800 */
[----:B------:R-:W-:Y:S04]  /*6b9d0*/  STL [R1+0x3508], R24 ;  /* 0x0035081801007387 */ /* 0x000fe80000100800 */
[----:B------:R-:W-:Y:S04]  /*6b9e0*/  STL [R1+0x3504], R25 ;  /* 0x0035041901007387 */ /* 0x000fe80000100800 */
        /* <DEDUP_REMOVED lines=14> */
[----:B------:R-:W-:-:S15]  /*6bad0*/  IMAD.MOV.U32 R2, RZ, RZ, R15 ;  /* 0x000000ffff027224 */ /* 0x000fde00078e000f */
[----:B------:R-:W-:-:S02]  /*6bae0*/  NOP ;  /* 0x0000000000007918 */ /* 0x000fc40000000000 */
[----:B------:R0:W-:Y:S04]  /*6baf0*/  STL.64 [R1+0x840], R4 ;  /* 0x0008400401007387 */ /* 0x0001e80000100a00 */
[----:B------:R1:W-:Y:S01]  /*6bb00*/  STL.64 [R1+0x848], R6 ;  /* 0x0008480601007387 */ /* 0x0003e20000100a00 */
[----:B0-----:R-:W-:-:S03]  /*6bb10*/  IMAD.MOV.U32 R5, RZ, RZ, R14 ;  /* 0x000000ffff057224 */ /* 0x001fc600078e000e */
[----:B-1----:R-:W4:Y:S04]  /*6bb20*/  LDL.LU.64 R6, [R1+0x35b0] ;  /* 0x0035b00001067983 */ /* 0x002f280000300a00 */
[----:B------:R-:W2:Y:S02]  /*6bb30*/  LDL.LU.64 R14, [R1+0x35a8] ;  /* 0x0035a800010e7983 */ /* 0x000ea40000300a00 */
[----:B--2---:R-:W-:-:S15]  /*6bb40*/  HMMA.16816.F32.BF16 R8, R16, R14, R8 ;  /* 0x0000000e1008723c */ /* 0x004fde0000041808 */
[----:B------:R-:W-:-:S08]  /*6bb50*/  NOP ;  /* 0x0000000000007918 */ /* 0x000fd00000000000 */
[----:B------:R-:W-:Y:S04]  /*6bb60*/  STL.64 [R1+0x830], R8 ;  /* 0x0008300801007387 */ /* 0x000fe80000100a00 */
[----:B------:R0:W-:Y:S04]  /*6bb70*/  STL.64 [R1+0x838], R10 ;  /* 0x0008380a01007387 */ /* 0x0001e80000100a00 */
[----:B0-----:R-:W2:Y:S04]  /*6bb80*/  LDL.LU.64 R10, [R1+0x35a0] ;  /* 0x0035a000010a7983 */ /* 0x001ea80000300a00 */
[----:B------:R-:W2:Y:S01]  /*6bb90*/  LDL.LU.64 R8, [R1+0x3598] ;  /* 0x0035980001087983 */ /* 0x000ea20000300a00 */
[----:B------:R-:W-:-:S02]  /*6bba0*/  IMAD.MOV.U32 R4, RZ, RZ, R14 ;  /* 0x000000ffff047224 */ /* 0x000fc400078e000e */
[----:B------:R-:W-:Y:S02]  /*6bbb0*/  IMAD.MOV.U32 R12, RZ, RZ, R15 ;  /* 0x000000ffff0c7224 */ /* 0x000fe400078e000f */
[----:B------:R-:W4:Y:S04]  /*6bbc0*/  LDL.LU.64 R14, [R1+0x3590] ;  /* 0x00359000010e7983 */ /* 0x000f280000300a00 */
[----:B------:R-:W4:Y:S01]  /*6bbd0*/  LDL.LU R13, [R1+0x3588] ;  /* 0x00358800010d7983 */ /* 0x000f220000300800 */
[----:B--2---:R-:W-:-:S15]  /*6bbe0*/  HMMA.16816.F32.BF16 R8, R16, R26, R8 ;  /* 0x0000001a1008723c */ /* 0x004fde0000041808 */
[----:B------:R-:W-:-:S08]  /*6bbf0*/  NOP ;  /* 0x0000000000007918 */ /* 0x000fd00000000000 */
[----:B------:R-:W-:Y:S04]  /*6bc00*/  STL.64 [R1+0xa00], R8 ;  /* 0x000a000801007387 */ /* 0x000fe80000100a00 */
[----:B------:R0:W-:Y:S04]  /*6bc10*/  STL.64 [R1+0xa08], R10 ;  /* 0x000a080a01007387 */ /* 0x0001e80000100a00 */
[----:B0-----:R-:W3:Y:S04]  /*6bc20*/  LDL.LU.64 R10, [R1+0x3580] ;  /* 0x00358000010a7983 */ /* 0x001ee80000300a00 */
[----:B------:R0:W-:Y:S04]  /*6bc30*/  STL.64 [R1+0x3440], R26 ;  /* 0x0034401a01007387 */ /* 0x0001e80000100a00 */
[----:B------:R-:W2:Y:S04]  /*6bc40*/  LDL.LU R24, [R1+0x950] ;  /* 0x0009500001187983 */ /* 0x000ea80000300800 */
[----:B------:R-:W2:Y:S04]  /*6bc50*/  LDL.LU R25, [R1+0x954] ;  /* 0x0009540001197983 */ /* 0x000ea80000300800 */
[----:B0-----:R-:W2:Y:S04]  /*6bc60*/  LDL.LU R26, [R1+0x958] ;  /* 0x00095800011a7983 */ /* 0x001ea80000300800 */
[----:B------:R-:W2:Y:S01]  /*6bc70*/  LDL.LU R27, [R1+0x95c] ;  /* 0x00095c00011b7983 */ /* 0x000ea20000300800 */
[----:B---3--:R-:W-:Y:S03]  /*6bc80*/  HMMA.16816.F32.BF16 R8, R16, R10, R20 ;  /* 0x0000000a1008723c */ /* 0x008fe60000041814 */
[----:B------:R-:W3:Y:S04]  /*6bc90*/  LDL.LU.64 R22, [R1+0x3578] ;  /* 0x0035780001167983 */ /* 0x000ee80000300a00 */
[----:B------:R-:W3:-:S15]  /*6bca0*/  LDL.LU.64 R20, [R1+0x3570] ;  /* 0x0035700001147983 */ /* 0x000ede0000300a00 */
[----:B------:R-:W-:-:S01]  /*6bcb0*/  NOP ;  /* 0x0000000000007918 */ /* 0x000fc20000000000 */
[----:B------:R-:W-:Y:S04]  /*6bcc0*/  STL.64 [R1+0x9f0], R8 ;  /* 0x0009f00801007387 */ /* 0x000fe80000100a00 */
[----:B------:R0:W-:Y:S04]  /*6bcd0*/  STL.64 [R1+0x9f8], R10 ;  /* 0x0009f80a01007387 */ /* 0x0001e80000100a00 */
[----:B0-----:R-:W2:Y:S02]  /*6bce0*/  LDL.LU.64 R10, [R1+0x3568] ;  /* 0x00356800010a7983 */ /* 0x001ea40000300a00 */
[----:B--2---:R-:W-:-:S15]  /*6bcf0*/  HMMA.16816.F32.BF16 R24, R16, R10, R24 ;  /* 0x0000000a1018723c */ /* 0x004fde0000041818 */
[----:B------:R-:W-:-:S08]  /*6bd00*/  NOP ;  /* 0x0000000000007918 */ /* 0x000fd00000000000 */
[----:B------:R-:W-:Y:S04]  /*6bd10*/  STL.64 [R1+0x9e0], R24 ;  /* 0x0009e01801007387 */ /* 0x000fe80000100a00 */
[----:B------:R0:W-:Y:S02]  /*6bd20*/  STL.64 [R1+0x9e8], R26 ;  /* 0x0009e81a01007387 */ /* 0x0001e40000100a00 */
[----:B0-----:R-:W-:Y:S02]  /*6bd30*/  IMAD.MOV.U32 R27, RZ, RZ, R10 ;  /* 0x000000ffff1b7224 */ /* 0x001fe400078e000a */
[----:B------:R-:W-:Y:S02]  /*6bd40*/  IMAD.MOV.U32 R26, RZ, RZ, R11 ;  /* 0x000000ffff1a7224 */ /* 0x000fe400078e000b */
[----:B------:R-:W3:Y:S02]  /*6bd50*/  LDL.LU.64 R10, [R1+0x3560] ;  /* 0x00356000010a7983 */ /* 0x000ee40000300a00 */
[----:B---3--:R-:W-:Y:S06]  /*6bd60*/  HMMA.16816.F32.BF16 R20, R16, R10, R20 ;  /* 0x0000000a1014723c */ /* 0x008fec0000041814 */
[----:B------:R-:W-:-:S02]  /*6bd70*/  IMAD.MOV.U32 R24, RZ, RZ, R10 ;  /* 0x000000ffff187224 */ /* 0x000fc400078e000a */
[----:B------:R-:W-:-:S15]  /*6bd80*/  IMAD.MOV.U32 R25, RZ, RZ, R11 ;  /* 0x000000ffff197224 */ /* 0x000fde00078e000b */
[----:B------:R-:W-:Y:S04]  /*6bd90*/  STL.64 [R1+0x9d0], R20 ;  /* 0x0009d01401007387 */ /* 0x000fe80000100a00 */
[----:B------:R0:W-:Y:S04]  /*6bda0*/  STL.64 [R1+0x9d8], R22 ;  /* 0x0009d81601007387 */ /* 0x0001e80000100a00 */
[----:B0-----:R-:W2:Y:S04]  /*6bdb0*/  LDL.LU.64 R22, [R1+0x3558] ;  /* 0x0035580001167983 */ /* 0x001ea80000300a00 */
[----:B------:R-:W2:Y:S04]  /*6bdc0*/  LDL.LU.64 R20, [R1+0x3550] ;  /* 0x0035500001147983 */ /* 0x000ea80000300a00 */
[----:B------:R-:W4:Y:S04]  /*6bdd0*/  LDL.LU.64 R10, [R1+0x3548] ;  /* 0x00354800010a7983 */ /* 0x000f280000300a00 */
[----:B------:R-:W4:Y:S04]  /*6bde0*/  LDL.LU.64 R8, [R1+0x3540] ;  /* 0x0035400001087983 */ /* 0x000f280000300a00 */
[----:B------:R-:W-:Y:S04]  /*6bdf0*/  STL.64 [R1+0x3520], R26 ;  /* 0x0035201a01007387 */ /* 0x000fe80000100a00 */
[----:B------:R0:W-:Y:S04]  /*6be00*/  STL.64 [R1+0x3518], R24 ;  /* 0x0035181801007387 */ /* 0x0001e80000100a00 */
[----:B0-----:R-:W3:Y:S04]  /*6be10*/  LDL.LU R24, [R1+0x280] ;  /* 0x0002800001187983 */ /* 0x001ee80000300800 */
[----:B------:R-:W3:Y:S04]  /*6be20*/  LDL.LU R25, [R1+0x284] ;  /* 0x0002840001197983 */ /* 0x000ee80000300800 */
[----:B------:R-:W3:Y:S04]  /*6be30*/  LDL.LU R26, [R1+0x288] ;  /* 0x00028800011a7983 */ /* 0x000ee80000300800 */
[----:B------:R-:W3:Y:S01]  /*6be40*/  LDL.LU R27, [R1+0x28c] ;  /* 0x00028c00011b7983 */ /* 0x000ee20000300800 */
[C---:B----4-:R-:W-:Y:S06]  /*6be50*/  HMMA.16816.F32.BF16 R8, R16.reuse, R14, R8 ;  /* 0x0000000e1008723c */ /* 0x050fec0000041808 */
[----:B--2---:R-:W-:-:S15]  /*6be60*/  HMMA.16816.F32.BF16 R16, R16, R6, R20 ;  /* 0x000000061010723c */ /* 0x004fde0000041814 */
[----:B------:R-:W-:-:S02]  /*6be70*/  NOP ;  /* 0x0000000000007918 */ /* 0x000fc40000000000 */
[----:B------:R-:W-:Y:S04]  /*6be80*/  STL.64 [R1+0x7b0], R8 ;  /* 0x0007b00801007387 */ /* 0x000fe80000100a00 */
[----:B------:R0:W-:Y:S04]  /*6be90*/  STL.64 [R1+0x7b8], R10 ;  /* 0x0007b80a01007387 */ /* 0x0001e80000100a00 */
[----:B0-----:R-:W3:Y:S04]  /*6bea0*/  LDL.LU.64 R10, [R1+0x3538] ;  /* 0x00353800010a7983 */ /* 0x001ee80000300a00 */
[----:B------:R-:W-:Y:S04]  /*6beb0*/  STL.64 [R1+0x33f8], R14 ;  /* 0x0033f80e01007387 */ /* 0x000fe80000100a00 */
[----:B------:R-:W-:Y:S04]  /*6bec0*/  STL [R1+0x33f0], R13 ;  /* 0x0033f00d01007387 */ /* 0x000fe80000100800 */
[----:B------:R-:W3:Y:S04]  /*6bed0*/  LDL.LU.64 R22, [R1+0x3530] ;  /* 0x0035300001167983 */ /* 0x000ee80000300a00 */
[----:B------:R-:W3:Y:S04]  /*6bee0*/  LDL.LU.64 R20, [R1+0x3528] ;  /* 0x0035280001147983 */ /* 0x000ee80000300a00 */
[----:B------:R0:W-:Y:S04]  /*6bef0*/  STL.64 [R1+0x2a0], R16 ;  /* 0x0002a01001007387 */ /* 0x0001e80000100a00 */
[----:B------:R1:W-:Y:S04]  /*6bf00*/  STL.64 [R1+0x2a8], R18 ;  /* 0x0002a81201007387 */ /* 0x0003e80000100a00 */
[----:B0-----:R-:W2:Y:S04]  /*6bf10*/  LDL.LU R16, [R1+0x270] ;  /* 0x0002700001107983 */ /* 0x001ea80000300800 */
[----:B------:R-:W2:Y:S04]  /*6bf20*/  LDL.LU R17, [R1+0x274] ;  /* 0x0002740001117983 */ /* 0x000ea80000300800 */
[----:B-1----:R-:W2:Y:S04]  /*6bf30*/  LDL.LU R18, [R1+0x278] ;  /* 0x0002780001127983 */ /* 0x002ea80000300800 */
[----:B------:R-:W2:Y:S04]  /*6bf40*/  LDL.LU R19, [R1+0x27c] ;  /* 0x00027c0001137983 */ /* 0x000ea80000300800 */
[----:B------:R-:W-:Y:S01]  /*6bf50*/  STL.64 [R1+0x34e8], R6 ;  /* 0x0034e80601007387 */ /* 0x000fe20000100a00 */
[----:B---3--:R-:W-:Y:S03]  /*6bf60*/  HMMA.16816.F32.BF16 R8, R20, R10, R24 ;  /* 0x0000000a1408723c */ /* 0x008fe60000041818 */
[----:B------:R-:W3:Y:S04]  /*6bf70*/  LDL.LU.64 R26, [R1+0x3520] ;  /* 0x00352000011a7983 */ /* 0x000ee80000300a00 */
[----:B------:R-:W4:-:S15]  /*6bf80*/  LDL.LU.64 R24, [R1+0x3518] ;  /* 0x0035180001187983 */ /* 0x000f1e0000300a00 */
[----:B------:R-:W-:-:S01]  /*6bf90*/  NOP ;  /* 0x0000000000007918 */ /* 0x000fc20000000000 */
[----:B------:R-:W-:Y:S04]  /*6bfa0*/  STL.64 [R1+0x1910], R8 ;  /* 0x0019100801007387 */ /* 0x000fe80000100a00 */
[----:B------:R0:W-:Y:S04]  /*6bfb0*/  STL.64 [R1+0x1918], R10 ;  /* 0x0019180a01007387 */ /* 0x0001e80000100a00 */
[----:B0-----:R-:W2:Y:S04]  /*6bfc0*/  LDL.LU.64 R10, [R1+0x3510] ;  /* 0x00351000010a7983 */ /* 0x001ea80000300a00 */
[----:B------:R-:W3:Y:S01]  /*6bfd0*/  LDL.LU R8, [R1+0x260] ;  /* 0x0002600001087983 */ /* 0x000ee20000300800 */
[----:B--2---:R-:W-:-:S15]  /*6bfe0*/  HMMA.16816.F32.BF16 R16, R20, R10, R16 ;  /* 0x0000000a1410723c */ /* 0x004fde0000041810 */
[----:B------:R-:W-:-:S08]  /*6bff0*/  NOP ;  /* 0x0000000000007918 */ /* 0x000fd00000000000 */
[----:B------:R-:W-:Y:S04]  /*6c000*/  STL.64 [R1+0x1810], R16 ;  /* 0x0018101001007387 */ /* 0x000fe80000100a00 */
[----:B------:R-:W-:Y:S04]  /*6c010*/  STL.64 [R1+0x1818], R18 ;  /* 0x0018181201007387 */ /* 0x000fe80000100a00 */
[----:B------:R-:W2:Y:S04]  /*6c020*/  LDL.LU R9, [R1+0x264] ;  /* 0x0002640001097983 */ /* 0x000ea80000300800 */
[----:B------:R-:W2:Y:S04]  /*6c030*/  LDL.LU R10, [R1+0x268] ;  /* 0x00026800010a7983 */ /* 0x000ea80000300800 */
[----:B------:R-:W2:Y:S01]  /*6c040*/  LDL.LU R11, [R1+0x26c] ;  /* 0x00026c00010b7983 */ /* 0x000ea20000300800 */
[----:B----4-:R-:W-:-:S02]  /*6c050*/  IMAD.MOV.U32 R14, RZ, RZ, R24 ;  /* 0x000000ffff0e7224 */ /* 0x010fc400078e0018 */
[----:B------:R-:W-:Y:S01]  /*6c060*/  IMAD.MOV.U32 R15, RZ, RZ, R25 ;  /* 0x000000ffff0f7224 */ /* 0x000fe200078e0019 */
[----:B------:R-:W4:Y:S04]  /*6c070*/  LDL.LU R24, [R1+0x3508] ;  /* 0x0035080001187983 */ /* 0x000f280000300800 */
[----:B------:R-:W4:Y:S04]  /*6c080*/  LDL.LU R25, [R1+0x3504] ;  /* 0x0035040001197983 */ /* 0x000f280000300800 */
[----:B------:R3:W-:Y:S02]  /*6c090*/  STL.64 [R1+0x3410], R14 ;  /* 0x0034100e01007387 */ /* 0x0007e40000100a00 */
[----:B---3--:R-:W-:-:S02]  /*6c0a0*/  IMAD.MOV.U32 R14, RZ, RZ, R27 ;  /* 0x000000ffff0e7224 */ /* 0x008fc400078e001b */
[----:B------:R-:W-:Y:S02]  /*6c0b0*/  IMAD.MOV.U32 R15, RZ, RZ, R26 ;  /* 0x000000ffff0f7224 */ /* 0x000fe400078e001a */
[----:B------:R-:W-:Y:S02]  /*6c0c0*/  IMAD.MOV.U32 R26, RZ, RZ, R4 ;  /* 0x000000ffff1a7224 */ /* 0x000fe400078e0004 */
[----:B------:R-:W-:Y:S01]  /*6c0d0*/  IMAD.MOV.U32 R27, RZ, RZ, R12 ;  /* 0x000000ffff1b7224 */ /* 0x000fe200078e000c */
[----:B--2---:R-:W-:Y:S04]  /*6c0e0*/  STL.64 [R1+0x33e8], R10 ;  /* 0x0033e80a01007387 */ /* 0x004fe80000100a00 */
[----:B------:R0:W-:Y:S04]  /*6c0f0*/  STL.64 [R1+0x33e0], R8 ;  /* 0x0033e00801007387 */ /* 0x0001e80000100a00 */
[----:B0-----:R-:W2:Y:S04]  /*6c100*/  LDL.LU R8, [R1+0x6c0] ;  /* 0x0006c00001087983 */ /* 0x001ea80000300800 */
[----:B------:R-:W2:Y:S04]  /*6c110*/  LDL.LU R9, [R1+0x6c4] ;  /* 0x0006c40001097983 */ /* 0x000ea80000300800 */
[----:B------:R-:W3:Y:S04]  /*6c120*/  LDL.LU R10, [R1+0x6c8] ;  /* 0x0006c800010a7983 */ /* 0x000ee80000300800 */
[----:B------:R-:W3:Y:S04]  /*6c130*/  LDL.LU R11, [R1+0x6cc] ;  /* 0x0006cc00010b7983 */ /* 0x000ee80000300800 */
[----:B------:R-:W2:Y:S04]  /*6c140*/  LDL.LU R4, [R1+0x3500] ;  /* 0x0035000001047983 */ /* 0x000ea80000300800 */
[----:B------:R-:W-:Y:S04]  /*6c150*/  STL.64 [R1+0x3450], R26 ;  /* 0x0034501a01007387 */ /* 0x000fe80000100a00 */
[----:B------:R0:W-:Y:S04]  /*6c160*/  STL.64 [R1+0x3428], R14 ;  /* 0x0034280e01007387 */ /* 0x0001e80000100a00 */
[----:B0-----:R-:W4:Y:S04]  /*6c170*/  LDL.64 R14, [R1+0x28] ;  /* 0x00002800010e7983 */ /* 0x001f280000100a00 */
[----:B----4-:R0:W-:Y:S04]  /*6c180*/  STL.64 [R1+0x3448], R14 ;  /* 0x0034480e01007387 */ /* 0x0101e80000100a00 */
[----:B------:R-:W4:Y:S04]  /*6c190*/  LDL.LU R12, [R1+0x710] ;  /* 0x00071000010c7983 */ /* 0x000f280000300800 */
[----:B------:R-:W4:Y:S04]  /*6c1a0*/  LDL.LU R13, [R1+0x714] ;  /* 0x00071400010d7983 */ /* 0x000f280000300800 */
[----:B0-----:R-:W3:Y:S04]  /*6c1b0*/  LDL.LU R14, [R1+0x718] ;  /* 0x00071800010e7983 */ /* 0x001ee80000300800 */
[----:B------:R-:W3:Y:S01]  /*6c1c0*/  LDL.LU R15, [R1+0x71c] ;  /* 0x00071c00010f7983 */ /* 0x000ee20000300800 */
[----:B------:R-:W-:-:S02]  /*6c1d0*/  IMAD.MOV.U32 R26, RZ, RZ, R5 ;  /* 0x000000ffff1a7224 */ /* 0x000fc400078e0005 */
[----:B------:R-:W-:Y:S01]  /*6c1e0*/  IMAD.MOV.U32 R27, RZ, RZ, R2 ;  /* 0x000000ffff1b7224 */ /* 0x000fe200078e0002 */
[----:B---3--:R-:W-:Y:S04]  /*6c1f0*/  STL.64 [R1+0x3460], R14 ;  /* 0x0034600e01007387 */ /* 0x008fe80000100a00 */
[----:B----4-:R0:W-:Y:S04]  /*6c200*/  STL.64 [R1+0x3458], R12 ;  /* 0x0034580c01007387 */ /* 0x0101e80000100a00 */
[----:B------:R-:W3:Y:S04]  /*6c210*/  LDL.LU R5, [R1+0x34fc] ;  /* 0x0034fc0001057983 */ /* 0x000ee80000300800 */
[----:B------:R-:W4:Y:S04]  /*6c220*/  LDL.LU R2, [R1+0x34f8] ;  /* 0x0034f80001027983 */ /* 0x000f280000300800 */
[----:B------:R1:W-:Y:S04]  /*6c230*/  STL.64 [R1+0x3468], R26 ;  /* 0x0034681a01007387 */ /* 0x0003e80000100a00 */
[----:B0-----:R-:W2:Y:S04]  /*6c240*/  LDL.LU R12, [R1+0x720] ;  /* 0x00072000010c7983 */ /* 0x001ea80000300800 */
[----:B------:R-:W2:Y:S04]  /*6c250*/  LDL.LU R13, [R1+0x724] ;  /* 0x00072400010d7983 */ /* 0x000ea80000300800 */
[----:B------:R-:W3:Y:S04]  /*6c260*/  LDL.LU R14, [R1+0x728] ;  /* 0x00072800010e7983 */ /* 0x000ee80000300800 */
[----:B------:R-:W3:Y:S01]  /*6c270*/  LDL.LU R15, [R1+0x72c] ;  /* 0x00072c00010f7983 */ /* 0x000ee20000300800 */
[----:B-1----:R-:W-:-:S02]  /*6c280*/  IMAD.MOV.U32 R26, RZ, RZ, R3 ;  /* 0x000000ffff1a7224 */ /* 0x002fc400078e0003 */
[----:B------:R-:W-:Y:S01]  /*6c290*/  IMAD.MOV.U32 R27, RZ, RZ, R0 ;  /* 0x000000ffff1b7224 */ /* 0x000fe200078e0000 */
        /* <DEDUP_REMOVED lines=11> */
[----:B---3--:R-:W0:Y:S04]  /*6c350*/  LDSM.16.MT88.4 R16, [R0+UR4+0x6080] ;  /* 0x006080040010783b */ /* 0x008e280008004200 */
[----:B--2---:R-:W-:Y:S04]  /*6c360*/  STL.64 [R1+0x3490], R14 ;  /* 0x0034900e01007387 */ /* 0x004fe80000100a00 */
[----:B----4-:R1:W-:Y:S04]  /*6c370*/  STL.64 [R1+0x3488], R12 ;  /* 0x0034880c01007387 */ /* 0x0103e80000100a00 */
        /* <DEDUP_REMOVED lines=28> */
[----:B------:R-:W4:Y:S04]  /*6c540*/  LDL.LU R6, [R1+0x788] ;  /* 0x0007880001067983 */ /* 0x000f280000300800 */
[----:B------:R-:W4:Y:S04]  /*6c550*/  LDL.LU R7, [R1+0x78c] ;  /* 0x00078c0001077983 */ /* 0x000f280000300800 */
[----:B------:R-:W4:Y:S04]  /*6c560*/  LDL.64 R26, [R1+0xb8] ;  /* 0x0000b800011a7983 */ /* 0x000f280000100a00 */
[----:B---3--:R-:W-:Y:S04]  /*6c570*/  STL.64 [R1+0x34d8], R14 ;  /* 0x0034d80e01007387 */ /* 0x008fe80000100a00 */
[----:B--2---:R1:W-:Y:S04]  /*6c580*/  STL.64 [R1+0x34d0], R12 ;  /* 0x0034d00c01007387 */ /* 0x0043e80000100a00 */
[----:B-1----:R-:W2:Y:S04]  /*6c590*/  LDL.LU R12, [R1+0x770] ;  /* 0x00077000010c7983 */ /* 0x002ea80000300800 */
[----:B------:R-:W2:Y:S04]  /*6c5a0*/  LDL.LU R13, [R1+0x774] ;  /* 0x00077400010d7983 */ /* 0x000ea80000300800 */
[----:B------:R-:W2:Y:S04]  /*6c5b0*/  LDL.LU R14, [R1+0x778] ;  /* 0x00077800010e7983 */ /* 0x000ea80000300800 */
[----:B------:R-:W2:Y:S04]  /*6c5c0*/  LDL.LU R15, [R1+0x77c] ;  /* 0x00077c00010f7983 */ /* 0x000ea80000300800 */
[----:B------:R-:W-:Y:S04]  /*6c5d0*/  STL.64 [R1+0x3408], R10 ;  /* 0x0034080a01007387 */ /* 0x000fe80000100a00 */
[----:B------:R1:W-:Y:S04]  /*6c5e0*/  STL.64 [R1+0x3400], R8 ;  /* 0x0034000801007387 */ /* 0x0003e80000100a00 */
[----:B-1----:R-:W3:Y:S04]  /*6c5f0*/  LDL.LU R8, [R1+0x6d0] ;  /* 0x0006d00001087983 */ /* 0x002ee80000300800 */
[----:B------:R-:W3:Y:S04]  /*6c600*/  LDL.LU R9, [R1+0x6d4] ;  /* 0x0006d40001097983 */ /* 0x000ee80000300800 */
[----:B------:R-:W2:Y:S04]  /*6c610*/  LDL.LU R10, [R1+0x6d8] ;  /* 0x0006d800010a7983 */ /* 0x000ea80000300800 */
[----:B------:R-:W2:Y:S01]  /*6c620*/  LDL.LU R11, [R1+0x6dc] ;  /* 0x0006dc00010b7983 */ /* 0x000ea20000300800 */
[----:B----4-:R-:W-:Y:S03]  /*6c630*/  HMMA.16816.F32.BF16 R4, R20, R26, R4 ;  /* 0x0000001a1404723c */ /* 0x010fe60000041804 */
[----:B--2---:R-:W-:Y:S04]  /*6c640*/  STL.64 [R1+0x3420], R10 ;  /* 0x0034200a01007387 */ /* 0x004fe80000100a00 */
[----:B---3--:R1:W-:Y:S04]  /*6c650*/  STL.64 [R1+0x3418], R8 ;  /* 0x0034180801007387 */ /* 0x0083e80000100a00 */
[----:B-1----:R-:W2:Y:S04]  /*6c660*/  LDL.LU R8, [R1+0x6e0] ;  /* 0x0006e00001087983 */ /* 0x002ea80000300800 */
[----:B------:R-:W2:Y:S04]  /*6c670*/  LDL.LU R9, [R1+0x6e4] ;  /* 0x0006e40001097983 */ /* 0x000ea80000300800 */
[----:B------:R-:W3:Y:S04]  /*6c680*/  LDL.LU R10, [R1+0x6e8] ;  /* 0x0006e800010a7983 */ /* 0x000ee80000300800 */
[----:B------:R-:W3:Y:S01]  /*6c690*/  LDL.LU R11, [R1+0x6ec] ;  /* 0x0006ec00010b7983 */ /* 0x000ee20000300800 */
[----:B------:R-:W-:-:S03]  /*6c6a0*/  IMAD.MOV.U32 R2, RZ, RZ, R27 ;  /* 0x000000ffff027224 */ /* 0x000fc600078e001b */
[----:B---3--:R-:W-:Y:S04]  /*6c6b0*/  STL.64 [R1+0x3438], R10 ;  /* 0x0034380a01007387 */ /* 0x008fe80000100a00 */
[----:B--2---:R1:W-:Y:S04]  /*6c6c0*/  STL.64 [R1+0x3430], R8 ;  /* 0x0034300801007387 */ /* 0x0043e80000100a00 */
[----:B-1----:R-:W2:Y:S04]  /*6c6d0*/  LDL.LU R8, [R1+0x6f0] ;  /* 0x0006f00001087983 */ /* 0x002ea80000300800 */
[----:B------:R-:W2:Y:S04]  /*6c6e0*/  LDL.LU R9, [R1+0x6f4] ;  /* 0x0006f40001097983 */ /* 0x000ea80000300800 */
[----:B------:R-:W2:Y:S04]  /*6c6f0*/  LDL.LU R10, [R1+0x6f8] ;  /* 0x0006f800010a7983 */ /* 0x000ea80000300800 */
[----:B------:R-:W2:Y:S04]  /*6c700*/  LDL.LU R11, [R1+0x6fc] ;  /* 0x0006fc00010b7983 */ /* 0x000ea80000300800 */
[----:B0-----:R-:W-:Y:S04]  /*6c710*/  STL.64 [R1+0x32c8], R18 ;  /* 0x0032c81201007387 */ /* 0x001fe80000100a00 */
[----:B------:R0:W-:Y:S04]  /*6c720*/  STL.64 [R1+0x32c0], R16 ;  /* 0x0032c01001007387 */ /* 0x0001e80000100a00 */
[----:B0-----:R-:W3:Y:S04]  /*6c730*/  LDL.LU R16, [R1+0x700] ;  /* 0x0007000001107983 */ /* 0x001ee80000300800 */
[----:B------:R-:W3:Y:S04]  /*6c740*/  LDL.LU R17, [R1+0x704] ;  /* 0x0007040001117983 */ /* 0x000ee80000300800 */
[----:B------:R-:W3:Y:S04]  /*6c750*/  LDL.LU R18, [R1+0x708] ;  /* 0x0007080001127983 */ /* 0x000ee80000300800 */
[----:B------:R-:W3:Y:S04]  /*6c760*/  LDL.LU R19, [R1+0x70c] ;  /* 0x00070c0001137983 */ /* 0x000ee80000300800 */
[----:B------:R0:W-:Y:S04]  /*6c770*/  STL.64 [R1+0x1710], R4 ;  /* 0x0017100401007387 */ /* 0x0001e80000100a00 */
[----:B------:R1:W-:Y:S01]  /*6c780*/  STL.64 [R1+0x1718], R6 ;  /* 0x0017180601007387 */ /* 0x0003e20000100a00 */
[----:B0-----:R-:W-:-:S03]  /*6c790*/  IMAD.MOV.U32 R4, RZ, RZ, R26 ;  /* 0x000000ffff047224 */ /* 0x001fc600078e001a */
[----:B-1----:R-:W4:Y:S04]  /*6c7a0*/  LDL.LU.64 R6, [R1+0x34e8] ;  /* 0x0034e80001067983 */ /* 0x002f280000300a00 */
        /* <DEDUP_REMOVED lines=48> */
[----:B0-----:R-:W3:Y:S01]  /*6cab0*/  LDL.LU.64 R26, [R1+0x3440] ;  /* 0x00344000011a7983 */ /* 0x001ee20000300a00 */
[----:B--2---:R-:W-:Y:S06]  /*6cac0*/  HMMA.16816.F32.BF16 R8, R20, R14, R8 ;  /* 0x0000000e1408723c */ /* 0x004fec0000041808 */
[----:B------:R-:W-:-:S02]  /*6cad0*/  IMAD.MOV.U32 R24, RZ, RZ, R14 ;  /* 0x000000ffff187224 */ /* 0x000fc400078e000e */
[----:B------:R-:W-:Y:S01]  /*6cae0*/  IMAD.MOV.U32 R3, RZ, RZ, R15 ;  /* 0x000000ffff037224 */ /* 0x000fe200078e000f */
        /* <DEDUP_REMOVED lines=11> */
[----:B------:R-:W3:Y:S04]  /*6cba0*/  LDL.LU.64 R8, [R1+0x3430] ;  /* 0x0034300001087983 */ /* 0x000ee80000300a00 */
[----:B------:R-:W3:Y:S04]  /*6cbb0*/  LDL.LU.64 R14, [R1+0x3428] ;  /* 0x00342800010e7983 */ /* 0x000ee80000300a00 */
[----:B------:R0:W-:Y:S04]  /*6cbc0*/  STL.64 [R1+0x33a8], R26 ;  /* 0x0033a81a01007387 */ /* 0x0001e80000100a00 */
[----:B------:R-:W-:Y:S04]  /*6cbd0*/  STL [R1+0x33a0], R24 ;  /* 0x0033a01801007387 */ /* 0x000fe80000100800 */
[----:B0-----:R-:W2:Y:S01]  /*6cbe0*/  LDL.64 R26, [R1+0xc8] ;  /* 0x0000c800011a7983 */ /* 0x001ea20000100a00 */
[----:B---3--:R-:W-:Y:S03]  /*6cbf0*/  HMMA.16816.F32.BF16 R12, R20, R14, R8 ;  /* 0x0000000e140c723c */ /* 0x008fe60000041808 */
[----:B------:R-:W3:Y:S04]  /*6cc00*/  LDL.LU.64 R10, [R1+0x3420] ;  /* 0x00342000010a7983 */ /* 0x000ee80000300a00 */
[----:B------:R-:W3:-:S15]  /*6cc10*/  LDL.LU.64 R8, [R1+0x3418] ;  /* 0x0034180001087983 */ /* 0x000ede0000300a00 */
[----:B------:R-:W-:-:S01]  /*6cc20*/  NOP ;  /* 0x0000000000007918 */ /* 0x000fc20000000000 */
        /* <DEDUP_REMOVED lines=9> */
[----:B0-----:R-:W3:Y:S04]  /*6ccc0*/  LDL.LU.64 R14, [R1+0x33f8] ;  /* 0x0033f800010e7983 */ /* 0x001ee80000300a00 */
[----:B------:R-:W4:Y:S01]  /*6ccd0*/  LDL.LU R13, [R1+0x33f0] ;  /* 0x0033f000010d7983 */ /* 0x000f220000300800 */
[----:B---3--:R-:W-:-:S15]  /*6cce0*/  HMMA.16816.F32.BF16 R8, R20, R14, R8 ;  /* 0x0000000e1408723c */ /* 0x008fde0000041808 */
[----:B------:R-:W-:-:S08]  /*6ccf0*/  NOP ;  /* 0x0000000000007918 */ /* 0x000fd00000000000 */
[----:B------:R-:W-:Y:S04]  /*6cd00*/  STL.64 [R1+0x570], R8 ;  /* 0x0005700801007387 */ /* 0x000fe80000100a00 */
[----:B------:R0:W-:Y:S04]  /*6cd10*/  STL.64 [R1+0x578], R10 ;  /* 0x0005780a01007387 */ /* 0x0001e80000100a00 */
[----:B0-----:R-:W3:Y:S04]  /*6cd20*/  LDL.LU.64 R10, [R1+0x33e8] ;  /* 0x0033e800010a7983 */ /* 0x001ee80000300a00 */
[----:B------:R-:W3:Y:S04]  /*6cd30*/  LDL.LU.64 R8, [R1+0x33e0] ;  /* 0x0033e00001087983 */ /* 0x000ee80000300a00 */
[----:B------:R0:W-:Y:S04]  /*6cd40*/  STL.64 [R1+0x3368], R14 ;  /* 0x0033680e01007387 */ /* 0x0001e80000100a00 */
[----:B----4-:R-:W-:Y:S04]  /*6cd50*/  STL [R1+0x3360], R13 ;  /* 0x0033600d01007387 */ /* 0x010fe80000100800 */
[----:B0-----:R-:W4:Y:S01]  /*6cd60*/  LDL.64 R14, [R1+0xa8] ;  /* 0x0000a800010e7983 */ /* 0x001f220000100a00 */
[----:B---3--:R-:W-:Y:S03]  /*6cd70*/  HMMA.16816.F32.BF16 R20, R20, R6, R8 ;  /* 0x000000061414723c */ /* 0x008fe60000041808 */
[----:B----4-:R0:W-:Y:S04]  /*6cd80*/  STL.64 [R1+0x33b8], R14 ;  /* 0x0033b80e01007387 */ /* 0x0101e80000100a00 */
[----:B------:R-:W3:Y:S04]  /*6cd90*/  LDL.LU.64 R10, [R1+0x33d8] ;  /* 0x0033d800010a7983 */ /* 0x000ee80000300a00 */
[----:B------:R-:W3:-:S12]  /*6cda0*/  LDL.LU.64 R8, [R1+0x33d0] ;  /* 0x0033d00001087983 */ /* 0x000ed80000300a00 */
[----:B------:R-:W-:Y:S04]  /*6cdb0*/  STL.64 [R1+0x260], R20 ;  /* 0x0002601401007387 */ /* 0x000fe80000100a00 */
[----:B------:R1:W-:Y:S01]  /*6cdc0*/  STL.64 [R1+0x268], R22 ;  /* 0x0002681601007387 */ /* 0x0003e20000100a00 */
[----:B0-----:R-:W-:-:S03]  /*6cdd0*/  IMAD.MOV.U32 R14, RZ, RZ, R4 ;  /* 0x000000ffff0e7224 */ /* 0x001fc600078e0004 */
[----:B-1----:R-:W3:Y:S04]  /*6cde0*/  LDL.64 R22, [R1+0xd8] ;  /* 0x0000d80001167983 */ /* 0x002ee80000100a00 */
[----:B------:R0:W-:Y:S04]  /*6cdf0*/  STL [R1+0x32d4], R6 ;  /* 0x0032d40601007387 */ /* 0x0001e80000100800 */
[----:B------:R1:W-:Y:S04]  /*6ce00*/  STL [R1+0x32d0], R7 ;  /* 0x0032d00701007387 */ /* 0x0003e80000100800 */
[----:B------:R-:W3:Y:S04]  /*6ce10*/  LDL.LU R4, [R1+0x520] ;  /* 0x0005200001047983 */ /* 0x000ee80000300800 */
[----:B------:R-:W3:Y:S04]  /*6ce20*/  LDL.LU R5, [R1+0x524] ;  /* 0x0005240001057983 */ /* 0x000ee80000300800 */
[----:B0-----:R-:W3:Y:S04]  /*6ce30*/  LDL.LU R6, [R1+0x528] ;  /* 0x0005280001067983 */ /* 0x001ee80000300800 */
[----:B-1----:R-:W3:Y:S02]  /*6ce40*/  LDL.LU R7, [R1+0x52c] ;  /* 0x00052c0001077983 */ /* 0x002ee40000300800 */
[----:B---3--:R-:W-:-:S15]  /*6ce50*/  HMMA.16816.F32.BF16 R4, R8, R22, R4 ;  /* 0x000000160804723c */ /* 0x008fde0000041804 */
[----:B------:R-:W-:-:S08]  /*6ce60*/  NOP ;  /* 0x0000000000007918 */ /* 0x000fd00000000000 */
[----:B------:R0:W-:Y:S04]  /*6ce70*/  STL.64 [R1+0x19a0], R4 ;  /* 0x0019a00401007387 */ /* 0x0001e80000100a00 */
[----:B------:R-:W-:Y:S01]  /*6ce80*/  STL.64 [R1+0x19a8], R6 ;  /* 0x0019a80601007387 */ /* 0x000fe20000100a00 */
[----:B0-----:R-:W-:-:S05]  /*6ce90*/  IMAD.MOV.U32 R5, RZ, RZ, R22 ;  /* 0x000000ffff057224 */ /* 0x001fca00078e0016 */
[----:B------:R0:W-:Y:S04]  /*6cea0*/  STL [R1+0x32d8], R5 ;  /* 0x0032d80501007387 */ /* 0x0001e80000100800 */
[----:B------:R-:W3:Y:S04]  /*6ceb0*/  LDL.LU R4, [R1+0xfa0] ;  /* 0x000fa00001047983 */ /* 0x000ee80000300800 */
[----:B0-----:R-:W3:Y:S04]  /*6cec0*/  LDL.LU R5, [R1+0xfa4] ;  /* 0x000fa40001057983 */ /* 0x001ee80000300800 */
[----:B------:R-:W4:Y:S04]  /*6ced0*/  LDL.LU R6, [R1+0xfa8] ;  /* 0x000fa80001067983 */ /* 0x000f280000300800 */
[----:B------:R-:W4:Y:S01]  /*6cee0*/  LDL.LU R7, [R1+0xfac] ;  /* 0x000fac0001077983 */ /* 0x000f220000300800 */
[----:B------:R-:W-:-:S02]  /*6cef0*/  IMAD.MOV.U32 R15, RZ, RZ, R2 ;  /* 0x000000ffff0f7224 */ /* 0x000fc400078e0002 */
[----:B------:R-:W-:Y:S02]  /*6cf00*/  IMAD.MOV.U32 R2, RZ, RZ, R23 ;  /* 0x000000ffff027224 */ /* 0x000fe400078e0017 */
[C---:B--2---:R-:W-:Y:S07]  /*6cf10*/  HMMA.16816.F32.BF16 R20, R8.reuse, R26, R16 ;  /* 0x0000001a0814723c */ /* 0x044fee0000041810 */
[----:B------:R-:W-:Y:S02]  /*6cf20*/  IMAD.MOV.U32 R17, RZ, RZ, R26 ;  /* 0x000000ffff117224 */ /* 0x000fe400078e001a */
        /* <DEDUP_REMOVED lines=8> */
[----:B------:R-:W-:Y:S04]  /*6cfb0*/  STL.64 [R1+0x18a8], R22 ;  /* 0x0018a81601007387 */ /* 0x000fe80000100a00 */
[----:B------:R-:W0:Y:S04]  /*6cfc0*/  LDSM.16.MT88.4 R20, [R0+UR4+0x6100] ;  /* 0x006100040014783b */ /* 0x000e280008004200 */
[----:B------:R-:W3:Y:S04]  /*6cfd0*/  LDL.64 R26, [R1+0x98] ;  /* 0x00009800011a7983 */ /* 0x000ee80000100a00 */
[----:B0-----:R0:W-:Y:S04]  /*6cfe0*/  STL.64 [R1+0x31b8], R22 ;  /* 0x0031b81601007387 */ /* 0x0011e80000100a00 */
[----:B------:R1:W-:Y:S04]  /*6cff0*/  STL.64 [R1+0x31b0], R20 ;  /* 0x0031b01401007387 */ /* 0x0003e80000100a00 */
[----:B0-----:R-:W4:Y:S01]  /*6d000*/  LDL.64 R22, [R1+0x18] ;  /* 0x0000180001167983 */ /* 0x001f220000100a00 */
[C---:B--2---:R-:W-:Y:S03]  /*6d010*/  HMMA.16816.F32.BF16 R12, R8.reuse, R14, R4 ;  /* 0x0000000e080c723c */ /* 0x044fe60000041804 */
[----:B----4-:R0:W-:Y:S04]  /*6d020*/  STL.64 [R1+0x33b0], R22 ;  /* 0x0033b01601007387 */ /* 0x0101e80000100a00 */
[----:B-1----:R-:W3:Y:S04]  /*6d030*/  LDL.LU R20, [R1+0xf90] ;  /* 0x000f900001147983 */ /* 0x002ee80000300800 */
[----:B------:R-:W3:Y:S04]  /*6d040*/  LDL.LU R21, [R1+0xf94] ;  /* 0x000f940001157983 */ /* 0x000ee80000300800 */
[----:B0-----:R-:W3:Y:S04]  /*6d050*/  LDL.LU R22, [R1+0xf98] ;  /* 0x000f980001167983 */ /* 0x001ee80000300800 */
[----:B------:R-:W3:Y:S04]  /*6d060*/  LDL.LU R23, [R1+0xf9c] ;  /* 0x000f9c0001177983 */ /* 0x000ee80000300800 */
[----:B------:R-:W2:Y:S04]  /*6d070*/  LDL.LU.64 R6, [R1+0x33c8] ;  /* 0x0033c80001067983 */ /* 0x000ea80000300a00 */
[----:B------:R-:W2:Y:S04]  /*6d080*/  LDL.LU.64 R4, [R1+0x33c0] ;  /* 0x0033c00001047983 */ /* 0x000ea80000300a00 */
[----:B------:R-:W-:Y:S04]  /*6d090*/  STL.64 [R1+0x17a0], R12 ;  /* 0x0017a00c01007387 */ /* 0x000fe80000100a00 */
[----:B------:R0:W-:Y:S04]  /*6d0a0*/  STL.64 [R1+0x17a8], R14 ;  /* 0x0017a80e01007387 */ /* 0x0001e80000100a00 */
[----:B0-----:R-:W2:Y:S02]  /*6d0b0*/  LDL.LU.64 R14, [R1+0x33b8] ;  /* 0x0033b800010e7983 */ /* 0x001ea40000300a00 */
        /* <DEDUP_REMOVED lines=17> */
[----:B------:R-:W2:Y:S04]  /*6d1d0*/  LDL.64 R14, [R1+0x58] ;  /* 0x00005800010e7983 */ /* 0x000ea80000100a00 */
[----:B0-----:R-:W3:Y:S04]  /*6d1e0*/  LDL.64 R6, [R1+0x78] ;  /* 0x0000780001067983 */ /* 0x001ee80000100a00 */
[----:B--2---:R0:W-:Y:S04]  /*6d1f0*/  STL.64 [R1+0x3380], R14 ;  /* 0x0033800e01007387 */ /* 0x0041e80000100a00 */
[----:B0-----:R-:W2:Y:S01]  /*6d200*/  LDL.64 R14, [R1+0x68] ;  /* 0x00006800010e7983 */ /* 0x001ea20000100a00 */
[----:B------:R-:W-:Y:S03]  /*6d210*/  HMMA.16816.F32.BF16 R20, R8, R26, R20 ;  /* 0x0000001a0814723c */ /* 0x000fe60000041814 */
[----:B--2---:R0:W-:Y:S04]  /*6d220*/  STL.64 [R1+0x3398], R14 ;  /* 0x0033980e01007387 */ /* 0x0041e80000100a00 */
[----:B------:R-:W3:Y:S04]  /*6d230*/  LDL.LU R12, [R1+0xf70] ;  /* 0x000f7000010c7983 */ /* 0x000ee80000300800 */
[----:B------:R-:W3:Y:S04]  /*6d240*/  LDL.LU R13, [R1+0xf74] ;  /* 0x000f7400010d7983 */ /* 0x000ee80000300800 */
[----:B0-----:R-:W3:Y:S04]  /*6d250*/  LDL.LU R14, [R1+0xf78] ;  /* 0x000f7800010e7983 */ /* 0x001ee80000300800 */
[----:B------:R-:W3:Y:S04]  /*6d260*/  LDL.LU R15, [R1+0xf7c] ;  /* 0x000f7c00010f7983 */ /* 0x000ee80000300800 */
[----:B----4-:R0:W-:Y:S04]  /*6d270*/  STL.64 [R1+0x32f8], R18 ;  /* 0x0032f81201007387 */ /* 0x0101e80000100a00 */
[----:B------:R-:W-:Y:S04]  /*6d280*/  STL.64 [R1+0x32f0], R16 ;  /* 0x0032f01001007387 */ /* 0x000fe80000100a00 */
[----:B0-----:R-:W2:Y:S04]  /*6d290*/  LDL.64 R18, [R1+0x8] ;  /* 0x0000080001127983 */ /* 0x001ea80000100a00 */
[----:B--2---:R0:W-:Y:S04]  /*6d2a0*/  STL.64 [R1+0x3358], R18 ;  /* 0x0033581201007387 */ /* 0x0041e80000100a00 */
[----:B0-----:R-:W2:Y:S04]  /*6d2b0*/  LDL.64 R18, [R1+0x88] ;  /* 0x0000880001127983 */ /* 0x001ea80000100a00 */
[----:B------:R0:W-:Y:S04]  /*6d2c0*/  STL.64 [R1+0x15a0], R20 ;  /* 0x0015a01401007387 */ /* 0x0001e80000100a00 */
[----:B------:R1:W-:Y:S01]  /*6d2d0*/  STL.64 [R1+0x15a8], R22 ;  /* 0x0015a81601007387 */ /* 0x0003e20000100a00 */
[----:B0-----:R-:W-:-:S03]  /*6d2e0*/  IMAD.MOV.U32 R21, RZ, RZ, R26 ;  /* 0x000000ffff157224 */ /* 0x001fc600078e001a */
[----:B-1----:R-:W4:Y:S01]  /*6d2f0*/  LDL.LU.64 R22, [R1+0x33b0] ;  /* 0x0033b00001167983 */ /* 0x002f220000300a00 */
[----:B------:R-:W-:-:S03]  /*6d300*/  IMAD.MOV.U32 R20, RZ, RZ, R27 ;  /* 0x000000ffff147224 */ /* 0x000fc600078e001b */
[----:B------:R-:W3:Y:S04]  /*6d310*/  LDL.LU.64 R26, [R1+0x33a8] ;  /* 0x0033a800011a7983 */ /* 0x000ee80000300a00 */
[----:B------:R-:W2:Y:S04]  /*6d320*/  LDL.LU R24, [R1+0x33a0] ;  /* 0x0033a00001187983 */ /* 0x000ea80000300800 */
[----:B----4-:R2:W-:Y:S04]  /*6d330*/  STL.64 [R1+0x3328], R22 ;  /* 0x0033281601007387 */ /* 0x0105e80000100a00 */
[----:B------:R0:W-:Y:S01]  /*6d340*/  STL.64 [R1+0x3320], R20 ;  /* 0x0033201401007387 */ /* 0x0001e20000100a00 */
[----:B--2---:R-:W-:-:S02]  /*6d350*/  IMAD.MOV.U32 R22, RZ, RZ, R24 ;  /* 0x000000ffff167224 */ /* 0x004fc400078e0018 */
[----:B------:R-:W-:-:S05]  /*6d360*/  IMAD.MOV.U32 R23, RZ, RZ, R3 ;  /* 0x000000ffff177224 */ /* 0x000fca00078e0003 */
[----:B------:R1:W-:Y:S04]  /*6d370*/  STL.64 [R1+0x3340], R22 ;  /* 0x0033401601007387 */ /* 0x0003e80000100a00 */
        /* <DEDUP_REMOVED lines=10> */
[----:B------:R-:W2:Y:S04]  /*6d420*/  LDL.LU R16, [R1+0xf40] ;  /* 0x000f400001107983 */ /* 0x000ea80000300800 */
[----:B------:R-:W2:Y:S04]  /*6d430*/  LDL.LU R17, [R1+0xf44] ;  /* 0x000f440001117983 */ /* 0x000ea80000300800 */
[----:B------:R-:W4:Y:S04]  /*6d440*/  LDL.LU R18, [R1+0xf48] ;  /* 0x000f480001127983 */ /* 0x000f280000300800 */
[----:B------:R-:W4:Y:S01]  /*6d450*/  LDL.LU R19, [R1+0xf4c] ;  /* 0x000f4c0001137983 */ /* 0x000f220000300800 */
[----:B---3--:R-:W-:Y:S06]  /*6d460*/  HMMA.16816.F32.BF16 R12, R8, R6, R12 ;  /* 0x00000006080c723c */ /* 0x008fec000004180c */
        /* <DEDUP_REMOVED lines=8> */
[----:B------:R0:W-:Y:S04]  /*6d4f0*/  STL.64 [R1+0x3350], R26 ;  /* 0x0033501a01007387 */ /* 0x0001e80000100a00 */
[----:B------:R-:W-:Y:S04]  /*6d500*/  STL.64 [R1+0x3348], R24 ;  /* 0x0033481801007387 */ /* 0x000fe80000100a00 */
[----:B0-----:R-:W3:Y:S04]  /*6d510*/  LDL.64 R26, [R1+0x48] ;  /* 0x00004800011a7983 */ /* 0x001ee80000100a00 */
[----:B------:R-:W4:Y:S04]  /*6d520*/  LDL.LU R20, [R1+0xf30] ;  /* 0x000f300001147983 */ /* 0x000f280000300800 */
[----:B------:R-:W4:Y:S04]  /*6d530*/  LDL.LU R21, [R1+0xf34] ;  /* 0x000f340001157983 */ /* 0x000f280000300800 */
[----:B------:R-:W4:Y:S04]  /*6d540*/  LDL.LU R22, [R1+0xf38] ;  /* 0x000f380001167983 */ /* 0x000f280000300800 */
[----:B------:R-:W4:Y:S04]  /*6d550*/  LDL.LU R23, [R1+0xf3c] ;  /* 0x000f3c0001177983 */ /* 0x000f280000300800 */
        /* <DEDUP_REMOVED lines=17> */
[----:B0-----:R-:W3:Y:S04]  /*6d670*/  LDL.LU.64 R18, [R1+0x3378] ;  /* 0x0033780001127983 */ /* 0x001ee80000300a00 */
[----:B------:R-:W3:Y:S04]  /*6d680*/  LDL.LU.64 R16, [R1+0x3370] ;  /* 0x0033700001107983 */ /* 0x000ee80000300a00 */
[----:B------:R-:W2:Y:S04]  /*6d690*/  LDL.LU.64 R14, [R1+0x3368] ;  /* 0x00336800010e7983 */ /* 0x000ea80000300a00 */
[----:B------:R-:W4:Y:S04]  /*6d6a0*/  LDL.LU R13, [R1+0x3360] ;  /* 0x00336000010d7983 */ /* 0x000f280000300800 */
[----:B--2---:R-:W-:Y:S04]  /*6d6b0*/  STL.64 [R1+0x3318], R14 ;  /* 0x0033180e01007387 */ /* 0x004fe80000100a00 */
[----:B----4-:R0:W-:Y:S04]  /*6d6c0*/  STL.64 [R1+0x3310], R12 ;  /* 0x0033100c01007387 */ /* 0x0101e80000100a00 */
[----:B0-----:R-:W2:Y:S04]  /*6d6d0*/  LDL.LU R12, [R1+0xf10] ;  /* 0x000f1000010c7983 */ /* 0x001ea80000300800 */
[----:B------:R-:W2:Y:S04]  /*6d6e0*/  LDL.LU R13, [R1+0xf14] ;  /* 0x000f1400010d7983 */ /* 0x000ea80000300800 */
[----:B------:R-:W4:Y:S04]  /*6d6f0*/  LDL.LU R14, [R1+0xf18] ;  /* 0x000f1800010e7983 */ /* 0x000f280000300800 */
[----:B------:R-:W4:Y:S01]  /*6d700*/  LDL.LU R15, [R1+0xf1c] ;  /* 0x000f1c00010f7983 */ /* 0x000f220000300800 */
[----:B---3--:R-:W-:Y:S06]  /*6d710*/  HMMA.16816.F32.BF16 R16, R8, R26, R16 ;  /* 0x0000001a0810723c */ /* 0x008fec0000041810 */
[----:B------:R-:W-:Y:S01]  /*6d720*/  IMAD.MOV.U32 R3, RZ, RZ, R27 ;  /* 0x000000ffff037224 */ /* 0x000fe200078e001b */
[----:B----4-:R-:W-:Y:S04]  /*6d730*/  STL.64 [R1+0x3338], R14 ;  /* 0x0033380e01007387 */ /* 0x010fe80000100a00 */
[----:B--2---:R0:W-:Y:S04]  /*6d740*/  STL.64 [R1+0x3330], R12 ;  /* 0x0033300c01007387 */ /* 0x0041e80000100a00 */
[----:B0-----:R-:W2:Y:S04]  /*6d750*/  LDL.LU R12, [R1+0xf20] ;  /* 0x000f2000010c7983 */ /* 0x001ea80000300800 */
[----:B------:R-:W2:Y:S04]  /*6d760*/  LDL.LU R13, [R1+0xf24] ;  /* 0x000f2400010d7983 */ /* 0x000ea80000300800 */
[----:B------:R-:W2:Y:S04]  /*6d770*/  LDL.LU R14, [R1+0xf28] ;  /* 0x000f2800010e7983 */ /* 0x000ea80000300800 */
[----:B------:R-:W2:Y:S04]  /*6d780*/  LDL.LU R15, [R1+0xf2c] ;  /* 0x000f2c00010f7983 */ /* 0x000ea80000300800 */
[----:B------:R-:W-:Y:S04]  /*6d790*/  STL.64 [R1+0x3308], R6 ;  /* 0x0033080601007387 */ /* 0x000fe80000100a00 */
[----:B------:R0:W-:Y:S04]  /*6d7a0*/  STL [R1+0x3300], R5 ;  /* 0x0033000501007387 */ /* 0x0001e80000100800 */
[----:B------:R-:W3:Y:S04]  /*6d7b0*/  LDL.LU R4, [R1+0xf00] ;  /* 0x000f000001047983 */ /* 0x000ee80000300800 */
[----:B0-----:R-:W3:Y:S04]  /*6d7c0*/  LDL.LU R5, [R1+0xf04] ;  /* 0x000f040001057983 */ /* 0x001ee80000300800 */
[----:B------:R-:W3:Y:S04]  /*6d7d0*/  LDL.LU R6, [R1+0xf08] ;  /* 0x000f080001067983 */ /* 0x000ee80000300800 */
[----:B------:R-:W3:Y:S04]  /*6d7e0*/  LDL.LU R7, [R1+0xf0c] ;  /* 0x000f0c0001077983 */ /* 0x000ee80000300800 */
[----:B------:R0:W-:Y:S04]  /*6d7f0*/  STL.64 [R1+0x1350], R16 ;  /* 0x0013501001007387 */ /* 0x0001e80000100a00 */
[----:B------:R1:W-:Y:S01]  /*6d800*/  STL.64 [R1+0x1358], R18 ;  /* 0x0013581201007387 */ /* 0x0003e20000100a00 */
[----:B0-----:R-:W-:-:S03]  /*6d810*/  IMAD.MOV.U32 R16, RZ, RZ, R26 ;  /* 0x000000ffff107224 */ /* 0x001fc600078e001a */
[----:B-1----:R-:W3:Y:S04]  /*6d820*/  LDL.LU.64 R18, [R1+0x3358] ;  /* 0x0033580001127983 */ /* 0x002ee80000300a00 */
[----:B------:R-:W4:Y:S04]  /*6d830*/  LDL.LU.64 R26, [R1+0x3350] ;  /* 0x00335000011a7983 */ /* 0x000f280000300a00 */
[----:B------:R-:W3:Y:S01]  /*6d840*/  LDL.LU.64 R24, [R1+0x3348] ;  /* 0x0033480001187983 */ /* 0x000ee20000300a00 */
[----:B----4-:R-:W-:-:S15]  /*6d850*/  HMMA.16816.F32.BF16 R20, R8, R26, R20 ;  /* 0x0000001a0814723c */ /* 0x010fde0000041814 */
[----:B------:R-:W-:-:S08]  /*6d860*/  NOP ;  /* 0x0000000000007918 */ /* 0x000fd00000000000 */
[----:B------:R-:W-:Y:S04]  /*6d870*/  STL.64 [R1+0x1340], R20 ;  /* 0x0013401401007387 */ /* 0x000fe80000100a00 */
[----:B------:R0:W-:Y:S04]  /*6d880*/  STL.64 [R1+0x1348], R22 ;  /* 0x0013481601007387 */ /* 0x0001e80000100a00 */
[----:B0-----:R-:W2:Y:S04]  /*6d890*/  LDL.LU.64 R22, [R1+0x3340] ;  /* 0x0033400001167983 */ /* 0x001ea80000300a00 */
[----:B------:R-:W-:Y:S01]  /*6d8a0*/  STL.64 [R1+0x31f0], R26 ;  /* 0x0031f01a01007387 */ /* 0x000fe20000100a00 */
[----:B--2---:R-:W-:Y:S03]  /*6d8b0*/  HMMA.16816.F32.BF16 R20, R8, R22, R12 ;  /* 0x000000160814723c */ /* 0x004fe6000004180c */
[----:B------:R-:W2:Y:S04]  /*6d8c0*/  LDL.LU.64 R14, [R1+0x3338] ;  /* 0x00333800010e7983 */ /* 0x000ea80000300a00 */
[----:B------:R-:W2:-:S15]  /*6d8d0*/  LDL.LU.64 R12, [R1+0x3330] ;  /* 0x00333000010c7983 */ /* 0x000e9e0000300a00 */
[----:B------:R-:W-:-:S01]  /*6d8e0*/  NOP ;  /* 0x0000000000007918 */ /* 0x000fc20000000000 */
[----:B------:R-:W-:Y:S04]  /*6d8f0*/  STL.64 [R1+0x1330], R20 ;  /* 0x0013301401007387 */ /* 0x000fe80000100a00 */
[----:B------:R0:W-:Y:S04]  /*6d900*/  STL.64 [R1+0x1338], R22 ;  /* 0x0013381601007387 */ /* 0x0001e80000100a00 */
[----:B0-----:R-:W2:Y:S01]  /*6d910*/  LDL.LU.64 R22, [R1+0x3328] ;  /* 0x0033280001167983 */ /* 0x001ea20000300a00 */
[----:B---3--:R-:W-:Y:S03]  /*6d920*/  HMMA.16816.F32.BF16 R4, R8, R18, R4 ;  /* 0x000000120804723c */ /* 0x008fe60000041804 */
[----:B------:R-:W3:Y:S01]  /*6d930*/  LDL.LU.64 R20, [R1+0x3320] ;  /* 0x0033200001147983 */ /* 0x000ee20000300a00 */
[----:B------:R-:W-:-:S02]  /*6d940*/  IMAD.MOV.U32 R26, RZ, RZ, R16 ;  /* 0x000000ffff1a7224 */ /* 0x000fc400078e0010 */
[----:B------:R-:W-:Y:S02]  /*6d950*/  IMAD.MOV.U32 R27, RZ, RZ, R3 ;  /* 0x000000ffff1b7224 */ /* 0x000fe400078e0003 */
[----:B------:R-:W-:Y:S01]  /*6d960*/  IMAD.MOV.U32 R3, RZ, RZ, R19 ;  /* 0x000000ffff037224 */ /* 0x000fe200078e0013 */
[----:B--2---:R-:W-:-:S15]  /*6d970*/  HMMA.16816.F32.BF16 R12, R8, R22, R12 ;  /* 0x00000016080c723c */ /* 0x004fde000004180c */
[----:B------:R-:W-:-:S08]  /*6d980*/  NOP ;  /* 0x0000000000007918 */ /* 0x000fd00000000000 */
[----:B------:R-:W-:Y:S04]  /*6d990*/  STL.64 [R1+0x1320], R12 ;  /* 0x0013200c01007387 */ /* 0x000fe80000100a00 */
[----:B------:R0:W-:Y:S04]  /*6d9a0*/  STL.64 [R1+0x1328], R14 ;  /* 0x0013280e01007387 */ /* 0x0001e80000100a00 */
[----:B0-----:R-:W2:Y:S04]  /*6d9b0*/  LDL.LU.64 R14, [R1+0x3318] ;  /* 0x00331800010e7983 */ /* 0x001ea80000300a00 */
[----:B------:R-:W4:Y:S04]  /*6d9c0*/  LDL.LU.64 R12, [R1+0x3310] ;  /* 0x00331000010c7983 */ /* 0x000f280000300a00 */
[----:B------:R-:W-:Y:S04]  /*6d9d0*/  STL.64 [R1+0x3208], R26 ;  /* 0x0032081a01007387 */ /* 0x000fe80000100a00 */
[----:B------:R-:W-:Y:S04]  /*6d9e0*/  STL.64 [R1+0x31e8], R22 ;  /* 0x0031e81601007387 */ /* 0x000fe80000100a00 */
[----:B------:R0:W-:Y:S04]  /*6d9f0*/  STL.64 [R1+0x1310], R4 ;  /* 0x0013100401007387 */ /* 0x0001e80000100a00 */
[----:B------:R1:W-:Y:S01]  /*6da00*/  STL.64 [R1+0x1318], R6 ;  /* 0x0013180601007387 */ /* 0x0003e20000100a00 */
[----:B0-----:R-:W-:-:S03]  /*6da10*/  IMAD.MOV.U32 R4, RZ, RZ, R18 ;  /* 0x000000ffff047224 */ /* 0x001fc600078e0012 */
[----:B-1----:R-:W3:Y:S04]  /*6da20*/  LDL.LU.64 R6, [R1+0x3308] ;  /* 0x0033080001067983 */ /* 0x002ee80000300a00 */
[----:B------:R-:W4:Y:S04]  /*6da30*/  LDL.LU R5, [R1+0x3300] ;  /* 0x0033000001057983 */ /* 0x000f280000300800 */
[----:B------:R-:W2:Y:S04]  /*6da40*/  LDL.LU.64 R18, [R1+0x32f8] ;  /* 0x0032f80001127983 */ /* 0x000ea80000300a00 */
[----:B------:R-:W2:Y:S02]  /*6da50*/  LDL.LU.64 R16, [R1+0x32f0] ;  /* 0x0032f00001107983 */ /* 0x000ea40000300a00 */
[----:B--2---:R-:W-:Y:S01]  /*6da60*/  HMMA.16816.F32.BF16 R16, R8, R14, R16 ;  /* 0x0000000e0810723c */ /* 0x004fe20000041810 */
[----:B----4-:R-:W-:-:S02]  /*6da70*/  IMAD.MOV.U32 R26, RZ, RZ, R5 ;  /* 0x000000ffff1a7224 */ /* 0x010fc400078e0005 */
[----:B------:R-:W-:-:S15]  /*6da80*/  IMAD.MOV.U32 R27, RZ, RZ, R12 ;  /* 0x000000ffff1b7224 */ /* 0x000fde00078e000c */
[----:B------:R-:W-:-:S05]  /*6da90*/  NOP ;  /* 0x0000000000007918 */ /* 0x000fca0000000000 */
[----:B------:R-:W-:Y:S04]  /*6daa0*/  STL.64 [R1+0x1300], R16 ;  /* 0x0013001001007387 */ /* 0x000fe80000100a00 */
[----:B------:R0:W-:Y:S04]  /*6dab0*/  STL.64 [R1+0x1308], R18 ;  /* 0x0013081201007387 */ /* 0x0001e80000100a00 */
[----:B0-----:R-:W2:Y:S04]  /*6dac0*/  LDL.LU.64 R18, [R1+0x32e8] ;  /* 0x0032e80001127983 */ /* 0x001ea80000300a00 */
[----:B------:R-:W4:Y:S04]  /*6dad0*/  LDL.LU.64 R16, [R1+0x32e0] ;  /* 0x0032e00001107983 */ /* 0x000f280000300a00 */
[----:B------:R-:W2:Y:S04]  /*6dae0*/  LDL.LU R5, [R1+0x32d8] ;  /* 0x0032d80001057983 */ /* 0x000ea80000300800 */
[----:B------:R-:W-:Y:S04]  /*6daf0*/  STL.64 [R1+0x3220], R26 ;  /* 0x0032201a01007387 */ /* 0x000fe80000100a00 */
[----:B------:R-:W-:Y:S04]  /*6db00*/  STL.64 [R1+0x31c8], R14 ;  /* 0x0031c80e01007387 */ /* 0x000fe80000100a00 */
[----:B------:R0:W-:Y:S04]  /*6db10*/  STL [R1+0x31c0], R13 ;  /* 0x0031c00d01007387 */ /* 0x0001e80000100800 */
[----:B------:R-:W4:Y:S04]  /*6db20*/  LDL.LU R12, [R1+0xc00] ;  /* 0x000c0000010c7983 */ /* 0x000f280000300800 */
[----:B0-----:R-:W4:Y:S04]  /*6db30*/  LDL.LU R13, [R1+0xc04] ;  /* 0x000c0400010d7983 */ /* 0x001f280000300800 */
[----:B------:R-:W2:Y:S04]  /*6db40*/  LDL.LU R14, [R1+0xc08] ;  /* 0x000c0800010e7983 */ /* 0x000ea80000300800 */
[----:B------:R-:W2:Y:S01]  /*6db50*/  LDL.LU R15, [R1+0xc0c] ;  /* 0x000c0c00010f7983 */ /* 0x000ea20000300800 */
[----:B---3--:R-:W-:-:S02]  /*6db60*/  IMAD.MOV.U32 R26, RZ, RZ, R6 ;  /* 0x000000ffff1a7224 */ /* 0x008fc400078e0006 */
[----:B------:R-:W-:Y:S01]  /*6db70*/  IMAD.MOV.U32 R27, RZ, RZ, R7 ;  /* 0x000000ffff1b7224 */ /* 0x000fe200078e0007 */
[----:B------:R-:W3:Y:S04]  /*6db80*/  LDL.LU R6, [R1+0x32d4] ;  /* 0x0032d40001067983 */ /* 0x000ee80000300800 */
[----:B------:R-:W3:Y:S04]  /*6db90*/  LDL.LU R7, [R1+0x32d0] ;  /* 0x0032d00001077983 */ /* 0x000ee80000300800 */
[----:B------:R-:W-:Y:S04]  /*6dba0*/  STL.64 [R1+0x3238], R26 ;  /* 0x0032381a01007387 */ /* 0x000fe80000100a00 */
[----:B--2---:R-:W-:Y:S04]  /*6dbb0*/  STL.64 [R1+0x3200], R14 ;  /* 0x0032000e01007387 */ /* 0x004fe80000100a00 */
[----:B----4-:R0:W-:Y:S04]  /*6dbc0*/  STL.64 [R1+0x31f8], R12 ;  /* 0x0031f80c01007387 */ /* 0x0101e80000100a00 */
        /* <DEDUP_REMOVED lines=26> */
[----:B------:R-:W-:Y:S02]  /*6dd70*/  IMAD.MOV.U32 R23, RZ, RZ, R16 ;  /* 0x000000ffff177224 */ /* 0x000fe400078e0010 */
[----:B------:R-:W-:Y:S02]  /*6dd80*/  IMAD.MOV.U32 R26, RZ, RZ, R19 ;  /* 0x000000ffff1a7224 */ /* 0x000fe400078e0013 */
[----:B------:R-:W-:Y:S01]  /*6dd90*/  IMAD.MOV.U32 R27, RZ, RZ, R18 ;  /* 0x000000ffff1b7224 */ /* 0x000fe200078e0012 */
[----:B------:R-:W-:Y:S04]  /*6dda0*/  STL.64 [R1+0x32b0], R22 ;  /* 0x0032b01601007387 */ /* 0x000fe80000100a00 */
[----:B------:R-:W-:Y:S04]  /*6ddb0*/  STL.64 [R1+0x3298], R26 ;  /* 0x0032981a01007387 */ /* 0x000fe80000100a00 */
        /* <DEDUP_REMOVED lines=10> */
[----:B------:R-:W2:Y:S04]  /*6de60*/  LDL.64 R26, [R1+0xb8] ;  /* 0x0000b800011a7983 */ /* 0x000ea80000100a00 */
[----:B--2---:R0:W-:Y:S04]  /*6de70*/  STL.64 [R1+0x32b8], R26 ;  /* 0x0032b81a01007387 */ /* 0x0041e80000100a00 */
[----:B------:R-:W2:Y:S04]  /*6de80*/  LDL.LU R24, [R1+0x470] ;  /* 0x0004700001187983 */ /* 0x000ea80000300800 */
[----:B------:R-:W2:Y:S04]  /*6de90*/  LDL.LU R25, [R1+0x474] ;  /* 0x0004740001197983 */ /* 0x000ea80000300800 */
[----:B0-----:R-:W2:Y:S04]  /*6dea0*/  LDL.LU R26, [R1+0x478] ;  /* 0x00047800011a7983 */ /* 0x001ea80000300800 */
[----:B------:R-:W2:Y:S04]  /*6deb0*/  LDL.LU R27, [R1+0x47c] ;  /* 0x00047c00011b7983 */ /* 0x000ea80000300800 */
[----:B----4-:R-:W-:Y:S04]  /*6dec0*/  STL.64 [R1+0x3260], R14 ;  /* 0x0032600e01007387 */ /* 0x010fe80000100a00 */
        /* <DEDUP_REMOVED lines=25> */
[----:B------:R-:W2:Y:S01]  /*6e060*/  LDL.LU.64 R16, [R1+0x32c0] ;  /* 0x0032c00001107983 */ /* 0x000ea20000300a00 */
[----:B------:R-:W-:-:S02]  /*6e070*/  IMAD.MOV.U32 R22, RZ, RZ, R5 ;  /* 0x000000ffff167224 */ /* 0x000fc400078e0005 */
[----:B------:R-:W-:Y:S01]  /*6e080*/  IMAD.MOV.U32 R23, RZ, RZ, R2 ;  /* 0x000000ffff177224 */ /* 0x000fe200078e0002 */
[----:B------:R0:W-:Y:S04]  /*6e090*/  STL.64 [R1+0x500], R8 ;  /* 0x0005000801007387 */ /* 0x0001e80000100a00 */
[----:B------:R1:W-:Y:S04]  /*6e0a0*/  STL.64 [R1+0x508], R10 ;  /* 0x0005080a01007387 */ /* 0x0003e80000100a00 */
[----:B0-----:R-:W4:Y:S04]  /*6e0b0*/  LDL.LU R8, [R1+0x460] ;  /* 0x0004600001087983 */ /* 0x001f280000300800 */
[----:B------:R-:W4:Y:S04]  /*6e0c0*/  LDL.LU R9, [R1+0x464] ;  /* 0x0004640001097983 */ /* 0x000f280000300800 */
[----:B-1----:R-:W4:Y:S04]  /*6e0d0*/  LDL.LU R10, [R1+0x468] ;  /* 0x00046800010a7983 */ /* 0x002f280000300800 */
[----:B------:R-:W4:Y:S04]  /*6e0e0*/  LDL.LU R11, [R1+0x46c] ;  /* 0x00046c00010b7983 */ /* 0x000f280000300800 */
[----:B------:R-:W-:Y:S01]  /*6e0f0*/  STL.64 [R1+0x31d0], R6 ;  /* 0x0031d00601007387 */ /* 0x000fe20000100a00 */
[----:B--2---:R-:W-:Y:S03]  /*6e100*/  HMMA.16816.F32.BF16 R20, R16, R22, R24 ;  /* 0x000000161014723c */ /* 0x004fe60000041818 */
[----:B------:R-:W3:-:S15]  /*6e110*/  LDL.LU.64 R26, [R1+0x32b8] ;  /* 0x0032b800011a7983 */ /* 0x000ede0000300a00 */
[----:B------:R-:W-:-:S05]  /*6e120*/  NOP ;  /* 0x0000000000007918 */ /* 0x000fca0000000000 */
[----:B------:R-:W-:Y:S04]  /*6e130*/  STL.64 [R1+0x1980], R20 ;  /* 0x0019801401007387 */ /* 0x000fe80000100a00 */
[----:B------:R0:W-:Y:S04]  /*6e140*/  STL.64 [R1+0x1988], R22 ;  /* 0x0019881601007387 */ /* 0x0001e80000100a00 */
[----:B0-----:R-:W4:Y:S02]  /*6e150*/  LDL.LU.64 R22, [R1+0x32b0] ;  /* 0x0032b00001167983 */ /* 0x001f240000300a00 */
[----:B----4-:R-:W-:Y:S02]  /*6e160*/  HMMA.16816.F32.BF16 R8, R16, R22, R8 ;  /* 0x000000161008723c */ /* 0x010fe40000041808 */
[----:B------:R-:W2:-:S15]  /*6e170*/  LDL.64 R22, [R1+0x28] ;  /* 0x0000280001167983 */ /* 0x000e9e0000100a00 */
[----:B------:R-:W-:-:S06]  /*6e180*/  NOP ;  /* 0x0000000000007918 */ /* 0x000fcc0000000000 */
[----:B------:R-:W-:Y:S04]  /*6e190*/  STL.64 [R1+0x1880], R8 ;  /* 0x0018800801007387 */ /* 0x000fe80000100a00 */
[----:B------:R-:W-:Y:S04]  /*6e1a0*/  STL.64 [R1+0x1888], R10 ;  /* 0x0018880a01007387 */ /* 0x000fe80000100a00 */
[----:B------:R0:W1:Y:S01]  /*6e1b0*/  LDSM.16.MT88.4 R8, [R0+UR4+0x6180] ;  /* 0x006180040008783b */ /* 0x0000620008004200 */
[----:B---3--:R-:W-:Y:S06]  /*6e1c0*/  HMMA.16816.F32.BF16 R12, R16, R26, R12 ;  /* 0x0000001a100c723c */ /* 0x008fec000004180c */
[----:B------:R-:W-:-:S02]  /*6e1d0*/  IMAD.MOV.U32 R2, RZ, RZ, R26 ;  /* 0x000000ffff027224 */ /* 0x000fc400078e001a */
[----:B0-----:R-:W-:Y:S01]  /*6e1e0*/  IMAD.MOV.U32 R0, RZ, RZ, R27 ;  /* 0x000000ffff007224 */ /* 0x001fe200078e001b */
[----:B-1----:R-:W-:Y:S04]  /*6e1f0*/  STL.64 [R1+0x3090], R10 ;  /* 0x0030900a01007387 */ /* 0x002fe80000100a00 */
[----:B------:R0:W-:Y:S04]  /*6e200*/  STL.64 [R1+0x3088], R8 ;  /* 0x0030880801007387 */ /* 0x0001e80000100a00 */
        /* <DEDUP_REMOVED lines=63> */
[----:B------:R-:W4:Y:S04]  /*6e600*/  LDL.LU R25, [R1+0xbc4] ;  /* 0x000bc40001197983 */ /* 0x000f280000300800 */
[----:B------:R-:W3:Y:S04]  /*6e610*/  LDL.LU R26, [R1+0xbc8] ;  /* 0x000bc800011a7983 */ /* 0x000ee80000300800 */
[----:B------:R-:W3:Y:S01]  /*6e620*/  LDL.LU R27, [R1+0xbcc] ;  /* 0x000bcc00011b7983 */ /* 0x000ee20000300800 */
[----:B--2---:R-:W-:Y:S01]  /*6e630*/  HMMA.16816.F32.BF16 R8, R16, R22, R8 ;  /* 0x000000161008723c */ /* 0x004fe20000041808 */
[----:B0-----:R-:W-:-:S02]  /*6e640*/  IMAD.MOV.U32 R14, RZ, RZ, R4 ;  /* 0x000000ffff0e7224 */ /* 0x001fc400078e0004 */
[----:B---3--:R-:W-:Y:S04]  /*6e650*/  STL.64 [R1+0x31e0], R26 ;  /* 0x0031e01a01007387 */ /* 0x008fe80000100a00 */
[----:B----4-:R0:W-:Y:S04]  /*6e660*/  STL.64 [R1+0x31d8], R24 ;  /* 0x0031d81801007387 */ /* 0x0101e80000100a00 */
[----:B0-----:R-:W2:Y:S04]  /*6e670*/  LDL.LU R24, [R1+0xbe0] ;  /* 0x000be00001187983 */ /* 0x001ea80000300800 */
[----:B------:R-:W2:Y:S04]  /*6e680*/  LDL.LU R25, [R1+0xbe4] ;  /* 0x000be40001197983 */ /* 0x000ea80000300800 */
[----:B------:R-:W2:Y:S04]  /*6e690*/  LDL.LU R26, [R1+0xbe8] ;  /* 0x000be800011a7983 */ /* 0x000ea80000300800 */
[----:B------:R-:W2:Y:S04]  /*6e6a0*/  LDL.LU R27, [R1+0xbec] ;  /* 0x000bec00011b7983 */ /* 0x000ea80000300800 */
[----:B------:R-:W3:Y:S04]  /*6e6b0*/  LDL.LU R4, [R1+0xbd0] ;  /* 0x000bd00001047983 */ /* 0x000ee80000300800 */
[----:B------:R-:W3:Y:S04]  /*6e6c0*/  LDL.LU R5, [R1+0xbd4] ;  /* 0x000bd40001057983 */ /* 0x000ee80000300800 */
[----:B------:R-:W3:Y:S04]  /*6e6d0*/  LDL.LU R6, [R1+0xbd8] ;  /* 0x000bd80001067983 */ /* 0x000ee80000300800 */
[----:B------:R-:W3:Y:S04]  /*6e6e0*/  LDL.LU R7, [R1+0xbdc] ;  /* 0x000bdc0001077983 */ /* 0x000ee80000300800 */
        /* <DEDUP_REMOVED lines=12> */
[----:B------:R-:W-:Y:S04]  /*6e7b0*/  STL.64 [R1+0x3158], R10 ;  /* 0x0031580a01007387 */ /* 0x000fe80000100a00 */
[----:B------:R0:W-:Y:S04]  /*6e7c0*/  STL.64 [R1+0x3150], R8 ;  /* 0x0031500801007387 */ /* 0x0001e80000100a00 */
[----:B0-----:R-:W4:Y:S04]  /*6e7d0*/  LDL.LU R8, [R1+0x900] ;  /* 0x0009000001087983 */ /* 0x001f280000300800 */
[----:B------:R-:W4:Y:S04]  /*6e7e0*/  LDL.LU R9, [R1+0x904] ;  /* 0x0009040001097983 */ /* 0x000f280000300800 */
[----:B------:R-:W3:Y:S04]  /*6e7f0*/  LDL.LU R10, [R1+0x908] ;  /* 0x00090800010a7983 */ /* 0x000ee80000300800 */
[----:B------:R-:W3:Y:S04]  /*6e800*/  LDL.LU R11, [R1+0x90c] ;  /* 0x00090c00010b7983 */ /* 0x000ee80000300800 */
[----:B------:R-:W2:Y:S04]  /*6e810*/  LDL.LU R20, [R1+0x450] ;  /* 0x0004500001147983 */ /* 0x000ea80000300800 */
[----:B------:R-:W2:Y:S04]  /*6e820*/  LDL.LU R21, [R1+0x454] ;  /* 0x0004540001157983 */ /* 0x000ea80000300800 */
[----:B------:R-:W2:Y:S04]  /*6e830*/  LDL.LU R22, [R1+0x458] ;  /* 0x0004580001167983 */ /* 0x000ea80000300800 */
[----:B------:R-:W2:Y:S04]  /*6e840*/  LDL.LU R23, [R1+0x45c] ;  /* 0x00045c0001177983 */ /* 0x000ea80000300800 */
[----:B---3--:R0:W-:Y:S04]  /*6e850*/  STL.64 [R1+0x3168], R10 ;  /* 0x0031680a01007387 */ /* 0x0081e80000100a00 */
[----:B----4-:R-:W-:Y:S04]  /*6e860*/  STL.64 [R1+0x3160], R8 ;  /* 0x0031600801007387 */ /* 0x010fe80000100a00 */
[----:B0-----:R-:W3:Y:S01]  /*6e870*/  LDL.64 R10, [R1+0xa8] ;  /* 0x0000a800010a7983 */ /* 0x001ee20000100a00 */
[----:B------:R-:W-:-:S07]  /*6e880*/  IMAD.MOV.U32 R15, RZ, RZ, R3 ;  /* 0x000000ffff0f7224 */ /* 0x000fce00078e0003 */
[----:B------:R-:W-:Y:S01]  /*6e890*/  HMMA.16816.F32.BF16 R12, R16, R14, R4 ;  /* 0x0000000e100c723c */ /* 0x000fe20000041804 */
[----:B---3--:R0:W-:Y:S02]  /*6e8a0*/  STL.64 [R1+0x3180], R10 ;  /* 0x0031800a01007387 */ /* 0x0081e40000100a00 */
[----:B0-----:R-:W-:Y:S02]  /*6e8b0*/  IMAD.MOV.U32 R10, RZ, RZ, R2 ;  /* 0x000000ffff0a7224 */ /* 0x001fe400078e0002 */
[----:B------:R-:W-:-:S05]  /*6e8c0*/  IMAD.MOV.U32 R11, RZ, RZ, R0 ;  /* 0x000000ffff0b7224 */ /* 0x000fca00078e0000 */
        /* <DEDUP_REMOVED lines=8> */
[----:B------:R-:W4:Y:S04]  /*6e950*/  LDL.LU.64 R6, [R1+0x31d0] ;  /* 0x0031d00001067983 */ /* 0x000f280000300a00 */
[----:B------:R-:W-:Y:S04]  /*6e960*/  STL.64 [R1+0xcf0], R12 ;  /* 0x000cf00c01007387 */ /* 0x000fe80000100a00 */
[----:B------:R0:W-:Y:S04]  /*6e970*/  STL.64 [R1+0xcf8], R14 ;  /* 0x000cf80e01007387 */ /* 0x0001e80000100a00 */
[----:B0-----:R-:W2:Y:S04]  /*6e980*/  LDL.LU.64 R14, [R1+0x31c8] ;  /* 0x0031c800010e7983 */ /* 0x001ea80000300a00 */
[----:B------:R-:W3:Y:S01]  /*6e990*/  LDL.LU R13, [R1+0x31c0] ;  /* 0x0031c000010d7983 */ /* 0x000ee20000300800 */
[----:B--2---:R-:W-:Y:S06]  /*6e9a0*/  HMMA.16816.F32.BF16 R24, R16, R14, R24 ;  /* 0x0000000e1018723c */ /* 0x004fec0000041818 */
[----:B------:R-:W-:Y:S04]  /*6e9b0*/  STL.64 [R1+0x3178], R14 ;  /* 0x0031780e01007387 */ /* 0x000fe80000100a00 */
[----:B---3--:R0:W-:-:S13]  /*6e9c0*/  STL [R1+0x3170], R13 ;  /* 0x0031700d01007387 */ /* 0x0081da0000100800 */
[----:B------:R-:W-:Y:S04]  /*6e9d0*/  STL.64 [R1+0xce0], R24 ;  /* 0x000ce01801007387 */ /* 0x000fe80000100a00 */
[----:B------:R-:W-:Y:S04]  /*6e9e0*/  STL.64 [R1+0xce8], R26 ;  /* 0x000ce81a01007387 */ /* 0x000fe80000100a00 */
[----:B------:R-:W2:Y:S04]  /*6e9f0*/  LDL.LU R12, [R1+0x910] ;  /* 0x00091000010c7983 */ /* 0x000ea80000300800 */
[----:B0-----:R-:W2:Y:S04]  /*6ea00*/  LDL.LU R13, [R1+0x914] ;  /* 0x00091400010d7983 */ /* 0x001ea80000300800 */
        /* <DEDUP_REMOVED lines=13> */
[----:B0-----:R-:W4:Y:S04]  /*6eae0*/  LDL.64 R18, [R1+0xc8] ;  /* 0x0000c80001127983 */ /* 0x001f280000100a00 */
[----:B------:R0:W-:Y:S04]  /*6eaf0*/  STL.64 [R1+0x30b0], R6 ;  /* 0x0030b00601007387 */ /* 0x0001e80000100a00 */
[----:B------:R-:W3:Y:S04]  /*6eb00*/  LDL.LU R4, [R1+0x3d0] ;  /* 0x0003d00001047983 */ /* 0x000ee80000300800 */
[----:B------:R-:W3:Y:S04]  /*6eb10*/  LDL.LU R5, [R1+0x3d4] ;  /* 0x0003d40001057983 */ /* 0x000ee80000300800 */
[----:B0-----:R-:W3:Y:S04]  /*6eb20*/  LDL.LU R6, [R1+0x3d8] ;  /* 0x0003d80001067983 */ /* 0x001ee80000300800 */
[----:B------:R-:W3:Y:S02]  /*6eb30*/  LDL.LU R7, [R1+0x3dc] ;  /* 0x0003dc0001077983 */ /* 0x000ee40000300800 */
[----:B---3--:R-:W-:-:S15]  /*6eb40*/  HMMA.16816.F32.BF16 R4, R20, R10, R4 ;  /* 0x0000000a1404723c */ /* 0x008fde0000041804 */
[----:B------:R-:W-:-:S08]  /*6eb50*/  NOP ;  /* 0x0000000000007918 */ /* 0x000fd00000000000 */
[----:B------:R0:W-:Y:S04]  /*6eb60*/  STL.64 [R1+0x1920], R4 ;  /* 0x0019200401007387 */ /* 0x0001e80000100a00 */
[----:B------:R-:W-:Y:S01]  /*6eb70*/  STL.64 [R1+0x1928], R6 ;  /* 0x0019280601007387 */ /* 0x000fe20000100a00 */
[----:B0-----:R-:W-:Y:S02]  /*6eb80*/  IMAD.MOV.U32 R5, RZ, RZ, R10 ;  /* 0x000000ffff057224 */ /* 0x001fe400078e000a */
[----:B------:R-:W-:Y:S02]  /*6eb90*/  IMAD.MOV.U32 R4, RZ, RZ, R11 ;  /* 0x000000ffff047224 */ /* 0x000fe400078e000b */
[----:B------:R-:W4:Y:S04]  /*6eba0*/  LDL.LU.64 R10, [R1+0x31a8] ;  /* 0x0031a800010a7983 */ /* 0x000f280000300a00 */
[----:B------:R-:W4:Y:S01]  /*6ebb0*/  LDL.LU.64 R8, [R1+0x31a0] ;  /* 0x0031a00001087983 */ /* 0x000f220000300a00 */
[----:B------:R-:W0:Y:S01]  /*6ebc0*/  S2R R0, SR_TID.X ;  /* 0x0000000000007919 */ /* 0x000e220000002100 */
[----:B----4-:R-:W-:-:S15]  /*6ebd0*/  HMMA.16816.F32.BF16 R8, R20, R18, R8 ;  /* 0x000000121408723c */ /* 0x010fde0000041808 */
[----:B------:R-:W-:-:S08]  /*6ebe0*/  NOP ;  /* 0x0000000000007918 */ /* 0x000fd00000000000 */
[----:B------:R-:W-:Y:S04]  /*6ebf0*/  STL.64 [R1+0x1820], R8 ;  /* 0x0018200801007387 */ /* 0x000fe80000100a00 */
[----:B------:R1:W-:Y:S04]  /*6ec00*/  STL.64 [R1+0x1828], R10 ;  /* 0x0018280a01007387 */ /* 0x0003e80000100a00 */
[----:B-1----:R-:W2:Y:S01]  /*6ec10*/  LDL.LU.64 R10, [R1+0x3198] ;  /* 0x00319800010a7983 */ /* 0x002ea20000300a00 */
[C---:B0-----:R-:W-:Y:S01]  /*6ec20*/  LOP3.LUT R29, R0.reuse, 0x7, RZ, 0xc0, !PT ;  /* 0x00000007001d7812 */ /* 0x041fe200078ec0ff */
[----:B------:R-:W-:-:S04]  /*6ec30*/  IMAD.SHL.U32 R27, R0, 0x2, RZ ;  /* 0x00000002001b7824 */ /* 0x000fc800078e00ff */
[----:B------:R-:W-:Y:S02]  /*6ec40*/  IMAD R29, R29, 0x210, RZ ;  /* 0x000002101d1d7824 */ /* 0x000fe400078e02ff */
[----:B------:R-:W-:-:S03]  /*6ec50*/  IMAD.SHL.U32 R0, R0, 0x100, RZ ;  /* 0x0000010000007824 */ /* 0x000fc600078e00ff */
[----:B------:R-:W-:-:S04]  /*6ec60*/  LOP3.LUT R27, R29, 0x10, R27, 0x78, !PT ;  /* 0x000000101d1b7812 */ /* 0x000fc800078e781b */
[----:B------:R-:W-:-:S04]  /*6ec70*/  LOP3.LUT R27, R27, 0x1000, R0, 0xf8, !PT ;  /* 0x000010001b1b7812 */ /* 0x000fc800078ef800 */
[----:B------:R-:W-:Y:S01]  /*6ec80*/  LOP3.LUT R27, R27, 0x60, RZ, 0x3c, !PT ;  /* 0x000000601b1b7812 */ /* 0x000fe200078e3cff */
[----:B------:R-:W-:Y:S02]  /*6ec90*/  IMAD.MOV.U32 R7, RZ, RZ, R18 ;  /* 0x000000ffff077224 */ /* 0x000fe400078e0012 */
[----:B------:R-:W-:Y:S02]  /*6eca0*/  IMAD.MOV.U32 R6, RZ, RZ, R19 ;  /* 0x000000ffff067224 */ /* 0x000fe400078e0013 */
[----:B------:R-:W0:Y:S04]  /*6ecb0*/  LDSM.16.MT88.4 R16, [R27+UR4+0x6000] ;  /* 0x006000041b10783b */ /* 0x000e280008004200 */
[----:B------:R1:W-:Y:S04]  /*6ecc0*/  STL [R1+0x2ff8], R27 ;  /* 0x002ff81b01007387 */ /* 0x0003e80000100800 */
[----:B------:R-:W3:Y:S04]  /*6ecd0*/  LDL.LU R24, [R1+0x8f0] ;  /* 0x0008f00001187983 */ /* 0x000ee80000300800 */
[----:B------:R-:W3:Y:S04]  /*6ece0*/  LDL.LU R25, [R1+0x8f4] ;  /* 0x0008f40001197983 */ /* 0x000ee80000300800 */
[----:B------:R-:W3:Y:S04]  /*6ecf0*/  LDL.LU R26, [R1+0x8f8] ;  /* 0x0008f800011a7983 */ /* 0x000ee80000300800 */
[----:B-1----:R-:W3:Y:S04]  /*6ed00*/  LDL.LU R27, [R1+0x8fc] ;  /* 0x0008fc00011b7983 */ /* 0x002ee80000300800 */
        /* <DEDUP_REMOVED lines=16> */
[----:B------:R-:W3:Y:S04]  /*6ee10*/  LDL.LU R13, [R1+0x3170] ;  /* 0x00317000010d7983 */ /* 0x000ee80000300800 */
[----:B------:R-:W2:Y:S04]  /*6ee20*/  LDL.LU.64 R10, [R1+0x3168] ;  /* 0x00316800010a7983 */ /* 0x000ea80000300a00 */
[----:B------:R-:W2:Y:S04]  /*6ee30*/  LDL.LU.64 R8, [R1+0x3160] ;  /* 0x0031600001087983 */ /* 0x000ea80000300a00 */
[----:B------:R-:W-:Y:S01]  /*6ee40*/  STL [R1+0x305c], R0 ;  /* 0x00305c0001007387 */ /* 0x000fe20000100800 */
[----:B----4-:R-:W-:-:S02]  /*6ee50*/  IMAD.MOV.U32 R12, RZ, RZ, R18 ;  /* 0x000000ffff0c7224 */ /* 0x010fc400078e0012 */
[----:B------:R-:W-:Y:S01]  /*6ee60*/  IMAD.MOV.U32 R3, RZ, RZ, R19 ;  /* 0x000000ffff037224 */ /* 0x000fe200078e0013 */
[----:B------:R-:W-:Y:S01]  /*6ee70*/  STL [R1+0x3058], R2 ;  /* 0x0030580201007387 */ /* 0x000fe20000100800 */
[----:B--2---:R-:W-:Y:S07]  /*6ee80*/  HMMA.16816.F32.BF16 R8, R20, R18, R8 ;  /* 0x000000121408723c */ /* 0x004fee0000041808 */
[----:B------:R-:W-:Y:S02]  /*6ee90*/  IMAD.MOV.U32 R18, RZ, RZ, R7 ;  /* 0x000000ffff127224 */ /* 0x000fe400078e0007 */
[----:B------:R-:W-:-:S14]  /*6eea0*/  IMAD.MOV.U32 R19, RZ, RZ, R6 ;  /* 0x000000ffff137224 */ /* 0x000fdc00078e0006 */
[----:B------:R-:W-:Y:S04]  /*6eeb0*/  STL.64 [R1+0x1520], R8 ;  /* 0x0015200801007387 */ /* 0x000fe80000100a00 */
[----:B------:R0:W-:Y:S04]  /*6eec0*/  STL.64 [R1+0x1528], R10 ;  /* 0x0015280a01007387 */ /* 0x0001e80000100a00 */
[----:B0-----:R-:W2:Y:S04]  /*6eed0*/  LDL.LU.64 R10, [R1+0x3158] ;  /* 0x00315800010a7983 */ /* 0x001ea80000300a00 */
[----:B------:R-:W4:Y:S04]  /*6eee0*/  LDL.LU.64 R8, [R1+0x3150] ;  /* 0x0031500001087983 */ /* 0x000f280000300a00 */
[----:B------:R0:W-:Y:S04]  /*6eef0*/  STL.64 [R1+0x3070], R18 ;  /* 0x0030701201007387 */ /* 0x0001e80000100a00 */
[----:B0-----:R-:W2:Y:S04]  /*6ef00*/  LDL.64 R18, [R1+0x88] ;  /* 0x0000880001127983 */ /* 0x001ea80000100a00 */
[----:B------:R-:W-:Y:S04]  /*6ef10*/  STL [R1+0x3064], R3 ;  /* 0x0030640301007387 */ /* 0x000fe80000100800 */
[----:B------:R-:W-:Y:S04]  /*6ef20*/  STL [R1+0x3060], R12 ;  /* 0x0030600c01007387 */ /* 0x000fe80000100800 */
[----:B------:R-:W-:Y:S04]  /*6ef30*/  STL.64 [R1+0x3108], R14 ;  /* 0x0031080e01007387 */ /* 0x000fe80000100a00 */
[----:B---3--:R2:W-:Y:S02]  /*6ef40*/  STL [R1+0x3100], R13 ;  /* 0x0031000d01007387 */ /* 0x0085e40000100800 */
[----:B--2---:R-:W-:Y:S07]  /*6ef50*/  HMMA.16816.F32.BF16 R12, R20, R18, R24 ;  /* 0x00000012140c723c */ /* 0x004fee0000041818 */
[----:B------:R-:W-:-:S02]  /*6ef60*/  IMAD.MOV.U32 R25, RZ, RZ, R18 ;  /* 0x000000ffff197224 */ /* 0x000fc400078e0012 */
[----:B------:R-:W-:Y:S02]  /*6ef70*/  IMAD.MOV.U32 R24, RZ, RZ, R19 ;  /* 0x000000ffff187224 */ /* 0x000fe400078e0013 */
[----:B------:R-:W-:Y:S02]  /*6ef80*/  IMAD.MOV.U32 R18, RZ, RZ, R5 ;  /* 0x000000ffff127224 */ /* 0x000fe400078e0005 */
[----:B------:R-:W-:-:S10]  /*6ef90*/  IMAD.MOV.U32 R19, RZ, RZ, R4 ;  /* 0x000000ffff137224 */ /* 0x000fd400078e0004 */
[----:B------:R-:W-:Y:S04]  /*6efa0*/  STL.64 [R1+0x7a0], R12 ;  /* 0x0007a00c01007387 */ /* 0x000fe80000100a00 */
        /* <DEDUP_REMOVED lines=8> */
[----:B------:R-:W2:Y:S04]  /*6f030*/  LDL.LU R6, [R1+0x878] ;  /* 0x0008780001067983 */ /* 0x000ea80000300800 */
[----:B------:R-:W2:Y:S04]  /*6f040*/  LDL.LU R7, [R1+0x87c] ;  /* 0x00087c0001077983 */ /* 0x000ea80000300800 */
[----:B--2---:R0:W-:Y:S04]  /*6f050*/  STL.64 [R1+0x30c0], R6 ;  /* 0x0030c00601007387 */ /* 0x0041e80000100a00 */
[----:B----4-:R-:W-:Y:S01]  /*6f060*/  STL.64 [R1+0x30b8], R4 ;  /* 0x0030b80401007387 */ /* 0x010fe20000100a00 */
[----:B0-----:R-:W-:-:S02]  /*6f070*/  IMAD.MOV.U32 R6, RZ, RZ, R11 ;  /* 0x000000ffff067224 */ /* 0x001fc400078e000b */
[----:B------:R-:W-:-:S05]  /*6f080*/  IMAD.MOV.U32 R7, RZ, RZ, R10 ;  /* 0x000000ffff077224 */ /* 0x000fca00078e000a */
[----:B------:R0:W-:Y:S04]  /*6f090*/  STL.64 [R1+0x30d0], R6 ;  /* 0x0030d00601007387 */ /* 0x0001e80000100a00 */
[----:B------:R-:W2:Y:S01]  /*6f0a0*/  LDL.64 R14, [R1+0x48] ;  /* 0x00004800010e7983 */ /* 0x000ea20000100a00 */
[----:B0-----:R-:W-:Y:S02]  /*6f0b0*/  IMAD.MOV.U32 R6, RZ, RZ, R9 ;  /* 0x000000ffff067224 */ /* 0x001fe400078e0009 */
[----:B------:R-:W-:Y:S01]  /*6f0c0*/  IMAD.MOV.U32 R7, RZ, RZ, R8 ;  /* 0x000000ffff077224 */ /* 0x000fe200078e0008 */
[----:B--2---:R-:W-:Y:S04]  /*6f0d0*/  STL.64 [R1+0x3118], R14 ;  /* 0x0031180e01007387 */ /* 0x004fe80000100a00 */
[----:B------:R0:W-:Y:S04]  /*6f0e0*/  STL.64 [R1+0x30e8], R6 ;  /* 0x0030e80601007387 */ /* 0x0001e80000100a00 */
[----:B0-----:R-:W2:Y:S04]  /*6f0f0*/  LDL.64 R6, [R1+0x38] ;  /* 0x0000380001067983 */ /* 0x001ea80000100a00 */
[----:B--2---:R0:W-:Y:S04]  /*6f100*/  STL.64 [R1+0x3110], R6 ;  /* 0x0031100601007387 */ /* 0x0041e80000100a00 */
[----:B------:R-:W2:Y:S04]  /*6f110*/  LDL.LU R4, [R1+0x8b0] ;  /* 0x0008b00001047983 */ /* 0x000ea80000300800 */
[----:B------:R-:W2:Y:S04]  /*6f120*/  LDL.LU R5, [R1+0x8b4] ;  /* 0x0008b40001057983 */ /* 0x000ea80000300800 */
[----:B0-----:R-:W4:Y:S04]  /*6f130*/  LDL.LU R6, [R1+0x8b8] ;  /* 0x0008b80001067983 */ /* 0x001f280000300800 */
[----:B------:R-:W4:Y:S04]  /*6f140*/  LDL.LU R7, [R1+0x8bc] ;  /* 0x0008bc0001077983 */ /* 0x000f280000300800 */
[----:B----4-:R-:W-:Y:S04]  /*6f150*/  STL.64 [R1+0x3128], R6 ;  /* 0x0031280601007387 */ /* 0x010fe80000100a00 */
[----:B--2---:R0:W-:Y:S04]  /*6f160*/  STL.64 [R1+0x3120], R4 ;  /* 0x0031200401007387 */ /* 0x0041e80000100a00 */
[----:B0-----:R-:W2:Y:S04]  /*6f170*/  LDL.LU R4, [R1+0x8c0] ;  /* 0x0008c00001047983 */ /* 0x001ea80000300800 */
[----:B------:R-:W2:Y:S04]  /*6f180*/  LDL.LU R5, [R1+0x8c4] ;  /* 0x0008c40001057983 */ /* 0x000ea80000300800 */
[----:B------:R-:W4:Y:S04]  /*6f190*/  LDL.LU R6, [R1+0x8c8] ;  /* 0x0008c80001067983 */ /* 0x000f280000300800 */
[----:B------:R-:W4:Y:S04]  /*6f1a0*/  LDL.LU R7, [R1+0x8cc] ;  /* 0x0008cc0001077983 */ /* 0x000f280000300800 */
[----:B----4-:R0:W-:Y:S04]  /*6f1b0*/  STL.64 [R1+0x3138], R6 ;  /* 0x0031380601007387 */ /* 0x0101e80000100a00 */
[----:B--2---:R-:W-:Y:S04]  /*6f1c0*/  STL.64 [R1+0x3130], R4 ;  /* 0x0031300401007387 */ /* 0x004fe80000100a00 */
[----:B0-----:R-:W2:Y:S04]  /*6f1d0*/  LDL.64 R6, [R1+0x68] ;  /* 0x0000680001067983 */ /* 0x001ea80000100a00 */
[----:B--2---:R0:W-:Y:S04]  /*6f1e0*/  STL.64 [R1+0x3148], R6 ;  /* 0x0031480601007387 */ /* 0x0041e80000100a00 */
[----:B------:R-:W2:Y:S04]  /*6f1f0*/  LDL.64 R14, [R1+0x58] ;  /* 0x00005800010e7983 */ /* 0x000ea80000100a00 */
[----:B0-----:R-:W4:Y:S04]  /*6f200*/  LDL.64 R6, [R1+0x78] ;  /* 0x0000780001067983 */ /* 0x001f280000100a00 */
[----:B--2---:R0:W-:Y:S04]  /*6f210*/  STL.64 [R1+0x3140], R14 ;  /* 0x0031400e01007387 */ /* 0x0041e80000100a00 */
[----:B------:R-:W2:Y:S04]  /*6f220*/  LDL.LU R12, [R1+0x8d0] ;  /* 0x0008d000010c7983 */ /* 0x000ea80000300800 */
[----:B------:R-:W2:Y:S04]  /*6f230*/  LDL.LU R13, [R1+0x8d4] ;  /* 0x0008d400010d7983 */ /* 0x000ea80000300800 */
[----:B0-----:R-:W2:Y:S04]  /*6f240*/  LDL.LU R14, [R1+0x8d8] ;  /* 0x0008d800010e7983 */ /* 0x001ea80000300800 */
[----:B------:R-:W2:Y:S04]  /*6f250*/  LDL.LU R15, [R1+0x8dc] ;  /* 0x0008dc00010f7983 */ /* 0x000ea80000300800 */
[----:B---3--:R0:W-:Y:S04]  /*6f260*/  STL.64 [R1+0x30a8], R18 ;  /* 0x0030a81201007387 */ /* 0x0081e80000100a00 */
[----:B------:R1:W-:Y:S04]  /*6f270*/  STL.64 [R1+0x30a0], R16 ;  /* 0x0030a01001007387 */ /* 0x0003e80000100a00 */
[----:B0-----:R-:W3:Y:S04]  /*6f280*/  LDL.64 R18, [R1+0x8] ;  /* 0x0000080001127983 */ /* 0x001ee80000100a00 */
[----:B---3--:R0:W-:Y:S04]  /*6f290*/  STL.64 [R1+0x30c8], R18 ;  /* 0x0030c81201007387 */ /* 0x0081e80000100a00 */
[----:B-1----:R-:W3:Y:S04]  /*6f2a0*/  LDL.LU R16, [R1+0x880] ;  /* 0x0008800001107983 */ /* 0x002ee80000300800 */
[----:B------:R-:W3:Y:S04]  /*6f2b0*/  LDL.LU R17, [R1+0x884] ;  /* 0x0008840001117983 */ /* 0x000ee80000300800 */
[----:B0-----:R-:W4:Y:S04]  /*6f2c0*/  LDL.LU R18, [R1+0x888] ;  /* 0x0008880001127983 */ /* 0x001f280000300800 */
        /* <DEDUP_REMOVED lines=17> */
[----:B------:R0:W-:Y:S04]  /*6f3e0*/  STL [R1+0x306c], R24 ;  /* 0x00306c1801007387 */ /* 0x0001e80000100800 */
[----:B------:R1:W-:Y:S04]  /*6f3f0*/  STL [R1+0x3068], R25 ;  /* 0x0030681901007387 */ /* 0x0003e80000100800 */
[----:B0-----:R-:W2:Y:S04]  /*6f400*/  LDL.LU R24, [R1+0x8e0] ;  /* 0x0008e00001187983 */ /* 0x001ea80000300800 */
[----:B-1----:R-:W2:Y:S04]  /*6f410*/  LDL.LU R25, [R1+0x8e4] ;  /* 0x0008e40001197983 */ /* 0x002ea80000300800 */
[----:B------:R-:W2:Y:S04]  /*6f420*/  LDL.LU R26, [R1+0x8e8] ;  /* 0x0008e800011a7983 */ /* 0x000ea80000300800 */
[----:B------:R-:W2:Y:S02]  /*6f430*/  LDL.LU R27, [R1+0x8ec] ;  /* 0x0008ec00011b7983 */ /* 0x000ea40000300800 */
        /* <DEDUP_REMOVED lines=27> */
[----:B0-----:R-:W3:Y:S01]  /*6f5f0*/  LDL.LU.64 R6, [R1+0x3110] ;  /* 0x0031100001067983 */ /* 0x001ee20000300a00 */
[----:B------:R-:W-:Y:S02]  /*6f600*/  IMAD.MOV.U32 R3, RZ, RZ, R14 ;  /* 0x000000ffff037224 */ /* 0x000fe400078e000e */
[----:B------:R-:W-:-:S02]  /*6f610*/  IMAD.MOV.U32 R12, RZ, RZ, R15 ;  /* 0x000000ffff0c7224 */ /* 0x000fc400078e000f */
[----:B------:R-:W2:Y:S04]  /*6f620*/  LDL.LU.64 R14, [R1+0x3108] ;  /* 0x00310800010e7983 */ /* 0x000ea80000300a00 */
        /* <DEDUP_REMOVED lines=38> */
[C---:B--2---:R-:W-:Y:S06]  /*6f890*/  HMMA.16816.F32.BF16 R16, R20.reuse, R14, R16 ;  /* 0x0000000e1410723c */ /* 0x044fec0000041810 */
[----:B----4-:R-:W-:-:S15]  /*6f8a0*/  HMMA.16816.F32.BF16 R20, R20, R6, R8 ;  /* 0x000000061414723c */ /* 0x010fde0000041808 */
[----:B------:R-:W-:-:S02]  /*6f8b0*/  NOP ;  /* 0x0000000000007918 */ /* 0x000fc40000000000 */
[----:B------:R-:W-:Y:S04]  /*6f8c0*/  STL.64 [R1+0x9c0], R16 ;  /* 0x0009c01001007387 */ /* 0x000fe80000100a00 */
[----:B------:R0:W-:Y:S04]  /*6f8d0*/  STL.64 [R1+0x9c8], R18 ;  /* 0x0009c81201007387 */ /* 0x0001e80000100a00 */
[----:B0-----:R-:W2:Y:S04]  /*6f8e0*/  LDL.LU.64 R18, [R1+0x3098] ;  /* 0x0030980001127983 */ /* 0x001ea80000300a00 */
[----:B------:R-:W-:Y:S04]  /*6f8f0*/  STL.64 [R1+0x3050], R14 ;  /* 0x0030500e01007387 */ /* 0x000fe80000100a00 */
[----:B------:R-:W-:Y:S04]  /*6f900*/  STL [R1+0x3048], R13 ;  /* 0x0030480d01007387 */ /* 0x000fe80000100800 */
[----:B------:R-:W2:Y:S04]  /*6f910*/  LDL.LU.64 R10, [R1+0x3090] ;  /* 0x00309000010a7983 */ /* 0x000ea80000300a00 */
[----:B------:R-:W2:Y:S04]  /*6f920*/  LDL.LU.64 R8, [R1+0x3088] ;  /* 0x0030880001087983 */ /* 0x000ea80000300a00 */
[----:B------:R0:W-:Y:S04]  /*6f930*/  STL.64 [R1+0x270], R20 ;  /* 0x0002701401007387 */ /* 0x0001e80000100a00 */
[----:B------:R1:W-:Y:S04]  /*6f940*/  STL.64 [R1+0x278], R22 ;  /* 0x0002781601007387 */ /* 0x0003e80000100a00 */
[----:B0-----:R-:W3:Y:S04]  /*6f950*/  LDL.LU R20, [R1+0x240] ;  /* 0x0002400001147983 */ /* 0x001ee80000300800 */
[----:B------:R-:W3:Y:S04]  /*6f960*/  LDL.LU R21, [R1+0x244] ;  /* 0x0002440001157983 */ /* 0x000ee80000300800 */
[----:B-1----:R-:W3:Y:S04]  /*6f970*/  LDL.LU R22, [R1+0x248] ;  /* 0x0002480001167983 */ /* 0x002ee80000300800 */
[----:B------:R-:W3:Y:S04]  /*6f980*/  LDL.LU R23, [R1+0x24c] ;  /* 0x00024c0001177983 */ /* 0x000ee80000300800 */
[----:B------:R-:W-:Y:S01]  /*6f990*/  STL.64 [R1+0x2f78], R6 ;  /* 0x002f780601007387 */ /* 0x000fe20000100a00 */
[----:B--2---:R-:W-:Y:S03]  /*6f9a0*/  HMMA.16816.F32.BF16 R16, R8, R18, R24 ;  /* 0x000000120810723c */ /* 0x004fe60000041818 */
[----:B------:R-:W2:Y:S04]  /*6f9b0*/  LDL.LU.64 R26, [R1+0x3080] ;  /* 0x00308000011a7983 */ /* 0x000ea80000300a00 */
[----:B------:R-:W4:-:S15]  /*6f9c0*/  LDL.LU.64 R24, [R1+0x3078] ;  /* 0x0030780001187983 */ /* 0x000f1e0000300a00 */
[----:B------:R-:W-:-:S01]  /*6f9d0*/  NOP ;  /* 0x0000000000007918 */ /* 0x000fc20000000000 */
[----:B------:R-:W-:Y:S04]  /*6f9e0*/  STL.64 [R1+0x1900], R16 ;  /* 0x0019001001007387 */ /* 0x000fe80000100a00 */
[----:B------:R0:W-:Y:S04]  /*6f9f0*/  STL.64 [R1+0x1908], R18 ;  /* 0x0019081201007387 */ /* 0x0001e80000100a00 */
[----:B0-----:R-:W3:Y:S04]  /*6fa00*/  LDL.LU.64 R18, [R1+0x3070] ;  /* 0x0030700001127983 */ /* 0x001ee80000300a00 */
[----:B------:R-:W2:Y:S01]  /*6fa10*/  LDL.LU R16, [R1+0x1e0] ;  /* 0x0001e00001107983 */ /* 0x000ea20000300800 */
[----:B---3--:R-:W-:-:S15]  /*6fa20*/  HMMA.16816.F32.BF16 R20, R8, R18, R20 ;  /* 0x000000120814723c */ /* 0x008fde0000041814 */
[----:B------:R-:W-:-:S08]  /*6fa30*/  NOP ;  /* 0x0000000000007918 */ /* 0x000fd00000000000 */
        /* <DEDUP_REMOVED lines=12> */
[----:B--2---:R-:W-:Y:S01]  /*6fb00*/  STL.64 [R1+0x2f50], R16 ;  /* 0x002f501001007387 */ /* 0x004fe20000100a00 */
[----:B0-----:R-:W-:-:S02]  /*6fb10*/  IMAD.MOV.U32 R19, RZ, RZ, R4 ;  /* 0x000000ffff137224 */ /* 0x001fc400078e0004 */
[----:B------:R-:W-:Y:S01]  /*6fb20*/  IMAD.MOV.U32 R18, RZ, RZ, R5 ;  /* 0x000000ffff127224 */ /* 0x000fe200078e0005 */
[----:B------:R-:W2:Y:S04]  /*6fb30*/  LDL.LU R4, [R1+0x660] ;  /* 0x0006600001047983 */ /* 0x000ea80000300800 */
[----:B------:R-:W2:Y:S04]  /*6fb40*/  LDL.LU R5, [R1+0x664] ;  /* 0x0006640001057983 */ /* 0x000ea80000300800 */
[----:B------:R-:W3:Y:S04]  /*6fb50*/  LDL.LU R6, [R1+0x668] ;  /* 0x0006680001067983 */ /* 0x000ee80000300800 */
[----:B------:R-:W3:Y:S04]  /*6fb60*/  LDL.LU R7, [R1+0x66c] ;  /* 0x00066c0001077983 */ /* 0x000ee80000300800 */
[----:B---3--:R0:W-:Y:S04]  /*6fb70*/  STL.64 [R1+0x2f88], R6 ;  /* 0x002f880601007387 */ /* 0x0081e80000100a00 */
[----:B--2---:R-:W-:Y:S04]  /*6fb80*/  STL.64 [R1+0x2f80], R4 ;  /* 0x002f800401007387 */ /* 0x004fe80000100a00 */
[----:B0-----:R-:W2:Y:S04]  /*6fb90*/  LDL.64 R6, [R1+0x28] ;  /* 0x0000280001067983 */ /* 0x001ea80000100a00 */
[----:B--2---:R4:W-:Y:S02]  /*6fba0*/  STL.64 [R1+0x2f98], R6 ;  /* 0x002f980601007387 */ /* 0x0049e40000100a00 */
[----:B----4-:R-:W-:-:S02]  /*6fbb0*/  IMAD.MOV.U32 R6, RZ, RZ, R24 ;  /* 0x000000ffff067224 */ /* 0x010fc400078e0018 */
[----:B------:R-:W-:Y:S01]  /*6fbc0*/  IMAD.MOV.U32 R7, RZ, RZ, R25 ;  /* 0x000000ffff077224 */ /* 0x000fe200078e0019 */
[----:B------:R-:W2:Y:S04]  /*6fbd0*/  LDL.LU R24, [R1+0x306c] ;  /* 0x00306c0001187983 */ /* 0x000ea80000300800 */
[----:B------:R-:W3:Y:S04]  /*6fbe0*/  LDL.LU R25, [R1+0x3068] ;  /* 0x0030680001197983 */ /* 0x000ee80000300800 */
[----:B------:R-:W-:Y:S04]  /*6fbf0*/  STL.64 [R1+0x2fb0], R6 ;  /* 0x002fb00601007387 */ /* 0x000fe80000100a00 */
[----:B------:R0:W-:Y:S04]  /*6fc00*/  STL.64 [R1+0x2f70], R18 ;  /* 0x002f701201007387 */ /* 0x0001e80000100a00 */
[----:B0-----:R-:W4:Y:S01]  /*6fc10*/  LDL.64 R18, [R1+0x18] ;  /* 0x0000180001127983 */ /* 0x001f220000100a00 */
[----:B------:R-:W-:-:S02]  /*6fc20*/  IMAD.MOV.U32 R6, RZ, RZ, R3 ;  /* 0x000000ffff067224 */ /* 0x000fc400078e0003 */
[----:B------:R-:W-:Y:S01]  /*6fc30*/  IMAD.MOV.U32 R7, RZ, RZ, R12 ;  /* 0x000000ffff077224 */ /* 0x000fe200078e000c */
[----:B----4-:R0:W-:Y:S04]  /*6fc40*/  STL.64 [R1+0x2f90], R18 ;  /* 0x002f901201007387 */ /* 0x0101e80000100a00 */
[----:B------:R-:W4:Y:S04]  /*6fc50*/  LDL.LU R16, [R1+0x670] ;  /* 0x0006700001107983 */ /* 0x000f280000300800 */
[----:B------:R-:W4:Y:S04]  /*6fc60*/  LDL.LU R17, [R1+0x674] ;  /* 0x0006740001117983 */ /* 0x000f280000300800 */
[----:B0-----:R-:W2:Y:S04]  /*6fc70*/  LDL.LU R18, [R1+0x678] ;  /* 0x0006780001127983 */ /* 0x001ea80000300800 */
[----:B------:R-:W2:Y:S04]  /*6fc80*/  LDL.LU R19, [R1+0x67c] ;  /* 0x00067c0001137983 */ /* 0x000ea80000300800 */
[----:B------:R-:W3:Y:S04]  /*6fc90*/  LDL.LU R3, [R1+0x3064] ;  /* 0x0030640001037983 */ /* 0x000ee80000300800 */
[----:B------:R-:W3:Y:S04]  /*6fca0*/  LDL.LU R12, [R1+0x3060] ;  /* 0x00306000010c7983 */ /* 0x000ee80000300800 */
[----:B------:R0:W-:Y:S02]  /*6fcb0*/  STL.64 [R1+0x2fc8], R6 ;  /* 0x002fc80601007387 */ /* 0x0001e40000100a00 */
[----:B0-----:R-:W-:-:S02]  /*6fcc0*/  IMAD.MOV.U32 R6, RZ, RZ, R0 ;  /* 0x000000ffff067224 */ /* 0x001fc400078e0000 */
[----:B------:R-:W-:Y:S01]  /*6fcd0*/  IMAD.MOV.U32 R7, RZ, RZ, R2 ;  /* 0x000000ffff077224 */ /* 0x000fe200078e0002 */
[----:B------:R-:W3:Y:S04]  /*6fce0*/  LDL.LU R0, [R1+0x305c] ;  /* 0x00305c0001007983 */ /* 0x000ee80000300800 */
[----:B------:R-:W3:Y:S04]  /*6fcf0*/  LDL.LU R2, [R1+0x3058] ;  /* 0x0030580001027983 */ /* 0x000ee80000300800 */
[----:B------:R0:W-:Y:S01]  /*6fd00*/  STL.64 [R1+0x2fe0], R6 ;  /* 0x002fe00601007387 */ /* 0x0001e20000100a00 */
[----:B------:R-:W-:-:S02]  /*6fd10*/  IMAD.MOV.U32 R22, RZ, RZ, R27 ;  /* 0x000000ffff167224 */ /* 0x000fc400078e001b */
[----:B------:R-:W-:Y:S02]  /*6fd20*/  IMAD.MOV.U32 R23, RZ, RZ, R26 ;  /* 0x000000ffff177224 */ /* 0x000fe400078e001a */
[----:B0-----:R-:W-:Y:S02]  /*6fd30*/  IMAD.MOV.U32 R6, RZ, RZ, R29 ;  /* 0x000000ffff067224 */ /* 0x001fe400078e001d */
[----:B------:R-:W-:Y:S01]  /*6fd40*/  IMAD.MOV.U32 R7, RZ, RZ, R28 ;  /* 0x000000ffff077224 */ /* 0x000fe200078e001c */
[----:B--2---:R-:W-:Y:S04]  /*6fd50*/  STL.64 [R1+0x2fa8], R18 ;  /* 0x002fa81201007387 */ /* 0x004fe80000100a00 */
[----:B----4-:R0:W-:Y:S04]  /*6fd60*/  STL.64 [R1+0x2fa0], R16 ;  /* 0x002fa01001007387 */ /* 0x0101e80000100a00 */
[----:B0-----:R-:W2:Y:S04]  /*6fd70*/  LDL.LU R16, [R1+0x680] ;  /* 0x0006800001107983 */ /* 0x001ea80000300800 */
[----:B------:R-:W2:Y:S04]  /*6fd80*/  LDL.LU R17, [R1+0x684] ;  /* 0x0006840001117983 */ /* 0x000ea80000300800 */
[----:B------:R-:W4:Y:S04]  /*6fd90*/  LDL.LU R18, [R1+0x688] ;  /* 0x0006880001127983 */ /* 0x000f280000300800 */
[----:B------:R-:W4:Y:S04]  /*6fda0*/  LDL.LU R19, [R1+0x68c] ;  /* 0x00068c0001137983 */ /* 0x000f280000300800 */
[----:B------:R3:W-:Y:S04]  /*6fdb0*/  STL.64 [R1+0x3000], R6 ;  /* 0x0030000601007387 */ /* 0x0007e80000100a00 */
[----:B------:R0:W-:Y:S01]  /*6fdc0*/  STL.64 [R1+0x3008], R22 ;  /* 0x0030081601007387 */ /* 0x0001e20000100a00 */
[----:B---3--:R-:W-:-:S02]  /*6fdd0*/  IMAD.MOV.U32 R6, RZ, RZ, R25 ;  /* 0x000000ffff067224 */ /* 0x008fc400078e0019 */
[----:B------:R-:W-:-:S05]  /*6fde0*/  IMAD.MOV.U32 R7, RZ, RZ, R24 ;  /* 0x000000ffff077224 */ /* 0x000fca00078e0018 */
[----:B------:R1:W-:Y:S04]  /*6fdf0*/  STL.64 [R1+0x3010], R6 ;  /* 0x0030100601007387 */ /* 0x0003e80000100a00 */
[----:B------:R-:W3:Y:S04]  /*6fe00*/  LDL.LU R20, [R1+0x200] ;  /* 0x0002000001147983 */ /* 0x000ee80000300800 */
[----:B------:R-:W3:Y:S04]  /*6fe10*/  LDL.LU R21, [R1+0x204] ;  /* 0x0002040001157983 */ /* 0x000ee80000300800 */
[----:B0-----:R-:W2:Y:S04]  /*6fe20*/  LDL.LU R22, [R1+0x208] ;  /* 0x0002080001167983 */ /* 0x001ea80000300800 */
[----:B------:R-:W2:Y:S01]  /*6fe30*/  LDL.LU R23, [R1+0x20c] ;  /* 0x00020c0001177983 */ /* 0x000ea20000300800 */
[----:B-1----:R-:W-:-:S02]  /*6fe40*/  IMAD.MOV.U32 R6, RZ, RZ, R12 ;  /* 0x000000ffff067224 */ /* 0x002fc400078e000c */
[----:B------:R-:W-:Y:S01]  /*6fe50*/  IMAD.MOV.U32 R7, RZ, RZ, R3 ;  /* 0x000000ffff077224 */ /* 0x000fe200078e0003 */
[----:B--2---:R-:W-:Y:S04]  /*6fe60*/  STL.64 [R1+0x3020], R22 ;  /* 0x0030201601007387 */ /* 0x004fe80000100a00 */
[----:B---3--:R0:W-:Y:S04]  /*6fe70*/  STL.64 [R1+0x3018], R20 ;  /* 0x0030181401007387 */ /* 0x0081e80000100a00 */
[----:B------:R1:W-:Y:S04]  /*6fe80*/  STL.64 [R1+0x3028], R6 ;  /* 0x0030280601007387 */ /* 0x0003e80000100a00 */
[----:B0-----:R-:W2:Y:S04]  /*6fe90*/  LDL.LU R20, [R1+0x210] ;  /* 0x0002100001147983 */ /* 0x001ea80000300800 */
[----:B------:R-:W2:Y:S04]  /*6fea0*/  LDL.LU R21, [R1+0x214] ;  /* 0x0002140001157983 */ /* 0x000ea80000300800 */
[----:B------:R-:W3:Y:S04]  /*6feb0*/  LDL.LU R22, [R1+0x218] ;  /* 0x0002180001167983 */ /* 0x000ee80000300800 */
[----:B------:R-:W3:Y:S04]  /*6fec0*/  LDL.LU R23, [R1+0x21c] ;  /* 0x00021c0001177983 */ /* 0x000ee80000300800 */
[----:B------:R-:W4:Y:S04]  /*6fed0*/  LDL.LU R12, [R1+0x230] ;  /* 0x00023000010c7983 */ /* 0x000f280000300800 */
[----:B------:R-:W4:Y:S01]  /*6fee0*/  LDL.LU R13, [R1+0x234] ;  /* 0x00023400010d7983 */ /* 0x000f220000300800 */
[----:B-1----:R-:W-:-:S02]  /*6fef0*/  IMAD.MOV.U32 R6, RZ, RZ, R2 ;  /* 0x000000ffff067224 */ /* 0x002fc400078e0002 */
[----:B------:R-:W-:Y:S01]  /*6ff00*/  IMAD.MOV.U32 R7, RZ, RZ, R0 ;  /* 0x000000ffff077224 */ /* 0x000fe200078e0000 */
[----:B------:R-:W4:Y:S04]  /*6ff10*/  LDL.LU R14, [R1+0x238] ;  /* 0x00023800010e7983 */ /* 0x000f280000300800 */
[----:B------:R-:W4:Y:S04]  /*6ff20*/  LDL.LU R15, [R1+0x23c] ;  /* 0x00023c00010f7983 */ /* 0x000f280000300800 */
[----:B---3--:R-:W-:Y:S04]  /*6ff30*/  STL.64 [R1+0x3038], R22 ;  /* 0x0030381601007387 */ /* 0x008fe80000100a00 */
[----:B--2---:R-:W-:Y:S04]  /*6ff40*/  STL.64 [R1+0x3030], R20 ;  /* 0x0030301401007387 */ /* 0x004fe80000100a00 */
[----:B------:R0:W-:Y:S04]  /*6ff50*/  STL.64 [R1+0x3040], R6 ;  /* 0x0030400601007387 */ /* 0x0001e80000100a00 */
[----:B0-----:R-:W2:Y:S04]  /*6ff60*/  LDL.64 R6, [R1+0xb8] ;  /* 0x0000b80001067983 */ /* 0x001ea80000100a00 */
        /* <DEDUP_REMOVED lines=20> */
[----:B------:R-:W-:Y:S06]  /*700b0*/  HMMA.16816.F32.BF16 R12, R8, R6, R12 ;  /* 0x00000006080c723c */ /* 0x000fec000004180c */
        /* <DEDUP_REMOVED lines=8> */
[----:B------:R1:W-:Y:S01]  /*70140*/  STL.64 [R1+0x1708], R14 ;  /* 0x0017080e01007387 */ /* 0x0003e20000100a00 */
[----:B0-----:R-:W-:-:S03]  /*70150*/  IMAD.MOV.U32 R12, RZ, RZ, R6 ;  /* 0x000000ffff0c7224 */ /* 0x001fc600078e0006 */
[----:B-1----:R-:W4:Y:S04]  /*70160*/  LDL.LU.64 R14, [R1+0x3050] ;  /* 0x00305000010e7983 */ /* 0x002f280000300a00 */
[----:B------:R-:W2:Y:S04]  /*70170*/  LDL.LU R13, [R1+0x3048] ;  /* 0x00304800010d7983 */ /* 0x000ea80000300800 */
[----:B------:R-:W3:Y:S02]  /*70180*/  LDL.LU.64 R6, [R1+0x3040] ;  /* 0x0030400001067983 */ /* 0x000ee40000300a00 */
[C---:B---3--:R-:W-:Y:S02]  /*70190*/  HMMA.16816.F32.BF16 R4, R8.reuse, R6, R20 ;  /* 0x000000060804723c */ /* 0x048fe40000041814 */
[----:B----4-:R-:W-:Y:S04]  /*701a0*/  STL.64 [R1+0x2f68], R14 ;  /* 0x002f680e01007387 */ /* 0x010fe80000100a00 */
        /* <DEDUP_REMOVED lines=22> */
[----:B0-----:R-:W4:Y:S01]  /*70310*/  LDL.LU.64 R6, [R1+0x3000] ;  /* 0x0030000001067983 */ /* 0x001f220000300a00 */
[----:B---3--:R-:W-:Y:S03]  /*70320*/  HMMA.16816.F32.BF16 R20, R8, R22, R24 ;  /* 0x000000160814723c */ /* 0x008fe60000041818 */
[----:B------:R-:W3:-:S15]  /*70330*/  LDL.LU R27, [R1+0x2ff8] ;  /* 0x002ff800011b7983 */ /* 0x000ede0000300800 */
[----:B------:R-:W-:-:S05]  /*70340*/  NOP ;  /* 0x0000000000007918 */ /* 0x000fca0000000000 */
[----:B------:R-:W-:Y:S04]  /*70350*/  STL.64 [R1+0x9a0], R20 ;  /* 0x0009a01401007387 */ /* 0x000fe80000100a00 */
[----:B------:R-:W-:Y:S01]  /*70360*/  STL.64 [R1+0x9a8], R22 ;  /* 0x0009a81601007387 */ /* 0x000fe20000100a00 */
[C---:B----4-:R-:W-:Y:S03]  /*70370*/  HMMA.16816.F32.BF16 R4, R8.reuse, R6, R16 ;  /* 0x000000060804723c */ /* 0x050fe60000041810 */
[----:B---3--:R-:W0:Y:S04]  /*70380*/  LDSM.16.MT88.4 R20, [R27+UR4+0x6080] ;  /* 0x006080041b14783b */ /* 0x008e280008004200 */
[----:B------:R1:W-:Y:S04]  /*70390*/  STL [R1+0x2f28], R27 ;  /* 0x002f281b01007387 */ /* 0x0003e80000100800 */
[----:B-1----:R-:W3:Y:S04]  /*703a0*/  LDL.64 R26, [R1+0xd8] ;  /* 0x0000d800011a7983 */ /* 0x002ee80000100a00 */
        /* <DEDUP_REMOVED lines=63> */
[----:B----4-:R-:W-:Y:S01]  /*707a0*/  STL [R1+0x2e84], R13 ;  /* 0x002e840d01007387 */ /* 0x010fe20000100800 */
[----:B--2---:R-:W-:Y:S03]  /*707b0*/  HMMA.16816.F32.BF16 R8, R8, R6, R16 ;  /* 0x000000060808723c */ /* 0x004fe60000041810 */
[----:B------:R-:W2:Y:S04]  /*707c0*/  LDL.LU.64 R18, [R1+0x2f38] ;  /* 0x002f380001127983 */ /* 0x000ea80000300a00 */
[----:B------:R-:W2:Y:S01]  /*707d0*/  LDL.LU.64 R16, [R1+0x2f30] ;  /* 0x002f300001107983 */ /* 0x000ea20000300a00 */
[----:B0-----:R-:W-:-:S02]  /*707e0*/  IMAD.MOV.U32 R15, RZ, RZ, R3 ;  /* 0x000000ffff0f7224 */ /* 0x001fc400078e0003 */
[----:B------:R-:W-:-:S13]  /*707f0*/  IMAD.MOV.U32 R3, RZ, RZ, R27 ;  /* 0x000000ffff037224 */ /* 0x000fda00078e001b */
[----:B------:R-:W-:Y:S04]  /*70800*/  STL.64 [R1+0x1f0], R8 ;  /* 0x0001f00801007387 */ /* 0x000fe80000100a00 */
[----:B------:R0:W-:Y:S04]  /*70810*/  STL.64 [R1+0x1f8], R10 ;  /* 0x0001f80a01007387 */ /* 0x0001e80000100a00 */
[----:B0-----:R-:W3:Y:S04]  /*70820*/  LDL.64 R10, [R1+0xc8] ;  /* 0x0000c800010a7983 */ /* 0x001ee80000100a00 */
[----:B------:R-:W-:Y:S04]  /*70830*/  STL [R1+0x2e64], R6 ;  /* 0x002e640601007387 */ /* 0x000fe80000100800 */
[----:B------:R-:W-:Y:S01]  /*70840*/  STL [R1+0x2e60], R7 ;  /* 0x002e600701007387 */ /* 0x000fe20000100800 */
[----:B--2---:R-:W-:-:S15]  /*70850*/  HMMA.16816.F32.BF16 R20, R16, R26, R20 ;  /* 0x0000001a1014723c */ /* 0x004fde0000041814 */
[----:B------:R-:W-:-:S08]  /*70860*/  NOP ;  /* 0x0000000000007918 */ /* 0x000fd00000000000 */
[----:B------:R0:W-:Y:S04]  /*70870*/  STL.64 [R1+0x1970], R20 ;  /* 0x0019701401007387 */ /* 0x0001e80000100a00 */
[----:B------:R-:W-:Y:S04]  /*70880*/  STL.64 [R1+0x1978], R22 ;  /* 0x0019781601007387 */ /* 0x000fe80000100a00 */
[----:B------:R-:W2:Y:S04]  /*70890*/  LDL.LU R27, [R1+0x2f28] ;  /* 0x002f2800011b7983 */ /* 0x000ea80000300800 */
[----:B------:R-:W-:Y:S01]  /*708a0*/  STL [R1+0x2e6c], R3 ;  /* 0x002e6c0301007387 */ /* 0x000fe20000100800 */
[----:B0-----:R-:W-:-:S05]  /*708b0*/  IMAD.MOV.U32 R20, RZ, RZ, R26 ;  /* 0x000000ffff147224 */ /* 0x001fca00078e001a */
[----:B------:R0:W-:Y:S04]  /*708c0*/  STL [R1+0x2e68], R20 ;  /* 0x002e681401007387 */ /* 0x0001e80000100800 */
[----:B0-----:R-:W3:Y:S04]  /*708d0*/  LDL.LU R20, [R1+0x4e0] ;  /* 0x0004e00001147983 */ /* 0x001ee80000300800 */
[----:B------:R-:W3:Y:S04]  /*708e0*/  LDL.LU R21, [R1+0x4e4] ;  /* 0x0004e40001157983 */ /* 0x000ee80000300800 */
[----:B------:R-:W3:Y:S04]  /*708f0*/  LDL.LU R22, [R1+0x4e8] ;  /* 0x0004e80001167983 */ /* 0x000ee80000300800 */
[----:B------:R-:W3:Y:S02]  /*70900*/  LDL.LU R23, [R1+0x4ec] ;  /* 0x0004ec0001177983 */ /* 0x000ee40000300800 */
[----:B---3--:R-:W-:-:S15]  /*70910*/  HMMA.16816.F32.BF16 R20, R16, R10, R20 ;  /* 0x0000000a1014723c */ /* 0x008fde0000041814 */
[----:B------:R-:W-:-:S08]  /*70920*/  NOP ;  /* 0x0000000000007918 */ /* 0x000fd00000000000 */
[----:B------:R0:W-:Y:S04]  /*70930*/  STL.64 [R1+0x1870], R20 ;  /* 0x0018701401007387 */ /* 0x0001e80000100a00 */
[----:B------:R1:W-:Y:S01]  /*70940*/  STL.64 [R1+0x1878], R22 ;  /* 0x0018781601007387 */ /* 0x0003e20000100a00 */
[----:B0-----:R-:W-:Y:S02]  /*70950*/  IMAD.MOV.U32 R21, RZ, RZ, R11 ;  /* 0x000000ffff157224 */ /* 0x001fe400078e000b */
[----:B-1----:R-:W-:Y:S02]  /*70960*/  IMAD.MOV.U32 R22, RZ, RZ, R10 ;  /* 0x000000ffff167224 */ /* 0x002fe400078e000a */
[----:B--2---:R-:W0:Y:S04]  /*70970*/  LDSM.16.MT88.4 R8, [R27+UR4+0x6100] ;  /* 0x006100041b08783b */ /* 0x004e280008004200 */
[----:B------:R1:W-:Y:S04]  /*70980*/  STL [R1+0x2e74], R21 ;  /* 0x002e741501007387 */ /* 0x0003e80000100800 */
[----:B------:R2:W-:Y:S04]  /*70990*/  STL [R1+0x2e70], R22 ;  /* 0x002e701601007387 */ /* 0x0005e80000100800 */
[----:B------:R-:W3:Y:S04]  /*709a0*/  LDL.LU R20, [R1+0xee0] ;  /* 0x000ee00001147983 */ /* 0x000ee80000300800 */
[----:B-1----:R-:W3:Y:S04]  /*709b0*/  LDL.LU R21, [R1+0xee4] ;  /* 0x000ee40001157983 */ /* 0x002ee80000300800 */
[----:B--2---:R-:W3:Y:S04]  /*709c0*/  LDL.LU R22, [R1+0xee8] ;  /* 0x000ee80001167983 */ /* 0x004ee80000300800 */
[----:B------:R-:W3:Y:S01]  /*709d0*/  LDL.LU R23, [R1+0xeec] ;  /* 0x000eec0001177983 */ /* 0x000ee20000300800 */
[----:B------:R-:W-:-:S03]  /*709e0*/  IMAD.MOV.U32 R14, RZ, RZ, R12 ;  /* 0x000000ffff0e7224 */ /* 0x000fc600078e000c */
[----:B------:R-:W-:Y:S04]  /*709f0*/  STL [R1+0x2e90], R27 ;  /* 0x002e901b01007387 */ /* 0x000fe80000100800 */
[----:B0-----:R0:W-:Y:S04]  /*70a00*/  STL.64 [R1+0x2cf8], R10 ;  /* 0x002cf80a01007387 */ /* 0x0011e80000100a00 */
[----:B------:R-:W-:Y:S01]  /*70a10*/  STL.64 [R1+0x2cf0], R8 ;  /* 0x002cf00801007387 */ /* 0x000fe20000100a00 */
[----:B0-----:R-:W-:Y:S02]  /*70a20*/  IMAD.MOV.U32 R10, RZ, RZ, R5 ;  /* 0x000000ffff0a7224 */ /* 0x001fe400078e0005 */
[----:B------:R-:W-:Y:S01]  /*70a30*/  IMAD.MOV.U32 R11, RZ, RZ, R4 ;  /* 0x000000ffff0b7224 */ /* 0x000fe200078e0004 */
[----:B---3--:R-:W-:-:S15]  /*70a40*/  HMMA.16816.F32.BF16 R12, R16, R14, R20 ;  /* 0x0000000e100c723c */ /* 0x008fde0000041814 */
[----:B------:R-:W-:-:S08]  /*70a50*/  NOP ;  /* 0x0000000000007918 */ /* 0x000fd00000000000 */
[----:B------:R-:W-:Y:S04]  /*70a60*/  STL.64 [R1+0x1770], R12 ;  /* 0x0017700c01007387 */ /* 0x000fe80000100a00 */
[----:B------:R-:W-:Y:S04]  /*70a70*/  STL.64 [R1+0x1778], R14 ;  /* 0x0017780e01007387 */ /* 0x000fe80000100a00 */
[----:B------:R0:W-:Y:S04]  /*70a80*/  STL.64 [R1+0x2e98], R10 ;  /* 0x002e980a01007387 */ /* 0x0001e80000100a00 */
[----:B------:R-:W2:Y:S04]  /*70a90*/  LDL.LU R24, [R1+0xe40] ;  /* 0x000e400001187983 */ /* 0x000ea80000300800 */
[----:B------:R-:W2:Y:S04]  /*70aa0*/  LDL.LU R25, [R1+0xe44] ;  /* 0x000e440001197983 */ /* 0x000ea80000300800 */
[----:B------:R-:W3:Y:S04]  /*70ab0*/  LDL.LU R26, [R1+0xe48] ;  /* 0x000e4800011a7983 */ /* 0x000ee80000300800 */
[----:B------:R-:W3:Y:S01]  /*70ac0*/  LDL.LU R27, [R1+0xe4c] ;  /* 0x000e4c00011b7983 */ /* 0x000ee20000300800 */
[----:B0-----:R-:W-:-:S02]  /*70ad0*/  IMAD.MOV.U32 R10, RZ, RZ, R2 ;  /* 0x000000ffff0a7224 */ /* 0x001fc400078e0002 */
[----:B------:R-:W-:Y:S01]  /*70ae0*/  IMAD.MOV.U32 R11, RZ, RZ, R0 ;  /* 0x000000ffff0b7224 */ /* 0x000fe200078e0000 */
[----:B---3--:R-:W-:Y:S04]  /*70af0*/  STL.64 [R1+0x2ea8], R26 ;  /* 0x002ea81a01007387 */ /* 0x008fe80000100a00 */
[----:B--2---:R-:W-:Y:S04]  /*70b00*/  STL.64 [R1+0x2ea0], R24 ;  /* 0x002ea01801007387 */ /* 0x004fe80000100a00 */
[----:B------:R0:W-:Y:S04]  /*70b10*/  STL.64 [R1+0x2eb0], R10 ;  /* 0x002eb00a01007387 */ /* 0x0001e80000100a00 */
[----:B0-----:R-:W2:Y:S04]  /*70b20*/  LDL.64 R10, [R1+0x38] ;  /* 0x00003800010a7983 */ /* 0x001ea80000100a00 */
[----:B--2---:R0:W-:Y:S04]  /*70b30*/  STL.64 [R1+0x2ec8], R10 ;  /* 0x002ec80a01007387 */ /* 0x0041e80000100a00 */
[----:B------:R-:W2:Y:S04]  /*70b40*/  LDL.LU R24, [R1+0xe50] ;  /* 0x000e500001187983 */ /* 0x000ea80000300800 */
[----:B------:R-:W2:Y:S04]  /*70b50*/  LDL.LU R25, [R1+0xe54] ;  /* 0x000e540001197983 */ /* 0x000ea80000300800 */
[----:B------:R-:W3:Y:S04]  /*70b60*/  LDL.LU R26, [R1+0xe58] ;  /* 0x000e5800011a7983 */ /* 0x000ee80000300800 */
[----:B------:R-:W3:Y:S04]  /*70b70*/  LDL.LU R27, [R1+0xe5c] ;  /* 0x000e5c00011b7983 */ /* 0x000ee80000300800 */
[----:B------:R-:W4:Y:S04]  /*70b80*/  LDL.64 R22, [R1+0xa8] ;  /* 0x0000a80001167983 */ /* 0x000f280000100a00 */
[----:B0-----:R-:W2:Y:S04]  /*70b90*/  LDL.64 R10, [R1+0x48] ;  /* 0x00004800010a7983 */ /* 0x001ea80000100a00 */
[----:B--2---:R0:W-:Y:S04]  /*70ba0*/  STL.64 [R1+0x2ee0], R10 ;  /* 0x002ee00a01007387 */ /* 0x0041e80000100a00 */
[----:B0-----:R-:W2:Y:S04]  /*70bb0*/  LDL.64 R10, [R1+0x58] ;  /* 0x00005800010a7983 */ /* 0x001ea80000100a00 */
[----:B--2---:R-:W-:Y:S04]  /*70bc0*/  STL.64 [R1+0x2ef8], R10 ;  /* 0x002ef80a01007387 */ /* 0x004fe80000100a00 */
[----:B---3--:R-:W-:Y:S04]  /*70bd0*/  STL.64 [R1+0x2ec0], R26 ;  /* 0x002ec01a01007387 */ /* 0x008fe80000100a00 */
        /* <DEDUP_REMOVED lines=15> */
[----:B------:R-:W4:Y:S04]  /*70cd0*/  LDL.64 R14, [R1+0x88] ;  /* 0x00008800010e7983 */ /* 0x000f280000100a00 */
[----:B----4-:R0:W-:Y:S04]  /*70ce0*/  STL.64 [R1+0x2f10], R14 ;  /* 0x002f100e01007387 */ /* 0x0101e80000100a00 */
[----:B------:R-:W4:Y:S04]  /*70cf0*/  LDL.64 R10, [R1+0x68] ;  /* 0x00006800010a7983 */ /* 0x000f280000100a00 */
[----:B0-----:R-:W3:Y:S04]  /*70d00*/  LDL.64 R14, [R1+0x98] ;  /* 0x00009800010e7983 */ /* 0x001ee80000100a00 */
[----:B----4-:R0:W-:Y:S04]  /*70d10*/  STL.64 [R1+0x2f00], R10 ;  /* 0x002f000a01007387 */ /* 0x0101e80000100a00 */
[----:B0-----:R-:W4:Y:S01]  /*70d20*/  LDL.64 R10, [R1+0x78] ;  /* 0x00007800010a7983 */ /* 0x001f220000100a00 */
[----:B--2---:R-:W-:Y:S03]  /*70d30*/  HMMA.16816.F32.BF16 R4, R16, R22, R4 ;  /* 0x000000161004723c */ /* 0x004fe60000041804 */
[----:B----4-:R0:W-:Y:S04]  /*70d40*/  STL.64 [R1+0x2f08], R10 ;  /* 0x002f080a01007387 */ /* 0x0101e80000100a00 */
        /* <DEDUP_REMOVED lines=19> */
[----:B------:R-:W4:Y:S01]  /*70e80*/  LDL.LU.64 R4, [R1+0x2f18] ;  /* 0x002f180001047983 */ /* 0x000f220000300a00 */
[----:B------:R-:W-:-:S03]  /*70e90*/  IMAD.MOV.U32 R28, RZ, RZ, R22 ;  /* 0x000000ffff1c7224 */ /* 0x000fc600078e0016 */
[----:B------:R0:W-:Y:S04]  /*70ea0*/  STL [R1+0x2e7c], R23 ;  /* 0x002e7c1701007387 */ /* 0x0001e80000100800 */
[----:B------:R-:W3:Y:S04]  /*70eb0*/  LDL.LU R20, [R1+0xe90] ;  /* 0x000e900001147983 */ /* 0x000ee80000300800 */
[----:B------:R-:W3:Y:S04]  /*70ec0*/  LDL.LU R21, [R1+0xe94] ;  /* 0x000e940001157983 */ /* 0x000ee80000300800 */
[----:B------:R-:W3:Y:S01]  /*70ed0*/  LDL.LU R22, [R1+0xe98] ;  /* 0x000e980001167983 */ /* 0x000ee20000300800 */
[----:B------:R-:W-:-:S03]  /*70ee0*/  IMAD.MOV.U32 R29, RZ, RZ, R15 ;  /* 0x000000ffff1d7224 */ /* 0x000fc600078e000f */
[----:B0-----:R-:W3:Y:S04]  /*70ef0*/  LDL.LU R23, [R1+0xe9c] ;  /* 0x000e9c0001177983 */ /* 0x001ee80000300800 */
[----:B------:R-:W-:Y:S01]  /*70f00*/  STL [R1+0x2e78], R28 ;  /* 0x002e781c01007387 */ /* 0x000fe20000100800 */
[----:B----4-:R-:W-:-:S15]  /*70f10*/  HMMA.16816.F32.BF16 R4, R16, R14, R4 ;  /* 0x0000000e1004723c */ /* 0x010fde0000041804 */
[----:B------:R-:W-:-:S08]  /*70f20*/  NOP ;  /* 0x0000000000007918 */ /* 0x000fd00000000000 */
[----:B------:R0:W-:Y:S04]  /*70f30*/  STL.64 [R1+0x1570], R4 ;  /* 0x0015700401007387 */ /* 0x0001e80000100a00 */
[----:B------:R-:W-:Y:S01]  /*70f40*/  STL.64 [R1+0x1578], R6 ;  /* 0x0015780601007387 */ /* 0x000fe20000100a00 */
[----:B0-----:R-:W-:-:S03]  /*70f50*/  IMAD.MOV.U32 R5, RZ, RZ, R14 ;  /* 0x000000ffff057224 */ /* 0x001fc600078e000e */
[----:B------:R-:W2:Y:S04]  /*70f60*/  LDL.LU.64 R14, [R1+0x2f10] ;  /* 0x002f1000010e7983 */ /* 0x000ea80000300a00 */
[----:B------:R0:W-:Y:S04]  /*70f70*/  STL [R1+0x2e80], R5 ;  /* 0x002e800501007387 */ /* 0x0001e80000100800 */
[----:B------:R-:W4:Y:S04]  /*70f80*/  LDL.LU R4, [R1+0xea0] ;  /* 0x000ea00001047983 */ /* 0x000f280000300800 */
[----:B0-----:R-:W4:Y:S04]  /*70f90*/  LDL.LU R5, [R1+0xea4] ;  /* 0x000ea40001057983 */ /* 0x001f280000300800 */
[----:B------:R-:W4:Y:S04]  /*70fa0*/  LDL.LU R6, [R1+0xea8] ;  /* 0x000ea80001067983 */ /* 0x000f280000300800 */
[----:B------:R-:W4:Y:S01]  /*70fb0*/  LDL.LU R7, [R1+0xeac] ;  /* 0x000eac0001077983 */ /* 0x000f220000300800 */
[----:B--2---:R-:W-:-:S15]  /*70fc0*/  HMMA.16816.F32.BF16 R8, R16, R14, R8 ;  /* 0x0000000e1008723c */ /* 0x004fde0000041808 */
[----:B------:R-:W-:-:S08]  /*70fd0*/  NOP ;  /* 0x0000000000007918 */ /* 0x000fd00000000000 */
[----:B------:R-:W-:Y:S04]  /*70fe0*/  STL.64 [R1+0x12f0], R8 ;  /* 0x0012f00801007387 */ /* 0x000fe80000100a00 */
[----:B------:R0:W-:Y:S04]  /*70ff0*/  STL.64 [R1+0x12f8], R10 ;  /* 0x0012f80a01007387 */ /* 0x0001e80000100a00 */
[----:B0-----:R-:W4:Y:S04]  /*71000*/  LDL.LU.64 R10, [R1+0x2f08] ;  /* 0x002f0800010a7983 */ /* 0x001f280000300a00 */
[----:B------:R-:W2:Y:S01]  /*71010*/  LDL.LU R12, [R1+0x1170] ;  /* 0x00117000010c7983 */ /* 0x000ea20000300800 */
[----:B------:R-:W-:-:S03]  /*71020*/  IMAD.MOV.U32 R2, RZ, RZ, R14 ;  /* 0x000000ffff027224 */ /* 0x000fc600078e000e */
[----:B------:R-:W2:Y:S01]  /*71030*/  LDL.LU R13, [R1+0x1174] ;  /* 0x00117400010d7983 */ /* 0x000ea20000300800 */
[----:B------:R-:W-:-:S03]  /*71040*/  IMAD.MOV.U32 R0, RZ, RZ, R15 ;  /* 0x000000ffff007224 */ /* 0x000fc600078e000f */
[----:B------:R-:W2:Y:S04]  /*71050*/  LDL.LU R14, [R1+0x1178] ;  /* 0x00117800010e7983 */ /* 0x000ea80000300800 */
[----:B------:R-:W2:Y:S01]  /*71060*/  LDL.LU R15, [R1+0x117c] ;  /* 0x00117c00010f7983 */ /* 0x000ea20000300800 */
[----:B----4-:R-:W-:-:S15]  /*71070*/  HMMA.16816.F32.BF16 R4, R16, R10, R4 ;  /* 0x0000000a1004723c */ /* 0x010fde0000041804 */
[----:B------:R-:W-:-:S08]  /*71080*/  NOP ;  /* 0x0000000000007918 */ /* 0x000fd00000000000 */
[----:B------:R0:W-:Y:S04]  /*71090*/  STL.64 [R1+0x12e0], R4 ;  /* 0x0012e00401007387 */ /* 0x0001e80000100a00 */
[----:B------:R1:W-:Y:S01]  /*710a0*/  STL.64 [R1+0x12e8], R6 ;  /* 0x0012e80601007387 */ /* 0x0003e20000100a00 */
[----:B0-----:R-:W-:Y:S02]  /*710b0*/  IMAD.MOV.U32 R4, RZ, RZ, R11 ;  /* 0x000000ffff047224 */ /* 0x001fe400078e000b */
[----:B-1----:R-:W-:Y:S02]  /*710c0*/  IMAD.MOV.U32 R7, RZ, RZ, R10 ;  /* 0x000000ffff077224 */ /* 0x002fe400078e000a */
[----:B------:R-:W3:Y:S02]  /*710d0*/  LDL.LU.64 R10, [R1+0x2f00] ;  /* 0x002f0000010a7983 */ /* 0x000ee40000300a00 */
[----:B---3--:R-:W-:Y:S06]  /*710e0*/  HMMA.16816.F32.BF16 R20, R16, R10, R20 ;  /* 0x0000000a1014723c */ /* 0x008fec0000041814 */
[----:B------:R-:W-:-:S15]  /*710f0*/  IMAD.MOV.U32 R6, RZ, RZ, R11 ;  /* 0x000000ffff067224 */ /* 0x000fde00078e000b */
[----:B------:R-:W-:-:S02]  /*71100*/  NOP ;  /* 0x0000000000007918 */ /* 0x000fc40000000000 */
[----:B------:R0:W-:Y:S04]  /*71110*/  STL.64 [R1+0x12d0], R20 ;  /* 0x0012d01401007387 */ /* 0x0001e80000100a00 */
[----:B------:R1:W-:Y:S01]  /*71120*/  STL.64 [R1+0x12d8], R22 ;  /* 0x0012d81601007387 */ /* 0x0003e20000100a00 */
[----:B0-----:R-:W-:-:S03]  /*71130*/  IMAD.MOV.U32 R20, RZ, RZ, R10 ;  /* 0x000000ffff147224 */ /* 0x001fc600078e000a */
[----:B------:R-:W3:Y:S02]  /*71140*/  LDL.LU.64 R10, [R1+0x2ef8] ;  /* 0x002ef800010a7983 */ /* 0x000ee40000300a00 */
[----:B---3--:R-:W-:Y:S06]  /*71150*/  HMMA.16816.F32.BF16 R24, R16, R10, R24 ;  /* 0x0000000a1018723c */ /* 0x008fec0000041818 */
[----:B-1----:R-:W-:Y:S02]  /*71160*/  IMAD.MOV.U32 R22, RZ, RZ, R10 ;  /* 0x000000ffff167224 */ /* 0x002fe400078e000a */
        /* <DEDUP_REMOVED lines=30> */
[----:B------:R-:W3:-:S15]  /*71350*/  LDL.LU R27, [R1+0x2e90] ;  /* 0x002e9000011b7983 */ /* 0x000ede0000300800 */
[----:B------:R-:W-:-:S06]  /*71360*/  NOP ;  /* 0x0000000000007918 */ /* 0x000fcc0000000000 */
[----:B------:R0:W-:Y:S04]  /*71370*/  STL.64 [R1+0x1280], R8 ;  /* 0x0012800801007387 */ /* 0x0001e80000100a00 */
[----:B------:R1:W-:Y:S04]  /*71380*/  STL.64 [R1+0x1288], R10 ;  /* 0x0012880a01007387 */ /* 0x0003e80000100a00 */
[----:B0-----:R-:W4:Y:S04]  /*71390*/  LDL.LU R8, [R1+0xad0] ;  /* 0x000ad00001087983 */ /* 0x001f280000300800 */
[----:B------:R-:W4:Y:S04]  /*713a0*/  LDL.LU R9, [R1+0xad4] ;  /* 0x000ad40001097983 */ /* 0x000f280000300800 */
[----:B-1----:R-:W2:Y:S04]  /*713b0*/  LDL.LU R10, [R1+0xad8] ;  /* 0x000ad800010a7983 */ /* 0x002ea80000300800 */
[----:B------:R-:W2:Y:S04]  /*713c0*/  LDL.LU R11, [R1+0xadc] ;  /* 0x000adc00010b7983 */ /* 0x000ea80000300800 */
[----:B---3--:R-:W0:Y:S04]  /*713d0*/  LDSM.16.MT88.4 R24, [R27+UR4+0x6180] ;  /* 0x006180041b18783b */ /* 0x008e280008004200 */
[----:B--2---:R1:W-:Y:S04]  /*713e0*/  STL.64 [R1+0x2d08], R10 ;  /* 0x002d080a01007387 */ /* 0x0043e80000100a00 */
[----:B----4-:R-:W-:Y:S04]  /*713f0*/  STL.64 [R1+0x2d00], R8 ;  /* 0x002d000801007387 */ /* 0x010fe80000100a00 */
[----:B-1----:R-:W2:Y:S04]  /*71400*/  LDL R10, [R1+0x8] ;  /* 0x00000800010a7983 */ /* 0x002ea80000100800 */
[----:B------:R-:W2:Y:S04]  /*71410*/  LDL R11, [R1+0xc] ;  /* 0x00000c00010b7983 */ /* 0x000ea80000100800 */
[----:B0-----:R-:W-:Y:S04]  /*71420*/  STL.64 [R1+0x2bd8], R26 ;  /* 0x002bd81a01007387 */ /* 0x001fe80000100a00 */
[----:B------:R0:W-:Y:S04]  /*71430*/  STL.64 [R1+0x2bd0], R24 ;  /* 0x002bd01801007387 */ /* 0x0001e80000100a00 */
[----:B0-----:R-:W3:Y:S04]  /*71440*/  LDL.LU R24, [R1+0x1160] ;  /* 0x0011600001187983 */ /* 0x001ee80000300800 */
[----:B------:R-:W3:Y:S04]  /*71450*/  LDL.LU R25, [R1+0x1164] ;  /* 0x0011640001197983 */ /* 0x000ee80000300800 */
[----:B------:R-:W3:Y:S04]  /*71460*/  LDL.LU R26, [R1+0x1168] ;  /* 0x00116800011a7983 */ /* 0x000ee80000300800 */
[----:B------:R-:W3:Y:S01]  /*71470*/  LDL.LU R27, [R1+0x116c] ;  /* 0x00116c00011b7983 */ /* 0x000ee20000300800 */
[----:B--2---:R-:W-:-:S15]  /*71480*/  HMMA.16816.F32.BF16 R12, R16, R10, R12 ;  /* 0x0000000a100c723c */ /* 0x004fde000004180c */
[----:B------:R-:W-:-:S08]  /*71490*/  NOP ;  /* 0x0000000000007918 */ /* 0x000fd00000000000 */
[----:B------:R-:W-:Y:S04]  /*714a0*/  STL.64 [R1+0x1030], R12 ;  /* 0x0010300c01007387 */ /* 0x000fe80000100a00 */
[----:B------:R0:W-:Y:S04]  /*714b0*/  STL.64 [R1+0x1038], R14 ;  /* 0x0010380e01007387 */ /* 0x0001e80000100a00 */
[----:B0-----:R-:W3:Y:S04]  /*714c0*/  LDL.LU.64 R14, [R1+0x2e88] ;  /* 0x002e8800010e7983 */ /* 0x001ee80000300a00 */
[----:B------:R-:W2:Y:S04]  /*714d0*/  LDL.LU R13, [R1+0x2e84] ;  /* 0x002e8400010d7983 */ /* 0x000ea80000300800 */
[----:B------:R0:W-:Y:S04]  /*714e0*/  STL.64 [R1+0x2d20], R10 ;  /* 0x002d200a01007387 */ /* 0x0001e80000100a00 */
[----:B0-----:R-:W4:Y:S01]  /*714f0*/  LDL.64 R10, [R1+0x18] ;  /* 0x00001800010a7983 */ /* 0x001f220000100a00 */
[----:B---3--:R-:W-:Y:S03]  /*71500*/  HMMA.16816.F32.BF16 R24, R16, R14, R24 ;  /* 0x0000000e1018723c */ /* 0x008fe60000041818 */
[----:B----4-:R0:W-:-:S15]  /*71510*/  STL.64 [R1+0x2d38], R10 ;  /* 0x002d380a01007387 */ /* 0x0101de0000100a00 */
[----:B------:R-:W-:-:S05]  /*71520*/  NOP ;  /* 0x0000000000007918 */ /* 0x000fca0000000000 */
[----:B------:R-:W-:Y:S04]  /*71530*/  STL.64 [R1+0x1020], R24 ;  /* 0x0010201801007387 */ /* 0x000fe80000100a00 */
[----:B------:R-:W-:Y:S04]  /*71540*/  STL.64 [R1+0x1028], R26 ;  /* 0x0010281a01007387 */ /* 0x000fe80000100a00 */
[----:B0-----:R-:W3:Y:S04]  /*71550*/  LDL.64 R10, [R1+0x28] ;  /* 0x00002800010a7983 */ /* 0x001ee80000100a00 */
[----:B---3--:R-:W-:Y:S04]  /*71560*/  STL.64 [R1+0x2d50], R10 ;  /* 0x002d500a01007387 */ /* 0x008fe80000100a00 */
[----:B------:R-:W-:Y:S04]  /*71570*/  STL.64 [R1+0x2d18], R14 ;  /* 0x002d180e01007387 */ /* 0x000fe80000100a00 */
[----:B--2---:R0:W-:Y:S04]  /*71580*/  STL [R1+0x2d10], R13 ;  /* 0x002d100d01007387 */ /* 0x0041e80000100800 */
[----:B------:R-:W2:Y:S04]  /*71590*/  LDL.LU R12, [R1+0xae0] ;  /* 0x000ae000010c7983 */ /* 0x000ea80000300800 */
[----:B0-----:R-:W2:Y:S04]  /*715a0*/  LDL.LU R13, [R1+0xae4] ;  /* 0x000ae400010d7983 */ /* 0x001ea80000300800 */
        /* <DEDUP_REMOVED lines=58> */
[----:B------:R-:W-:Y:S01]  /*71950*/  IMAD.MOV.U32 R11, RZ, RZ, R29 ;  /* 0x000000ffff0b7224 */ /* 0x000fe200078e001d */
[----:B------:R-:W2:Y:S04]  /*71960*/  LDL.LU R5, [R1+0x2e58] ;  /* 0x002e580001057983 */ /* 0x000ea80000300800 */
[----:B------:R0:W-:Y:S04]  /*71970*/  STL.64 [R1+0x2df0], R10 ;  /* 0x002df00a01007387 */ /* 0x0001e80000100a00 */
[----:B---3--:R-:W-:Y:S04]  /*71980*/  STL.64 [R1+0x2d90], R14 ;  /* 0x002d900e01007387 */ /* 0x008fe80000100a00 */
[----:B------:R1:W-:Y:S01]  /*71990*/  STL.64 [R1+0x2d88], R12 ;  /* 0x002d880c01007387 */ /* 0x0003e20000100a00 */
[----:B0-----:R-:W-:-:S02]  /*719a0*/  IMAD.MOV.U32 R10, RZ, RZ, R28 ;  /* 0x000000ffff0a7224 */ /* 0x001fc400078e001c */
[----:B------:R-:W-:Y:S01]  /*719b0*/  IMAD.MOV.U32 R11, RZ, RZ, R23 ;  /* 0x000000ffff0b7224 */ /* 0x000fe200078e0017 */
[----:B-1----:R-:W3:Y:S04]  /*719c0*/  LDL.LU R12, [R1+0xb30] ;  /* 0x000b3000010c7983 */ /* 0x002ee80000300800 */
[----:B------:R-:W3:Y:S04]  /*719d0*/  LDL.LU R13, [R1+0xb34] ;  /* 0x000b3400010d7983 */ /* 0x000ee80000300800 */
[----:B------:R-:W4:Y:S04]  /*719e0*/  LDL.LU R14, [R1+0xb38] ;  /* 0x000b3800010e7983 */ /* 0x000f280000300800 */
[----:B------:R-:W4:Y:S04]  /*719f0*/  LDL.LU R15, [R1+0xb3c] ;  /* 0x000b3c00010f7983 */ /* 0x000f280000300800 */
[----:B------:R0:W-:Y:S04]  /*71a00*/  STL.64 [R1+0x2e08], R10 ;  /* 0x002e080a01007387 */ /* 0x0001e80000100a00 */
[----:B------:R-:W2:Y:S04]  /*71a10*/  LDL.LU.64 R28, [R1+0x19e8] ;  /* 0x0019e800011c7983 */ /* 0x000ea80000300a00 */
[----:B------:R-:W3:Y:S04]  /*71a20*/  LDL.LU R8, [R1+0xb90] ;  /* 0x000b900001087983 */ /* 0x000ee80000300800 */
[----:B------:R-:W3:Y:S04]  /*71a30*/  LDL.LU R9, [R1+0xb94] ;  /* 0x000b940001097983 */ /* 0x000ee80000300800 */
[----:B0-----:R-:W4:Y:S04]  /*71a40*/  LDL.LU R10, [R1+0xb98] ;  /* 0x000b9800010a7983 */ /* 0x001f280000300800 */
[----:B------:R-:W4:Y:S04]  /*71a50*/  LDL.LU R11, [R1+0xb9c] ;  /* 0x000b9c00010b7983 */ /* 0x000f280000300800 */
[----:B----4-:R0:W-:Y:S04]  /*71a60*/  STL.64 [R1+0x2e18], R10 ;  /* 0x002e180a01007387 */ /* 0x0101e80000100a00 */
[----:B---3--:R-:W-:Y:S01]  /*71a70*/  STL.64 [R1+0x2e10], R8 ;  /* 0x002e100801007387 */ /* 0x008fe20000100a00 */
[----:B0-----:R-:W-:-:S02]  /*71a80*/  IMAD.MOV.U32 R10, RZ, RZ, R22 ;  /* 0x000000ffff0a7224 */ /* 0x001fc400078e0016 */
[----:B------:R-:W-:-:S05]  /*71a90*/  IMAD.MOV.U32 R11, RZ, RZ, R21 ;  /* 0x000000ffff0b7224 */ /* 0x000fca00078e0015 */
[----:B------:R-:W-:Y:S04]  /*71aa0*/  STL.64 [R1+0x2e30], R10 ;  /* 0x002e300a01007387 */ /* 0x000fe80000100a00 */
[----:B------:R-:W-:Y:S04]  /*71ab0*/  STL.64 [R1+0x2da8], R14 ;  /* 0x002da80e01007387 */ /* 0x000fe80000100a00 */
[----:B------:R0:W-:Y:S04]  /*71ac0*/  STL.64 [R1+0x2da0], R12 ;  /* 0x002da00c01007387 */ /* 0x0001e80000100a00 */
[----:B0-----:R-:W3:Y:S04]  /*71ad0*/  LDL.LU R12, [R1+0xb40] ;  /* 0x000b4000010c7983 */ /* 0x001ee80000300800 */
[----:B------:R-:W3:Y:S04]  /*71ae0*/  LDL.LU R13, [R1+0xb44] ;  /* 0x000b4400010d7983 */ /* 0x000ee80000300800 */
[----:B------:R-:W4:Y:S04]  /*71af0*/  LDL.LU R14, [R1+0xb48] ;  /* 0x000b4800010e7983 */ /* 0x000f280000300800 */
[----:B------:R-:W4:Y:S01]  /*71b00*/  LDL.LU R15, [R1+0xb4c] ;  /* 0x000b4c00010f7983 */ /* 0x000f220000300800 */
[----:B------:R-:W-:-:S03]  /*71b10*/  IMAD.MOV.U32 R10, RZ, RZ, R20 ;  /* 0x000000ffff0a7224 */ /* 0x000fc600078e0014 */
        /* <DEDUP_REMOVED lines=39> */
[----:B------:R-:W2:Y:S04]  /*71d90*/  LDL.LU.64 R22, [R1+0x2e50] ;  /* 0x002e500001167983 */ /* 0x000ea80000300a00 */
[----:B------:R-:W2:Y:S01]  /*71da0*/  LDL.LU.64 R20, [R1+0x2e48] ;  /* 0x002e480001147983 */ /* 0x000ea20000300a00 */
[----:B------:R-:W-:-:S03]  /*71db0*/  IMAD.MOV.U32 R11, RZ, RZ, R3 ;  /* 0x000000ffff0b7224 */ /* 0x000fc600078e0003 */
[----:B------:R-:W-:Y:S04]  /*71dc0*/  STL.64 [R1+0x210], R16 ;  /* 0x0002101001007387 */ /* 0x000fe80000100a00 */
[----:B------:R0:W-:Y:S04]  /*71dd0*/  STL.64 [R1+0x218], R18 ;  /* 0x0002181201007387 */ /* 0x0001e80000100a00 */
[----:B0-----:R-:W4:Y:S01]  /*71de0*/  LDL.LU.64 R18, [R1+0xb8] ;  /* 0x0000b80001127983 */ /* 0x001f220000300a00 */
        /* <DEDUP_REMOVED lines=42> */
[----:B------:R0:W-:Y:S04]  /*72090*/  STL.64 [R1+0x11f8], R18 ;  /* 0x0011f81201007387 */ /* 0x0001e80000100a00 */
[----:B0-----:R-:W4:Y:S01]  /*720a0*/  LDL.LU.64 R18, [R1+0xc8] ;  /* 0x0000c80001127983 */ /* 0x001f220000300a00 */
[C---:B--2---:R-:W-:Y:S03]  /*720b0*/  HMMA.16816.F32.BF16 R8, R20.reuse, R10, R12 ;  /* 0x0000000a1408723c */ /* 0x044fe6000004180c */
[----:B----4-:R0:W-:Y:S04]  /*720c0*/  STL.64 [R1+0x2ce8], R18 ;  /* 0x002ce81201007387 */ /* 0x0101e80000100a00 */
[----:B0-----:R-:W2:Y:S04]  /*720d0*/  LDL.LU.64 R18, [R1+0xd8] ;  /* 0x0000d80001127983 */ /* 0x001ea80000300a00 */
[----:B------:R-:W4:Y:S04]  /*720e0*/  LDL.LU.64 R14, [R1+0x2dc0] ;  /* 0x002dc000010e7983 */ /* 0x000f280000300a00 */
[----:B------:R-:W4:Y:S08]  /*720f0*/  LDL.LU.64 R12, [R1+0x2db8] ;  /* 0x002db800010c7983 */ /* 0x000f300000300a00 */
        /* <DEDUP_REMOVED lines=31> */
[----:B----4-:R-:W-:Y:S06]  /*722f0*/  HMMA.16816.F32.BF16 R12, R20, R10, R12 ;  /* 0x0000000a140c723c */ /* 0x010fec000004180c */
[----:B------:R-:W-:-:S15]  /*72300*/  IMAD.MOV.U32 R2, RZ, RZ, R11 ;  /* 0x000000ffff027224 */ /* 0x000fde00078e000b */
[----:B------:R-:W-:-:S02]  /*72310*/  NOP ;  /* 0x0000000000007918 */ /* 0x000fc40000000000 */
        /* <DEDUP_REMOVED lines=13> */
[----:B----4-:R-:W-:Y:S02]  /*723f0*/  HMMA.16816.F32.BF16 R8, R20, R10, R12 ;  /* 0x0000000a1408723c */ /* 0x010fe4000004180c */
[----:B------:R-:W4:Y:S04]  /*72400*/  LDL.LU.64 R14, [R1+0x2d18] ;  /* 0x002d1800010e7983 */ /* 0x000f280000300a00 */
[----:B------:R-:W2:-:S15]  /*72410*/  LDL.LU R13, [R1+0x2d10] ;  /* 0x002d1000010d7983 */ /* 0x000e9e0000300800 */
[----:B------:R-:W-:-:S02]  /*72420*/  NOP ;  /* 0x0000000000007918 */ /* 0x000fc40000000000 */
[----:B------:R-:W-:Y:S04]  /*72430*/  STL.64 [R1+0x1170], R8 ;  /* 0x0011700801007387 */ /* 0x000fe80000100a00 */
[----:B------:R0:W-:Y:S04]  /*72440*/  STL.64 [R1+0x1178], R10 ;  /* 0x0011780a01007387 */ /* 0x0001e80000100a00 */
[----:B0-----:R-:W4:Y:S04]  /*72450*/  LDL.LU.64 R10, [R1+0x2d08] ;  /* 0x002d0800010a7983 */ /* 0x001f280000300a00 */
[----:B------:R-:W4:Y:S02]  /*72460*/  LDL.LU.64 R8, [R1+0x2d00] ;  /* 0x002d000001087983 */ /* 0x000f240000300a00 */
[C---:B----4-:R-:W-:Y:S06]  /*72470*/  HMMA.16816.F32.BF16 R8, R20.reuse, R14, R8 ;  /* 0x0000000e1408723c */ /* 0x050fec0000041808 */
[----:B---3--:R-:W-:-:S15]  /*72480*/  HMMA.16816.F32.BF16 R20, R20, R6, R24 ;  /* 0x000000061414723c */ /* 0x008fde0000041818 */
[----:B------:R-:W-:-:S02]  /*72490*/  NOP ;  /* 0x0000000000007918 */ /* 0x000fc40000000000 */
[----:B------:R-:W-:Y:S04]  /*724a0*/  STL.64 [R1+0x1160], R8 ;  /* 0x0011600801007387 */ /* 0x000fe80000100a00 */
[----:B------:R0:W-:Y:S04]  /*724b0*/  STL.64 [R1+0x1168], R10 ;  /* 0x0011680a01007387 */ /* 0x0001e80000100a00 */
[----:B0-----:R-:W3:Y:S04]  /*724c0*/  LDL.LU.64 R10, [R1+0x2cf8] ;  /* 0x002cf800010a7983 */ /* 0x001ee80000300a00 */
[----:B------:R-:W3:Y:S04]  /*724d0*/  LDL.LU.64 R8, [R1+0x2cf0] ;  /* 0x002cf00001087983 */ /* 0x000ee80000300a00 */
[----:B------:R-:W-:Y:S04]  /*724e0*/  STL.64 [R1+0x2c00], R14 ;  /* 0x002c000e01007387 */ /* 0x000fe80000100a00 */
[----:B--2---:R0:W-:Y:S04]  /*724f0*/  STL [R1+0x2bf8], R13 ;  /* 0x002bf80d01007387 */ /* 0x0041e80000100800 */
[----:B------:R-:W2:Y:S04]  /*72500*/  LDL.LU R12, [R1+0x380] ;  /* 0x00038000010c7983 */ /* 0x000ea80000300800 */
[----:B0-----:R-:W2:Y:S04]  /*72510*/  LDL.LU R13, [R1+0x384] ;  /* 0x00038400010d7983 */ /* 0x001ea80000300800 */
[----:B------:R-:W2:Y:S04]  /*72520*/  LDL.LU R14, [R1+0x388] ;  /* 0x00038800010e7983 */ /* 0x000ea80000300800 */
[----:B------:R-:W2:Y:S04]  /*72530*/  LDL.LU R15, [R1+0x38c] ;  /* 0x00038c00010f7983 */ /* 0x000ea80000300800 */
[----:B------:R-:W4:Y:S04]  /*72540*/  LDL.LU R24, [R1+0x360] ;  /* 0x0003600001187983 */ /* 0x000f280000300800 */
[----:B------:R-:W-:Y:S04]  /*72550*/  STL.64 [R1+0x200], R20 ;  /* 0x0002001401007387 */ /* 0x000fe80000100a00 */
[----:B------:R0:W-:Y:S04]  /*72560*/  STL.64 [R1+0x208], R22 ;  /* 0x0002081601007387 */ /* 0x0001e80000100a00 */
[----:B------:R-:W4:Y:S04]  /*72570*/  LDL.LU R25, [R1+0x364] ;  /* 0x0003640001197983 */ /* 0x000f280000300800 */
[----:B------:R-:W4:Y:S04]  /*72580*/  LDL.LU R26, [R1+0x368] ;  /* 0x00036800011a7983 */ /* 0x000f280000300800 */
[----:B------:R-:W4:Y:S04]  /*72590*/  LDL.LU R27, [R1+0x36c] ;  /* 0x00036c00011b7983 */ /* 0x000f280000300800 */
[----:B0-----:R-:W4:Y:S04]  /*725a0*/  LDL.LU.64 R22, [R1+0x98] ;  /* 0x0000980001167983 */ /* 0x001f280000300a00 */
[----:B------:R-:W-:Y:S04]  /*725b0*/  STL.64 [R1+0x2be8], R6 ;  /* 0x002be80601007387 */ /* 0x000fe80000100a00 */
[----:B------:R0:W-:Y:S04]  /*725c0*/  STL.64 [R1+0x2be0], R4 ;  /* 0x002be00401007387 */ /* 0x0001e80000100a00 */
[----:B0-----:R-:W3:Y:S04]  /*725d0*/  LDL.LU R4, [R1+0x3a0] ;  /* 0x0003a00001047983 */ /* 0x001ee80000300800 */
[----:B------:R-:W3:Y:S04]  /*725e0*/  LDL.LU R5, [R1+0x3a4] ;  /* 0x0003a40001057983 */ /* 0x000ee80000300800 */
[----:B------:R-:W3:Y:S04]  /*725f0*/  LDL.LU R6, [R1+0x3a8] ;  /* 0x0003a80001067983 */ /* 0x000ee80000300800 */
[----:B------:R-:W3:Y:S01]  /*72600*/  LDL.LU R7, [R1+0x3ac] ;  /* 0x0003ac0001077983 */ /* 0x000ee20000300800 */
[----:B------:R-:W-:Y:S01]  /*72610*/  IMAD.MOV.U32 R3, RZ, RZ, R19 ;  /* 0x000000ffff037224 */ /* 0x000fe200078e0013 */
[----:B---3--:R-:W-:-:S15]  /*72620*/  HMMA.16816.F32.BF16 R4, R8, R18, R4 ;  /* 0x000000120804723c */ /* 0x008fde0000041804 */
[----:B------:R-:W-:-:S08]  /*72630*/  NOP ;  /* 0x0000000000007918 */ /* 0x000fd00000000000 */
[----:B------:R0:W-:Y:S04]  /*72640*/  STL.64 [R1+0x18f0], R4 ;  /* 0x0018f00401007387 */ /* 0x0001e80000100a00 */
[----:B------:R-:W-:Y:S01]  /*72650*/  STL.64 [R1+0x18f8], R6 ;  /* 0x0018f80601007387 */ /* 0x000fe20000100a00 */
[----:B0-----:R-:W-:-:S03]  /*72660*/  IMAD.MOV.U32 R4, RZ, RZ, R18 ;  /* 0x000000ffff047224 */ /* 0x001fc600078e0012 */
[----:B------:R-:W3:Y:S04]  /*72670*/  LDL.LU.64 R18, [R1+0x2ce8] ;  /* 0x002ce80001127983 */ /* 0x000ee80000300a00 */
        /* <DEDUP_REMOVED lines=11> */
[----:B------:R-:W2:Y:S02]  /*72730*/  LDL.LU.64 R18, [R1+0x2ce0] ;  /* 0x002ce00001127983 */ /* 0x000ea40000300a00 */
[----:B--2---:R-:W-:Y:S06]  /*72740*/  HMMA.16816.F32.BF16 R12, R8, R18, R12 ;  /* 0x00000012080c723c */ /* 0x004fec000004180c */
[----:B------:R-:W-:-:S15]  /*72750*/  IMAD.MOV.U32 R7, RZ, RZ, R19 ;  /* 0x000000ffff077224 */ /* 0x000fde00078e0013 */
[----:B------:R-:W-:-:S02]  /*72760*/  NOP ;  /* 0x0000000000007918 */ /* 0x000fc40000000000 */
[----:B------:R0:W-:Y:S04]  /*72770*/  STL.64 [R1+0x16f0], R12 ;  /* 0x0016f00c01007387 */ /* 0x0001e80000100a00 */
[----:B------:R-:W-:Y:S04]  /*72780*/  STL.64 [R1+0x16f8], R14 ;  /* 0x0016f80e01007387 */ /* 0x000fe80000100a00 */
[----:B------:R1:W-:Y:S04]  /*72790*/  STL.64 [R1+0x2c70], R6 ;  /* 0x002c700601007387 */ /* 0x0003e80000100a00 */
[----:B------:R-:W-:Y:S01]  /*727a0*/  STL [R1+0x2c68], R5 ;  /* 0x002c680501007387 */ /* 0x000fe20000100800 */
[----:B0-----:R-:W-:-:S03]  /*727b0*/  IMAD.MOV.U32 R12, RZ, RZ, R18 ;  /* 0x000000ffff0c7224 */ /* 0x001fc600078e0012 */
[----:B-1----:R-:W2:Y:S04]  /*727c0*/  LDL.LU.64 R6, [R1+0xa8] ;  /* 0x0000a80001067983 */ /* 0x002ea80000300a00 */
[----:B------:R-:W3:Y:S04]  /*727d0*/  LDL.LU.64 R18, [R1+0x19f0] ;  /* 0x0019f00001127983 */ /* 0x000ee80000300a00 */
[----:B---3--:R0:W-:Y:S04]  /*727e0*/  STL.64 [R1+0x2a90], R18 ;  /* 0x002a901201007387 */ /* 0x0081e80000100a00 */
[----:B------:R-:W3:Y:S04]  /*727f0*/  LDL.LU R16, [R1+0xf0] ;  /* 0x0000f00001107983 */ /* 0x000ee80000300800 */
[----:B------:R-:W3:Y:S04]  /*72800*/  LDL.LU R17, [R1+0xf4] ;  /* 0x0000f40001117983 */ /* 0x000ee80000300800 */
[----:B0-----:R-:W4:Y:S04]  /*72810*/  LDL.LU R18, [R1+0xf8] ;  /* 0x0000f80001127983 */ /* 0x001f280000300800 */
[----:B------:R-:W4:Y:S04]  /*72820*/  LDL.LU R19, [R1+0xfc] ;  /* 0x0000fc0001137983 */ /* 0x000f280000300800 */
[----:B----4-:R0:W-:Y:S04]  /*72830*/  STL.64 [R1+0x2aa0], R18 ;  /* 0x002aa01201007387 */ /* 0x0101e80000100a00 */
[----:B---3--:R1:W-:Y:S04]  /*72840*/  STL.64 [R1+0x2a98], R16 ;  /* 0x002a981001007387 */ /* 0x0083e80000100a00 */
[----:B0-----:R-:W3:Y:S01]  /*72850*/  LDL.LU R18, [R1+0x18] ;  /* 0x0000180001127983 */ /* 0x001ee20000300800 */
[----:B------:R-:W-:-:S05]  /*72860*/  IMAD.MOV.U32 R19, RZ, RZ, R0 ;  /* 0x000000ffff137224 */ /* 0x000fca00078e0000 */
[----:B---3--:R0:W-:Y:S04]  /*72870*/  STL.64 [R1+0x2c98], R18 ;  /* 0x002c981201007387 */ /* 0x0081e80000100a00 */
[----:B-1----:R-:W3:Y:S04]  /*72880*/  LDL.LU R16, [R1+0x370] ;  /* 0x0003700001107983 */ /* 0x002ee80000300800 */
[----:B------:R-:W3:Y:S04]  /*72890*/  LDL.LU R17, [R1+0x374] ;  /* 0x0003740001117983 */ /* 0x000ee80000300800 */
[----:B0-----:R-:W3:Y:S04]  /*728a0*/  LDL.LU R18, [R1+0x378] ;  /* 0x0003780001127983 */ /* 0x001ee80000300800 */
[----:B------:R-:W3:Y:S01]  /*728b0*/  LDL.LU R19, [R1+0x37c] ;  /* 0x00037c0001137983 */ /* 0x000ee20000300800 */
[----:B--2---:R-:W-:-:S02]  /*728c0*/  IMAD.MOV.U32 R14, RZ, RZ, R6 ;  /* 0x000000ffff0e7224 */ /* 0x004fc400078e0006 */
[----:B------:R-:W-:Y:S01]  /*728d0*/  IMAD.MOV.U32 R13, RZ, RZ, R7 ;  /* 0x000000ffff0d7224 */ /* 0x000fe200078e0007 */
[C---:B---3--:R-:W-:Y:S06]  /*728e0*/  HMMA.16816.F32.BF16 R16, R8.reuse, R6, R16 ;  /* 0x000000060810723c */ /* 0x048fec0000041810 */
[----:B------:R-:W-:Y:S07]  /*728f0*/  HMMA.16816.F32.BF16 R4, R8, R22, R24 ;  /* 0x000000160804723c */ /* 0x000fee0000041818 */
[----:B------:R-:W-:-:S10]  /*72900*/  IMAD.MOV.U32 R24, RZ, RZ, R22 ;  /* 0x000000ffff187224 */ /* 0x000fd400078e0016 */
[----:B------:R0:W-:Y:S04]  /*72910*/  STL.64 [R1+0x15f0], R16 ;  /* 0x0015f01001007387 */ /* 0x0001e80000100a00 */
[----:B------:R1:W-:Y:S04]  /*72920*/  STL.64 [R1+0x15f8], R18 ;  /* 0x0015f81201007387 */ /* 0x0003e80000100a00 */
[----:B------:R-:W-:Y:S04]  /*72930*/  STL.64 [R1+0x14f0], R4 ;  /* 0x0014f00401007387 */ /* 0x000fe80000100a00 */
[----:B------:R-:W-:Y:S04]  /*72940*/  STL.64 [R1+0x14f8], R6 ;  /* 0x0014f80601007387 */ /* 0x000fe80000100a00 */
[----:B------:R2:W-:Y:S04]  /*72950*/  STL [R1+0x2cd8], R24 ;  /* 0x002cd81801007387 */ /* 0x0005e80000100800 */
[----:B0-----:R-:W3:Y:S04]  /*72960*/  LDL.LU R16, [R1+0x320] ;  /* 0x0003200001107983 */ /* 0x001ee80000300800 */
[----:B------:R-:W3:Y:S04]  /*72970*/  LDL.LU R17, [R1+0x324] ;  /* 0x0003240001117983 */ /* 0x000ee80000300800 */
[----:B-1----:R-:W4:Y:S04]  /*72980*/  LDL.LU R18, [R1+0x328] ;  /* 0x0003280001127983 */ /* 0x002f280000300800 */
[----:B------:R-:W4:Y:S04]  /*72990*/  LDL.LU R19, [R1+0x32c] ;  /* 0x00032c0001137983 */ /* 0x000f280000300800 */
[----:B--2---:R-:W2:Y:S04]  /*729a0*/  LDL.LU R24, [R1+0x350] ;  /* 0x0003500001187983 */ /* 0x004ea80000300800 */
[----:B------:R-:W2:Y:S04]  /*729b0*/  LDL.LU R25, [R1+0x354] ;  /* 0x0003540001197983 */ /* 0x000ea80000300800 */
[----:B------:R-:W2:Y:S04]  /*729c0*/  LDL.LU R26, [R1+0x358] ;  /* 0x00035800011a7983 */ /* 0x000ea80000300800 */
[----:B------:R-:W2:Y:S04]  /*729d0*/  LDL.LU R27, [R1+0x35c] ;  /* 0x00035c00011b7983 */ /* 0x000ea80000300800 */
[----:B----4-:R0:W-:Y:S04]  /*729e0*/  STL.64 [R1+0x2ca8], R18 ;  /* 0x002ca81201007387 */ /* 0x0101e80000100a00 */
[----:B---3--:R-:W-:Y:S04]  /*729f0*/  STL.64 [R1+0x2ca0], R16 ;  /* 0x002ca01001007387 */ /* 0x008fe80000100a00 */
[----:B0-----:R-:W3:Y:S01]  /*72a00*/  LDL.LU.64 R18, [R1+0x68] ;  /* 0x0000680001127983 */ /* 0x001ee20000300a00 */
[----:B------:R-:W-:-:S02]  /*72a10*/  IMAD.MOV.U32 R15, RZ, RZ, R23 ;  /* 0x000000ffff0f7224 */ /* 0x000fc400078e0017 */
[----:B------:R-:W-:Y:S01]  /*72a20*/  IMAD.MOV.U32 R22, RZ, RZ, R28 ;  /* 0x000000ffff167224 */ /* 0x000fe200078e001c */
[----:B---3--:R0:W-:Y:S04]  /*72a30*/  STL.64 [R1+0x2cb8], R18 ;  /* 0x002cb81201007387 */ /* 0x0081e80000100a00 */
[----:B0-----:R-:W3:Y:S01]  /*72a40*/  LDL.LU.64 R18, [R1+0x78] ;  /* 0x0000780001127983 */ /* 0x001ee20000300a00 */
[----:B------:R-:W-:-:S03]  /*72a50*/  IMAD.MOV.U32 R23, RZ, RZ, R29 ;  /* 0x000000ffff177224 */ /* 0x000fc600078e001d */
[----:B---3--:R0:W-:Y:S04]  /*72a60*/  STL.64 [R1+0x2cd0], R18 ;  /* 0x002cd01201007387 */ /* 0x0081e80000100a00 */
[----:B0-----:R-:W2:Y:S04]  /*72a70*/  LDL.LU.64 R18, [R1+0x88] ;  /* 0x0000880001127983 */ /* 0x001ea80000300a00 */
[----:B------:R0:W-:Y:S04]  /*72a80*/  STL.64 [R1+0x2c90], R22 ;  /* 0x002c901601007387 */ /* 0x0001e80000100a00 */
[----:B0-----:R-:W3:Y:S04]  /*72a90*/  LDL.LU.64 R22, [R1+0x58] ;  /* 0x0000580001167983 */ /* 0x001ee80000300a00 */
[----:B---3--:R0:W-:Y:S04]  /*72aa0*/  STL.64 [R1+0x2cb0], R22 ;  /* 0x002cb01601007387 */ /* 0x0081e80000100a00 */
[----:B------:R-:W3:Y:S04]  /*72ab0*/  LDL.LU R20, [R1+0x330] ;  /* 0x0003300001147983 */ /* 0x000ee80000300800 */
[----:B------:R-:W3:Y:S04]  /*72ac0*/  LDL.LU R21, [R1+0x334] ;  /* 0x0003340001157983 */ /* 0x000ee80000300800 */
[----:B0-----:R-:W4:Y:S04]  /*72ad0*/  LDL.LU R22, [R1+0x338] ;  /* 0x0003380001167983 */ /* 0x001f280000300800 */
        /* <DEDUP_REMOVED lines=11> */
[----:B--2---:R0:W-:Y:S04]  /*72b90*/  STL.64 [R1+0x2c80], R6 ;  /* 0x002c800601007387 */ /* 0x0041e80000100a00 */
[----:B----4-:R-:W-:Y:S04]  /*72ba0*/  STL.64 [R1+0x2c78], R4 ;  /* 0x002c780401007387 */ /* 0x010fe80000100a00 */
[----:B0-----:R-:W2:Y:S04]  /*72bb0*/  LDL.LU.64 R6, [R1+0x48] ;  /* 0x0000480001067983 */ /* 0x001ea80000300a00 */
[----:B------:R-:W-:Y:S04]  /*72bc0*/  STL.64 [R1+0x2c50], R14 ;  /* 0x002c500e01007387 */ /* 0x000fe80000100a00 */
[----:B------:R0:W-:Y:S04]  /*72bd0*/  STL.64 [R1+0x2c48], R12 ;  /* 0x002c480c01007387 */ /* 0x0001e80000100a00 */
[----:B0-----:R-:W4:Y:S04]  /*72be0*/  LDL.LU R12, [R1+0x2f0] ;  /* 0x0002f000010c7983 */ /* 0x001f280000300800 */
[----:B------:R-:W4:Y:S04]  /*72bf0*/  LDL.LU R13, [R1+0x2f4] ;  /* 0x0002f400010d7983 */ /* 0x000f280000300800 */
[----:B------:R-:W3:Y:S04]  /*72c00*/  LDL.LU R14, [R1+0x2f8] ;  /* 0x0002f800010e7983 */ /* 0x000ee80000300800 */
[----:B------:R-:W3:Y:S01]  /*72c10*/  LDL.LU R15, [R1+0x2fc] ;  /* 0x0002fc00010f7983 */ /* 0x000ee20000300800 */
[----:B------:R-:W-:Y:S03]  /*72c20*/  HMMA.16816.F32.BF16 R24, R8, R18, R24 ;  /* 0x000000120818723c */ /* 0x000fe60000041818 */
[----:B---3--:R0:W-:Y:S04]  /*72c30*/  STL.64 [R1+0x2c60], R14 ;  /* 0x002c600e01007387 */ /* 0x0081e80000100a00 */
[----:B----4-:R1:W-:Y:S04]  /*72c40*/  STL.64 [R1+0x2c58], R12 ;  /* 0x002c580c01007387 */ /* 0x0103e80000100a00 */
[----:B0-----:R-:W3:Y:S04]  /*72c50*/  LDL.LU.64 R14, [R1+0x38] ;  /* 0x00003800010e7983 */ /* 0x001ee80000300a00 */
[----:B---3--:R0:W-:Y:S04]  /*72c60*/  STL.64 [R1+0x2c88], R14 ;  /* 0x002c880e01007387 */ /* 0x0081e80000100a00 */
[----:B-1----:R-:W2:Y:S04]  /*72c70*/  LDL.LU R12, [R1+0x310] ;  /* 0x00031000010c7983 */ /* 0x002ea80000300800 */
[----:B------:R-:W2:Y:S04]  /*72c80*/  LDL.LU R13, [R1+0x314] ;  /* 0x00031400010d7983 */ /* 0x000ea80000300800 */
[----:B0-----:R-:W2:Y:S04]  /*72c90*/  LDL.LU R14, [R1+0x318] ;  /* 0x00031800010e7983 */ /* 0x001ea80000300800 */
[----:B------:R-:W2:Y:S04]  /*72ca0*/  LDL.LU R15, [R1+0x31c] ;  /* 0x00031c00010f7983 */ /* 0x000ea80000300800 */
[----:B------:R0:W-:Y:S04]  /*72cb0*/  STL.64 [R1+0x1150], R24 ;  /* 0x0011501801007387 */ /* 0x0001e80000100a00 */
[----:B------:R1:W-:Y:S04]  /*72cc0*/  STL.64 [R1+0x1158], R26 ;  /* 0x0011581a01007387 */ /* 0x0003e80000100a00 */
[----:B0-----:R-:W3:Y:S01]  /*72cd0*/  LDL.LU R24, [R1+0x2cd8] ;  /* 0x002cd80001187983 */ /* 0x001ee20000300800 */
[----:B-1----:R-:W-:-:S02]  /*72ce0*/  IMAD.MOV.U32 R26, RZ, RZ, R18 ;  /* 0x000000ffff1a7224 */ /* 0x002fc400078e0012 */
[----:B------:R-:W-:Y:S02]  /*72cf0*/  IMAD.MOV.U32 R25, RZ, RZ, R19 ;  /* 0x000000ffff197224 */ /* 0x000fe400078e0013 */
        /* <DEDUP_REMOVED lines=24> */
[----:B------:R-:W3:Y:S01]  /*72e80*/  LDL.LU.64 R22, [R1+0x2c90] ;  /* 0x002c900001167983 */ /* 0x000ee20000300a00 */
[----:B--2---:R-:W-:Y:S03]  /*72e90*/  HMMA.16816.F32.BF16 R12, R8, R6, R12 ;  /* 0x00000006080c723c */ /* 0x004fe6000004180c */
[----:B---3--:R0:W-:Y:S04]  /*72ea0*/  STL.64 [R1+0x2aa8], R22 ;  /* 0x002aa81601007387 */ /* 0x0081e80000100a00 */
[----:B------:R-:W2:Y:S04]  /*72eb0*/  LDL.LU R20, [R1+0x100] ;  /* 0x0001000001147983 */ /* 0x000ea80000300800 */
[----:B------:R-:W2:Y:S04]  /*72ec0*/  LDL.LU R21, [R1+0x104] ;  /* 0x0001040001157983 */ /* 0x000ea80000300800 */
[----:B0-----:R-:W3:Y:S04]  /*72ed0*/  LDL.LU R22, [R1+0x108] ;  /* 0x0001080001167983 */ /* 0x001ee80000300800 */
[----:B------:R-:W3:Y:S04]  /*72ee0*/  LDL.LU R23, [R1+0x10c] ;  /* 0x00010c0001177983 */ /* 0x000ee80000300800 */
[----:B---3--:R0:W-:Y:S04]  /*72ef0*/  STL.64 [R1+0x2ab8], R22 ;  /* 0x002ab81601007387 */ /* 0x0081e80000100a00 */
[----:B--2---:R1:W-:Y:S04]  /*72f00*/  STL.64 [R1+0x2ab0], R20 ;  /* 0x002ab01401007387 */ /* 0x0043e80000100a00 */
[----:B0-----:R-:W2:Y:S04]  /*72f10*/  LDL.LU R22, [R1+0x28] ;  /* 0x0000280001167983 */ /* 0x001ea80000300800 */
[----:B------:R-:W-:Y:S04]  /*72f20*/  STL.64 [R1+0x1110], R12 ;  /* 0x0011100c01007387 */ /* 0x000fe80000100a00 */
[----:B------:R0:W-:Y:S01]  /*72f30*/  STL.64 [R1+0x1118], R14 ;  /* 0x0011180e01007387 */ /* 0x0001e20000100a00 */
[----:B-1----:R-:W-:-:S02]  /*72f40*/  IMAD.MOV.U32 R21, RZ, RZ, R6 ;  /* 0x000000ffff157224 */ /* 0x002fc400078e0006 */
[----:B------:R-:W-:Y:S01]  /*72f50*/  IMAD.MOV.U32 R20, RZ, RZ, R7 ;  /* 0x000000ffff147224 */ /* 0x000fe200078e0007 */
        /* <DEDUP_REMOVED lines=8> */
[----:B------:R1:W-:Y:S01]  /*72fe0*/  STL.64 [R1+0x1108], R6 ;  /* 0x0011080601007387 */ /* 0x0003e20000100a00 */
[----:B0-----:R-:W-:-:S03]  /*72ff0*/  IMAD.MOV.U32 R4, RZ, RZ, R14 ;  /* 0x000000ffff047224 */ /* 0x001fc600078e000e */
[----:B-1----:R-:W3:Y:S04]  /*73000*/  LDL.LU.64 R6, [R1+0x2c70] ;  /* 0x002c700001067983 */ /* 0x002ee80000300a00 */
[----:B------:R-:W3:Y:S04]  /*73010*/  LDL.LU R5, [R1+0x2c68] ;  /* 0x002c680001057983 */ /* 0x000ee80000300800 */
[----:B------:R-:W2:Y:S04]  /*73020*/  LDL.LU.64 R14, [R1+0x2c60] ;  /* 0x002c6000010e7983 */ /* 0x000ea80000300a00 */
[----:B------:R-:W2:Y:S02]  /*73030*/  LDL.LU.64 R12, [R1+0x2c58] ;  /* 0x002c5800010c7983 */ /* 0x000ea40000300a00 */
[----:B--2---:R-:W-:-:S15]  /*73040*/  HMMA.16816.F32.BF16 R12, R8, R22, R12 ;  /* 0x00000016080c723c */ /* 0x004fde000004180c */
[----:B------:R-:W-:-:S08]  /*73050*/  NOP ;  /* 0x0000000000007918 */ /* 0x000fd00000000000 */
[----:B------:R-:W-:Y:S04]  /*73060*/  STL.64 [R1+0x10f0], R12 ;  /* 0x0010f00c01007387 */ /* 0x000fe80000100a00 */
[----:B------:R0:W-:Y:S04]  /*73070*/  STL.64 [R1+0x10f8], R14 ;  /* 0x0010f80e01007387 */ /* 0x0001e80000100a00 */
[----:B0-----:R-:W2:Y:S04]  /*73080*/  LDL.LU.64 R14, [R1+0x2c50] ;  /* 0x002c5000010e7983 */ /* 0x001ea80000300a00 */
[----:B------:R-:W3:Y:S04]  /*73090*/  LDL.LU.64 R12, [R1+0x2c48] ;  /* 0x002c4800010c7983 */ /* 0x000ee80000300a00 */
        /* <DEDUP_REMOVED lines=8> */
[----:B------:R0:W-:Y:S04]  /*73120*/  STL.64 [R1+0x2af8], R22 ;  /* 0x002af81601007387 */ /* 0x0001e80000100a00 */
[----:B------:R-:W4:Y:S04]  /*73130*/  LDL.LU R20, [R1+0x2e0] ;  /* 0x0002e00001147983 */ /* 0x000f280000300800 */
[----:B------:R-:W4:Y:S04]  /*73140*/  LDL.LU R21, [R1+0x2e4] ;  /* 0x0002e40001157983 */ /* 0x000f280000300800 */
[----:B0-----:R-:W4:Y:S04]  /*73150*/  LDL.LU R22, [R1+0x2e8] ;  /* 0x0002e80001167983 */ /* 0x001f280000300800 */
[----:B------:R-:W4:Y:S02]  /*73160*/  LDL.LU R23, [R1+0x2ec] ;  /* 0x0002ec0001177983 */ /* 0x000f240000300800 */
[----:B----4-:R-:W-:-:S15]  /*73170*/  HMMA.16816.F32.BF16 R20, R8, R18, R20 ;  /* 0x000000120814723c */ /* 0x010fde0000041814 */
[----:B------:R-:W-:-:S08]  /*73180*/  NOP ;  /* 0x0000000000007918 */ /* 0x000fd00000000000 */
[----:B------:R-:W-:Y:S04]  /*73190*/  STL.64 [R1+0x10e0], R20 ;  /* 0x0010e01401007387 */ /* 0x000fe80000100a00 */
[----:B------:R0:W-:Y:S02]  /*731a0*/  STL.64 [R1+0x10e8], R22 ;  /* 0x0010e81601007387 */ /* 0x0001e40000100a00 */
[----:B0-----:R-:W-:Y:S02]  /*731b0*/  IMAD.MOV.U32 R22, RZ, RZ, R17 ;  /* 0x000000ffff167224 */ /* 0x001fe400078e0011 */
[----:B------:R-:W-:-:S05]  /*731c0*/  IMAD.MOV.U32 R23, RZ, RZ, R16 ;  /* 0x000000ffff177224 */ /* 0x000fca00078e0010 */
[----:B------:R-:W-:Y:S04]  /*731d0*/  STL.64 [R1+0x2b10], R22 ;  /* 0x002b101601007387 */ /* 0x000fe80000100a00 */
[----:B------:R0:W-:Y:S04]  /*731e0*/  STL.64 [R1+0x2ac0], R18 ;  /* 0x002ac01201007387 */ /* 0x0001e80000100a00 */
[----:B------:R-:W4:Y:S04]  /*731f0*/  LDL.LU R16, [R1+0x110] ;  /* 0x0001100001107983 */ /* 0x000f280000300800 */
[----:B------:R-:W4:Y:S04]  /*73200*/  LDL.LU R17, [R1+0x114] ;  /* 0x0001140001117983 */ /* 0x000f280000300800 */
[----:B0-----:R-:W2:Y:S04]  /*73210*/  LDL.LU R18, [R1+0x118] ;  /* 0x0001180001127983 */ /* 0x001ea80000300800 */
[----:B------:R-:W2:Y:S01]  /*73220*/  LDL.LU R19, [R1+0x11c] ;  /* 0x00011c0001137983 */ /* 0x000ea20000300800 */
[----:B------:R-:W-:-:S02]  /*73230*/  IMAD.MOV.U32 R22, RZ, RZ, R29 ;  /* 0x000000ffff167224 */ /* 0x000fc400078e001d */
        /* <DEDUP_REMOVED lines=8> */
[----:B------:R-:W4:Y:S01]  /*732c0*/  LDL.LU R18, [R1+0x128] ;  /* 0x0001280001127983 */ /* 0x000f220000300800 */
[----:B------:R-:W-:-:S02]  /*732d0*/  IMAD.MOV.U32 R22, RZ, RZ, R0 ;  /* 0x000000ffff167224 */ /* 0x000fc400078e0000 */
[----:B------:R-:W-:Y:S02]  /*732e0*/  IMAD.MOV.U32 R23, RZ, RZ, R27 ;  /* 0x000000ffff177224 */ /* 0x000fe400078e001b */
[----:B---3--:R-:W-:Y:S02]  /*732f0*/  IMAD.MOV.U32 R19, RZ, RZ, R29 ;  /* 0x000000ffff137224 */ /* 0x008fe400078e001d */
[----:B------:R-:W3:Y:S04]  /*73300*/  LDL.LU R29, [R1+0x2c30] ;  /* 0x002c3000011d7983 */ /* 0x000ee80000300800 */
[----:B------:R-:W3:Y:S04]  /*73310*/  LDL.LU R0, [R1+0x2c2c] ;  /* 0x002c2c0001007983 */ /* 0x000ee80000300800 */
[----:B------:R0:W-:Y:S02]  /*73320*/  STL.64 [R1+0x2b40], R22 ;  /* 0x002b401601007387 */ /* 0x0001e40000100a00 */
[----:B0-----:R-:W-:-:S02]  /*73330*/  IMAD.MOV.U32 R22, RZ, RZ, R26 ;  /* 0x000000ffff167224 */ /* 0x001fc400078e001a */
        /* <DEDUP_REMOVED lines=14> */
[----:B------:R-:W2:Y:S01]  /*73420*/  LDL.LU R17, [R1+0x144] ;  /* 0x0001440001117983 */ /* 0x000ea20000300800 */
[----:B------:R-:W-:-:S02]  /*73430*/  IMAD.MOV.U32 R22, RZ, RZ, R14 ;  /* 0x000000ffff167224 */ /* 0x000fc400078e000e */
[----:B------:R-:W-:Y:S02]  /*73440*/  IMAD.MOV.U32 R23, RZ, RZ, R13 ;  /* 0x000000ffff177224 */ /* 0x000fe400078e000d */
[----:B---3--:R-:W-:Y:S02]  /*73450*/  IMAD.MOV.U32 R18, RZ, RZ, R0 ;  /* 0x000000ffff127224 */ /* 0x008fe400078e0000 */
[----:B------:R-:W-:Y:S01]  /*73460*/  IMAD.MOV.U32 R19, RZ, RZ, R29 ;  /* 0x000000ffff137224 */ /* 0x000fe200078e001d */
[----:B------:R-:W3:Y:S04]  /*73470*/  LDL.LU R0, [R1+0x2c28] ;  /* 0x002c280001007983 */ /* 0x000ee80000300800 */
[----:B------:R-:W4:Y:S04]  /*73480*/  LDL.LU R29, [R1+0x2c24] ;  /* 0x002c2400011d7983 */ /* 0x000f280000300800 */
[----:B------:R-:W-:Y:S04]  /*73490*/  STL.64 [R1+0x2b88], R22 ;  /* 0x002b881601007387 */ /* 0x000fe80000100a00 */
[----:B------:R-:W-:Y:S04]  /*734a0*/  STL.64 [R1+0x2b20], R18 ;  /* 0x002b201201007387 */ /* 0x000fe80000100a00 */
        /* <DEDUP_REMOVED lines=11> */
[----:B------:R-:W2:Y:S01]  /*73560*/  LDL.LU R17, [R1+0x164] ;  /* 0x0001640001117983 */ /* 0x000ea20000300800 */
[----:B------:R-:W-:-:S02]  /*73570*/  IMAD.MOV.U32 R22, RZ, RZ, R6 ;  /* 0x000000ffff167224 */ /* 0x000fc400078e0006 */
[----:B------:R-:W-:Y:S02]  /*73580*/  IMAD.MOV.U32 R23, RZ, RZ, R5 ;  /* 0x000000ffff177224 */ /* 0x000fe400078e0005 */
[----:B----4-:R-:W-:Y:S02]  /*73590*/  IMAD.MOV.U32 R18, RZ, RZ, R29 ;  /* 0x000000ffff127224 */ /* 0x010fe400078e001d */
        /* <DEDUP_REMOVED lines=25> */
[----:B0-----:R-:W4:Y:S04]  /*73730*/  LDL.LU.64 R22, [R1+0x8] ;  /* 0x0000080001167983 */ /* 0x001f280000300a00 */
[----:B---3--:R-:W-:Y:S04]  /*73740*/  STL.64 [R1+0x2b68], R18 ;  /* 0x002b681201007387 */ /* 0x008fe80000100a00 */
[----:B--2---:R0:W-:Y:S04]  /*73750*/  STL.64 [R1+0x2b60], R16 ;  /* 0x002b601001007387 */ /* 0x0041e80000100a00 */
[----:B0-----:R-:W2:Y:S04]  /*73760*/  LDL.LU R16, [R1+0x180] ;  /* 0x0001800001107983 */ /* 0x001ea80000300800 */
[----:B------:R-:W2:Y:S01]  /*73770*/  LDL.LU R17, [R1+0x184] ;  /* 0x0001840001117983 */ /* 0x000ea20000300800 */
[----:B----4-:R-:W-:-:S02]  /*73780*/  IMAD.MOV.U32 R18, RZ, RZ, R0 ;  /* 0x000000ffff127224 */ /* 0x010fc400078e0000 */
        /* <DEDUP_REMOVED lines=17> */
[----:B------:R-:W-:Y:S01]  /*738a0*/  STL.64 [R1+0x2bb0], R18 ;  /* 0x002bb01201007387 */ /* 0x000fe20000100a00 */
[----:B------:R-:W-:Y:S03]  /*738b0*/  HMMA.16816.F32.BF16 R12, R8, R22, R12 ;  /* 0x00000016080c723c */ /* 0x000fe6000004180c */
[----:B--2---:R0:W-:Y:S04]  /*738c0*/  STL.64 [R1+0x2ba8], R16 ;  /* 0x002ba81001007387 */ /* 0x0041e80000100a00 */
[----:B0-----:R-:W2:Y:S04]  /*738d0*/  LDL.LU R16, [R1+0x1b0] ;  /* 0x0001b00001107983 */ /* 0x001ea80000300800 */
[----:B------:R-:W2:Y:S04]  /*738e0*/  LDL.LU R17, [R1+0x1b4] ;  /* 0x0001b40001117983 */ /* 0x000ea80000300800 */
[----:B------:R-:W3:Y:S04]  /*738f0*/  LDL.LU R18, [R1+0x1b8] ;  /* 0x0001b80001127983 */ /* 0x000ee80000300800 */
[----:B------:R-:W3:Y:S04]  /*73900*/  LDL.LU R19, [R1+0x1bc] ;  /* 0x0001bc0001137983 */ /* 0x000ee80000300800 */
[----:B---3--:R4:W-:Y:S04]  /*73910*/  STL.64 [R1+0x2bc8], R18 ;  /* 0x002bc81201007387 */ /* 0x0089e80000100a00 */
[----:B--2---:R0:W-:Y:S01]  /*73920*/  STL.64 [R1+0x2bc0], R16 ;  /* 0x002bc01001007387 */ /* 0x0041e20000100a00 */
[----:B----4-:R-:W-:-:S03]  /*73930*/  IMAD.MOV.U32 R18, RZ, RZ, R0 ;  /* 0x000000ffff127224 */ /* 0x010fc600078e0000 */
[----:B0-----:R-:W2:Y:S04]  /*73940*/  LDL.LU R16, [R1+0x1c0] ;  /* 0x0001c00001107983 */ /* 0x001ea80000300800 */
[----:B------:R-:W2:Y:S04]  /*73950*/  LDL.LU R17, [R1+0x1c4] ;  /* 0x0001c40001117983 */ /* 0x000ea80000300800 */
[----:B------:R-:W3:Y:S04]  /*73960*/  LDL.LU R0, [R1+0x2c08] ;  /* 0x002c080001007983 */ /* 0x000ee80000300800 */
[----:B------:R-:W-:Y:S04]  /*73970*/  STL.64 [R1+0x10d0], R12 ;  /* 0x0010d00c01007387 */ /* 0x000fe80000100a00 */
[----:B------:R0:W-:Y:S04]  /*73980*/  STL.64 [R1+0x10d8], R14 ;  /* 0x0010d80e01007387 */ /* 0x0001e80000100a00 */
[----:B0-----:R-:W4:Y:S04]  /*73990*/  LDL.LU.64 R14, [R1+0x2c00] ;  /* 0x002c0000010e7983 */ /* 0x001f280000300a00 */
[----:B------:R-:W3:Y:S01]  /*739a0*/  LDL.LU R13, [R1+0x2bf8] ;  /* 0x002bf800010d7983 */ /* 0x000ee20000300800 */
[----:B------:R-:W-:-:S02]  /*739b0*/  IMAD.MOV.U32 R12, RZ, RZ, R22 ;  /* 0x000000ffff0c7224 */ /* 0x000fc400078e0016 */
[----:B------:R-:W-:Y:S02]  /*739c0*/  IMAD.MOV.U32 R3, RZ, RZ, R23 ;  /* 0x000000ffff037224 */ /* 0x000fe400078e0017 */
[----:B------:R-:W2:Y:S01]  /*739d0*/  LDL.LU.64 R22, [R1+0x2bf0] ;  /* 0x002bf00001167983 */ /* 0x000ea20000300a00 */
[----:B----4-:R-:W-:-:S15]  /*739e0*/  HMMA.16816.F32.BF16 R4, R8, R14, R4 ;  /* 0x0000000e0804723c */ /* 0x010fde0000041804 */
[----:B------:R-:W-:-:S08]  /*739f0*/  NOP ;  /* 0x0000000000007918 */ /* 0x000fd00000000000 */
[----:B------:R-:W-:Y:S04]  /*73a00*/  STL.64 [R1+0x1050], R4 ;  /* 0x0010500401007387 */ /* 0x000fe80000100a00 */
[----:B------:R0:W-:Y:S04]  /*73a10*/  STL.64 [R1+0x1058], R6 ;  /* 0x0010580601007387 */ /* 0x0001e80000100a00 */
[----:B0-----:R-:W4:Y:S04]  /*73a20*/  LDL.LU.64 R6, [R1+0x2be8] ;  /* 0x002be80001067983 */ /* 0x001f280000300a00 */
[----:B------:R-:W3:Y:S01]  /*73a30*/  LDL.LU.64 R4, [R1+0x2be0] ;  /* 0x002be00001047983 */ /* 0x000ee20000300a00 */
[----:B------:R-:W-:-:S02]  /*73a40*/  IMAD.MOV.U32 R19, RZ, RZ, R29 ;  /* 0x000000ffff137224 */ /* 0x000fc400078e001d */
[----:B------:R-:W0:Y:S01]  /*73a50*/  LDC R29, c[0x0][0x238] ;  /* 0x00008e00ff1d7b82 */ /* 0x000e220000000800 */
[----:B----4-:R-:W-:Y:S01]  /*73a60*/  HMMA.16816.F32.BF16 R8, R8, R6, R24 ;  /* 0x000000060808723c */ /* 0x010fe20000041818 */
[----:B------:R-:W2:Y:S04]  /*73a70*/  LDL.LU.64 R26, [R1+0x2bd8] ;  /* 0x002bd800011a7983 */ /* 0x000ea80000300a00 */
[----:B------:R-:W2:-:S15]  /*73a80*/  LDL.LU.64 R24, [R1+0x2bd0] ;  /* 0x002bd00001187983 */ /* 0x000e9e0000300a00 */
[----:B------:R-:W-:-:S03]  /*73a90*/  NOP ;  /* 0x0000000000007918 */ /* 0x000fc60000000000 */
        /* <DEDUP_REMOVED lines=9> */
[----:B-1----:R-:W2:Y:S02]  /*73b30*/  LDL.LU.64 R22, [R1+0x2bb8] ;  /* 0x002bb80001167983 */ /* 0x002ea40000300a00 */
[----:B--2---:R-:W-:Y:S02]  /*73b40*/  HMMA.16816.F32.BF16 R20, R24, R22, R16 ;  /* 0x000000161814723c */ /* 0x004fe40000041810 */
[----:B------:R-:W2:Y:S04]  /*73b50*/  LDL.LU.64 R18, [R1+0x2bb0] ;  /* 0x002bb00001127983 */ /* 0x000ea80000300a00 */
[----:B------:R-:W2:-:S15]  /*73b60*/  LDL.LU.64 R16, [R1+0x2ba8] ;  /* 0x002ba80001107983 */ /* 0x000e9e0000300a00 */
[----:B------:R-:W-:-:S02]  /*73b70*/  NOP ;  /* 0x0000000000007918 */ /* 0x000fc40000000000 */
        /* <DEDUP_REMOVED lines=67> */
[----:B------:R-:W2:-:S15]  /*73fb0*/  LDL.LU.64 R18, [R1+0x2ac0] ;  /* 0x002ac00001127983 */ /* 0x000e9e0000300a00 */
[----:B------:R-:W-:-:S06]  /*73fc0*/  NOP ;  /* 0x0000000000007918 */ /* 0x000fcc0000000000 */
[----:B------:R-:W-:Y:S04]  /*73fd0*/  STL.64 [R1+0x10b0], R20 ;  /* 0x0010b01401007387 */ /* 0x000fe80000100a00 */
[----:B------:R1:W-:Y:S04]  /*73fe0*/  STL.64 [R1+0x10b8], R22 ;  /* 0x0010b81601007387 */ /* 0x0003e80000100a00 */
[----:B-1----:R-:W2:Y:S04]  /*73ff0*/  LDL.LU.64 R22, [R1+0x2ab8] ;  /* 0x002ab80001167983 */ /* 0x002ea80000300a00 */
[----:B------:R-:W2:Y:S02]  /*74000*/  LDL.LU.64 R20, [R1+0x2ab0] ;  /* 0x002ab00001147983 */ /* 0x000ea40000300a00 */
[----:B--2---:R-:W-:Y:S02]  /*74010*/  HMMA.16816.F32.BF16 R16, R24, R18, R20 ;  /* 0x000000121810723c */ /* 0x004fe40000041814 */
[----:B------:R-:W2:-:S15]  /*74020*/  LDL.LU.64 R22, [R1+0x2aa8] ;  /* 0x002aa80001167983 */ /* 0x000e9e0000300a00 */
[----:B------:R-:W-:-:S06]  /*74030*/  NOP ;  /* 0x0000000000007918 */ /* 0x000fcc0000000000 */
[----:B------:R-:W-:Y:S04]  /*74040*/  STL.64 [R1+0x480], R16 ;  /* 0x0004801001007387 */ /* 0x000fe80000100a00 */
[----:B------:R1:W-:Y:S04]  /*74050*/  STL.64 [R1+0x488], R18 ;  /* 0x0004881201007387 */ /* 0x0003e80000100a00 */
[----:B-1----:R-:W4:Y:S04]  /*74060*/  LDL.LU.64 R18, [R1+0x2aa0] ;  /* 0x002aa00001127983 */ /* 0x002f280000300a00 */
[----:B------:R-:W4:Y:S01]  /*74070*/  LDL.LU.64 R16, [R1+0x2a98] ;  /* 0x002a980001107983 */ /* 0x000f220000300a00 */
[----:B------:R-:W-:-:S02]  /*74080*/  IMAD.MOV.U32 R10, RZ, RZ, R12 ;  /* 0x000000ffff0a7224 */ /* 0x000fc400078e000c */
[----:B------:R-:W-:Y:S02]  /*74090*/  IMAD.MOV.U32 R11, RZ, RZ, R3 ;  /* 0x000000ffff0b7224 */ /* 0x000fe400078e0003 */
[----:B0-----:R-:W-:-:S05]  /*740a0*/  IMAD.SHL.U32 R29, R29, 0x40, RZ ;  /* 0x000000401d1d7824 */ /* 0x001fca00078e00ff */
[----:B----4-:R-:W-:Y:S01]  /*740b0*/  HMMA.16816.F32.BF16 R8, R24, R10, R16 ;  /* 0x0000000a1808723c */ /* 0x010fe20000041810 */
[----:B------:R-:W4:Y:S01]  /*740c0*/  LDL.LU.64 R18, [R1+0x2a90] ;  /* 0x002a900001127983 */ /* 0x000f220000300a00 */
[----:B------:R-:W-:-:S03]  /*740d0*/  IMAD.SHL.U32 R29, R29, 0x2, RZ ;  /* 0x000000021d1d7824 */ /* 0x000fc600078e00ff */
[----:B------:R-:W2:-:S15]  /*740e0*/  LDL.LU.64 R6, [R1+0x19e0] ;  /* 0x0019e00001067983 */ /* 0x000e9e0000300a00 */
[----:B------:R-:W-:-:S03]  /*740f0*/  NOP ;  /* 0x0000000000007918 */ /* 0x000fc60000000000 */
[----:B------:R-:W-:Y:S04]  /*74100*/  STL.64 [R1+0x280], R8 ;  /* 0x0002800801007387 */ /* 0x000fe80000100a00 */
[----:B------:R3:W-:Y:S01]  /*74110*/  STL.64 [R1+0x288], R10 ;  /* 0x0002880a01007387 */ /* 0x0007e20000100a00 */
[----:B----4-:R-:W-:-:S05]  /*74120*/  IADD3 R12, P0, R18, R29, RZ ;  /* 0x0000001d120c7210 */ /* 0x010fca0007f1e0ff */
[----:B---3--:R-:W-:Y:S01]  /*74130*/  IMAD.X R11, R19, 0x1, R0, P0 ;  /* 0x00000001130b7824 */ /* 0x008fe200000e0600 */
[----:B------:R-:W-:Y:S04]  /*74140*/  STL [R1+0x2a5c], R12 ;  /* 0x002a5c0c01007387 */ /* 0x000fe80000100800 */
[----:B------:R-:W3:Y:S04]  /*74150*/  LDL.LU R19, [R1+0x21f4] ;  /* 0x0021f40001137983 */ /* 0x000ee80000300800 */
[----:B------:R-:W4:Y:S04]  /*74160*/  LDL.LU R17, [R1+0x21dc] ;  /* 0x0021dc0001117983 */ /* 0x000f280000300800 */
[----:B------:R-:W4:Y:S04]  /*74170*/  LDL.LU R3, [R1+0x21d4] ;  /* 0x0021d40001037983 */ /* 0x000f280000300800 */
[----:B------:R0:W-:Y:S04]  /*74180*/  STL [R1+0x2a60], R11 ;  /* 0x002a600b01007387 */ /* 0x0001e80000100800 */
[----:B------:R-:W3:Y:S04]  /*74190*/  LDL.LU R8, [R1+0x590] ;  /* 0x0005900001087983 */ /* 0x000ee80000300800 */
[----:B------:R-:W3:Y:S04]  /*741a0*/  LDL.LU R9, [R1+0x594] ;  /* 0x0005940001097983 */ /* 0x000ee80000300800 */
[----:B------:R-:W3:Y:S01]  /*741b0*/  LDL.LU R10, [R1+0x598] ;  /* 0x00059800010a7983 */ /* 0x000ee20000300800 */
[----:B0-----:R-:W-:Y:S01]  /*741c0*/  IMAD.MOV.U32 R11, RZ, RZ, R13 ;  /* 0x000000ffff0b7224 */ /* 0x001fe200078e000d */
[----:B--2---:R-:W-:-:S05]  /*741d0*/  IADD3 R13, P0, R22, R29, RZ ;  /* 0x0000001d160d7210 */ /* 0x004fca0007f1e0ff */
[----:B------:R0:W-:Y:S04]  /*741e0*/  STL [R1+0x2a64], R13 ;  /* 0x002a640d01007387 */ /* 0x0001e80000100800 */
[----:B0-----:R-:W2:Y:S04]  /*741f0*/  LDL.LU R13, [R1+0x21e4] ;  /* 0x0021e400010d7983 */ /* 0x001ea80000300800 */
[----:B------:R-:W-:Y:S01]  /*74200*/  STL.64 [R1+0x2a88], R24 ;  /* 0x002a881801007387 */ /* 0x000fe20000100a00 */
[----:B---3--:R-:W-:-:S15]  /*74210*/  HMMA.16816.F32.BF16 R8, R24, R14, R8 ;  /* 0x0000000e1808723c */ /* 0x008fde0000041808 */
[----:B------:R-:W-:-:S08]  /*74220*/  NOP ;  /* 0x0000000000007918 */ /* 0x000fd00000000000 */
[----:B------:R-:W-:Y:S04]  /*74230*/  STL.64 [R1+0x230], R8 ;  /* 0x0002300801007387 */ /* 0x000fe80000100a00 */
[----:B------:R-:W-:Y:S04]  /*74240*/  STL.64 [R1+0x238], R10 ;  /* 0x0002380a01007387 */ /* 0x000fe80000100a00 */
[----:B------:R0:W-:Y:S04]  /*74250*/  STL.64 [R1+0x2a80], R26 ;  /* 0x002a801a01007387 */ /* 0x0001e80000100a00 */
[----:B0-----:R-:W3:Y:S04]  /*74260*/  LDL.LU.64 R26, [R1+0x19f8] ;  /* 0x0019f800011a7983 */ /* 0x001ee80000300a00 */
[----:B------:R-:W4:Y:S04]  /*74270*/  LDL.LU R14, [R1+0x21fc] ;  /* 0x0021fc00010e7983 */ /* 0x000f280000300800 */
[----:B------:R-:W4:Y:S04]  /*74280*/  LDL.LU R15, [R1+0x21ec] ;  /* 0x0021ec00010f7983 */ /* 0x000f280000300800 */
[----:B------:R-:W3:Y:S04]  /*74290*/  LDL.LU R11, [R1+0x21f8] ;  /* 0x0021f800010b7983 */ /* 0x000ee80000300800 */
[----:B------:R-:W2:Y:S01]  /*742a0*/  LDL.LU R12, [R1+0x21cc] ;  /* 0x0021cc00010c7983 */ /* 0x000ea20000300800 */
[----:B------:R-:W-:-:S02]  /*742b0*/  IMAD.MOV.U32 R24, RZ, RZ, R22 ;  /* 0x000000ffff187224 */ /* 0x000fc400078e0016 */
[----:B------:R-:W-:Y:S01]  /*742c0*/  IMAD.MOV.U32 R25, RZ, RZ, R23 ;  /* 0x000000ffff197224 */ /* 0x000fe200078e0017 */
[----:B------:R-:W-:-:S05]  /*742d0*/  IADD3 R10, P2, R6, R29, RZ ;  /* 0x0000001d060a7210 */ /* 0x000fca0007f5e0ff */
[----:B------:R-:W-:Y:S01]  /*742e0*/  IMAD.X R8, R7, 0x1, R0, P2 ;  /* 0x0000000107087824 */ /* 0x000fe200010e0600 */
[----:B----4-:R-:W-:Y:S04]  /*742f0*/  STL.64 [R1+0x2a70], R14 ;  /* 0x002a700e01007387 */ /* 0x010fe80000100a00 */
[----:B--2---:R0:W-:Y:S04]  /*74300*/  STL.64 [R1+0x2a68], R12 ;  /* 0x002a680c01007387 */ /* 0x0041e80000100a00 */
[----:B------:R-:W2:Y:S04]  /*74310*/  LDL.LU R20, [R1+0x21f0] ;  /* 0x0021f00001147983 */ /* 0x000ea80000300800 */
[----:B------:R-:W4:Y:S01]  /*74320*/  LDL.LU R21, [R1+0x21c4] ;  /* 0x0021c40001157983 */ /* 0x000f220000300800 */
[----:B0-----:R-:W-:-:S02]  /*74330*/  IMAD.MOV.U32 R13, RZ, RZ, R5 ;  /* 0x000000ffff0d7224 */ /* 0x001fc400078e0005 */
[----:B------:R-:W0:Y:S01]  /*74340*/  LDC R5, c[0x0][0x230] ;  /* 0x00008c00ff057b82 */ /* 0x000e220000000800 */
[----:B------:R-:W-:Y:S02]  /*74350*/  IMAD.MOV.U32 R12, RZ, RZ, R28 ;  /* 0x000000ffff0c7224 */ /* 0x000fe400078e001c */
[----:B------:R-:W-:Y:S01]  /*74360*/  IMAD.MOV.U32 R15, RZ, RZ, R2 ;  /* 0x000000ffff0f7224 */ /* 0x000fe200078e0002 */
[----:B------:R-:W4:Y:S04]  /*74370*/  LDL.LU R28, [R1+0x21e8] ;  /* 0x0021e800011c7983 */ /* 0x000f280000300800 */
[----:B------:R-:W4:Y:S01]  /*74380*/  LDL.LU R2, [R1+0x21bc] ;  /* 0x0021bc0001027983 */ /* 0x000f220000300800 */
[----:B---3--:R-:W-:-:S03]  /*74390*/  IADD3 R9, P1, R26, R29, RZ ;  /* 0x0000001d1a097210 */ /* 0x008fc60007f3e0ff */
[----:B------:R-:W3:Y:S04]  /*743a0*/  LDL.LU R22, [R1+0x21e0] ;  /* 0x0021e00001167983 */ /* 0x000ee80000300800 */
[----:B------:R-:W3:Y:S04]  /*743b0*/  LDL.LU R23, [R1+0x21b4] ;  /* 0x0021b40001177983 */ /* 0x000ee80000300800 */
[----:B------:R-:W3:Y:S04]  /*743c0*/  LDL.LU R16, [R1+0x21d8] ;  /* 0x0021d80001107983 */ /* 0x000ee80000300800 */
[----:B------:R-:W3:Y:S04]  /*743d0*/  LDL.LU R18, [R1+0x21ac] ;  /* 0x0021ac0001127983 */ /* 0x000ee80000300800 */
[----:B------:R1:W-:Y:S01]  /*743e0*/  STL [R1+0x2a48], R9 ;  /* 0x002a480901007387 */ /* 0x0003e20000100800 */
[----:B------:R-:W-:-:S02]  /*743f0*/  IMAD.MOV.U32 R14, RZ, RZ, R4 ;  /* 0x000000ffff0e7224 */ /* 0x000fc400078e0004 */
[----:B------:R-:W-:Y:S01]  /*74400*/  IMAD.X R4, R25, 0x1, R0, P0 ;  /* 0x0000000119047824 */ /* 0x000fe200000e0600 */
[----:B-1----:R-:W2:Y:S01]  /*74410*/  LDL.LU R9, [R1+0x1a18] ;  /* 0x001a180001097983 */ /* 0x002ea20000300800 */
[----:B0-----:R-:W-:-:S03]  /*74420*/  VIADD R5, R5, 0x3f ;  /* 0x0000003f05057836 */ /* 0x001fc60000000000 */
[----:B------:R0:W-:Y:S04]  /*74430*/  STL [R1+0x2a4c], R10 ;  /* 0x002a4c0a01007387 */ /* 0x0001e80000100800 */
[----:B------:R-:W4:Y:S01]  /*74440*/  LDL.LU.64 R24, [R1+0x2a88] ;  /* 0x002a880001187983 */ /* 0x000f220000300a00 */
[----:B0-----:R-:W-:Y:S01]  /*74450*/  SHF.R.S32.HI R10, RZ, 0x1f, R5 ;  /* 0x0000001fff0a7819 */ /* 0x001fe20000011405 */
[----:B------:R-:W-:Y:S02]  /*74460*/  IMAD.X R5, R27, 0x1, R0, P1 ;  /* 0x000000011b057824 */ /* 0x000fe400008e0600 */
[----:B------:R-:W4:Y:S04]  /*74470*/  LDL.LU.64 R26, [R1+0x2a80] ;  /* 0x002a8000011a7983 */ /* 0x000f280000300a00 */
[----:B------:R0:W-:Y:S04]  /*74480*/  STL [R1+0x2a50], R5 ;  /* 0x002a500501007387 */ /* 0x0001e80000100800 */
[----:B------:R-:W4:Y:S01]  /*74490*/  LDL.LU.64 R6, [R1+0x2a78] ;  /* 0x002a780001067983 */ /* 0x000f220000300a00 */
[----:B--2---:R-:W-:Y:S01]  /*744a0*/  VIADD R9, R9, 0x1 ;  /* 0x0000000109097836 */ /* 0x004fe20000000000 */
[----:B------:R-:W-:-:S02]  /*744b0*/  IADD3 R19, P3, R19, R29, RZ ;  /* 0x0000001d13137210 */ /* 0x000fc40007f7e0ff */
[-C--:B------:R-:W-:Y:S02]  /*744c0*/  IADD3 R17, P6, R17, R29.reuse, RZ ;  /* 0x0000001d11117210 */ /* 0x080fe40007fde0ff */
[----:B------:R-:W-:Y:S01]  /*744d0*/  IADD3 R3, P1, R3, R29, RZ ;  /* 0x0000001d03037210 */ /* 0x000fe20007f3e0ff */
[----:B0-----:R-:W0:Y:S01]  /*744e0*/  LDC R5, c[0x0][0x230] ;  /* 0x00008c00ff057b82 */ /* 0x001e220000000800 */
[----:B------:R-:W-:Y:S04]  /*744f0*/  STL [R1+0x1a18], R9 ;  /* 0x001a180901007387 */ /* 0x000fe80000100800 */
[----:B------:R-:W-:Y:S01]  /*74500*/  STL [R1+0x2a54], R8 ;  /* 0x002a540801007387 */ /* 0x000fe20000100800 */
[----:B----4-:R-:W-:Y:S03]  /*74510*/  HMMA.16816.F32.BF16 R24, R24, R6, R12 ;  /* 0x000000061818723c */ /* 0x010fe6000004180c */
[----:B------:R-:W2:Y:S04]  /*74520*/  LDL.LU.64 R14, [R1+0x2a70] ;  /* 0x002a7000010e7983 */ /* 0x000ea80000300a00 */
[----:B------:R-:W4:Y:S01]  /*74530*/  LDL.LU.64 R12, [R1+0x2a68] ;  /* 0x002a6800010c7983 */ /* 0x000f220000300a00 */
[----:B------:R-:W-:-:S15]  /*74540*/  IMAD.X R20, R20, 0x1, R0, P3 ;  /* 0x0000000114147824 */ /* 0x000fde00018e0600 */
[----:B------:R-:W-:Y:S04]  /*74550*/  STL.64 [R1], R24 ;  /* 0x0000001801007387 */ /* 0x000fe80000100a00 */
[----:B------:R-:W-:Y:S04]  /*74560*/  STL.64 [R1+0x8], R26 ;  /* 0x0000081a01007387 */ /* 0x000fe80000100a00 */
[----:B------:R1:W-:Y:S04]  /*74570*/  STL [R1+0x21f4], R19 ;  /* 0x0021f41301007387 */ /* 0x0003e80000100800 */
[----:B-1----:R-:W3:Y:S01]  /*74580*/  LDL.LU R19, [R1+0x21d0] ;  /* 0x0021d00001137983 */ /* 0x002ee20000300800 */
[----:B------:R-:W-:-:S02]  /*74590*/  IADD3 R21, P3, R21, R29, RZ ;  /* 0x0000001d15157210 */ /* 0x000fc40007f7e0ff */
[-C--:B--2---:R-:W-:Y:S02]  /*745a0*/  IADD3 R14, P2, R14, R29.reuse, RZ ;  /* 0x0000001d0e0e7210 */ /* 0x084fe40007f5e0ff */
[-C--:B------:R-:W-:Y:S02]  /*745b0*/  IADD3 R15, P4, R15, R29.reuse, RZ ;  /* 0x0000001d0f0f7210 */ /* 0x080fe40007f9e0ff */
[-C--:B----4-:R-:W-:Y:S01]  /*745c0*/  IADD3 R13, P5, R13, R29.reuse, RZ ;  /* 0x0000001d0d0d7210 */ /* 0x090fe20007fbe0ff */
[----:B------:R-:W-:Y:S04]  /*745d0*/  STL [R1+0x21fc], R14 ;  /* 0x0021fc0e01007387 */ /* 0x000fe80000100800 */
[----:B------:R-:W-:Y:S04]  /*745e0*/  STL [R1+0x21ec], R15 ;  /* 0x0021ec0f01007387 */ /* 0x000fe80000100800 */
[----:B------:R1:W-:Y:S04]  /*745f0*/  STL [R1+0x21dc], R17 ;  /* 0x0021dc1101007387 */ /* 0x0003e80000100800 */
[----:B------:R-:W-:Y:S01]  /*74600*/  STL [R1+0x21e4], R13 ;  /* 0x0021e40d01007387 */ /* 0x000fe20000100800 */
[--C-:B------:R-:W-:Y:S01]  /*74610*/  IMAD.X R11, R11, 0x1, R0.reuse, P2 ;  /* 0x000000010b0b7824 */ /* 0x100fe200010e0600 */
[-C--:B------:R-:W-:Y:S01]  /*74620*/  IADD3 R12, P2, R12, R29.reuse, RZ ;  /* 0x0000001d0c0c7210 */ /* 0x080fe20007f5e0ff */
[----:B------:R-:W-:Y:S01]  /*74630*/  IMAD.X R28, R28, 0x1, R0, P4 ;  /* 0x000000011c1c7824 */ /* 0x000fe200020e0600 */
[----:B-1----:R-:W2:Y:S04]  /*74640*/  LDL.LU R17, [R1+0x21a4] ;  /* 0x0021a40001117983 */ /* 0x002ea80000300800 */
[----:B------:R1:W-:Y:S04]  /*74650*/  STL [R1+0x21d4], R3 ;  /* 0x0021d40301007387 */ /* 0x0003e80000100800 */
[----:B-1----:R-:W4:Y:S04]  /*74660*/  LDL.LU R3, [R1+0x21c8] ;  /* 0x0021c80001037983 */ /* 0x002f280000300800 */
[----:B------:R-:W-:Y:S04]  /*74670*/  STL [R1+0x21f8], R11 ;  /* 0x0021f80b01007387 */ /* 0x000fe80000100800 */
[----:B------:R-:W-:Y:S04]  /*74680*/  STL [R1+0x21cc], R12 ;  /* 0x0021cc0c01007387 */ /* 0x000fe80000100800 */
[----:B------:R1:W-:Y:S04]  /*74690*/  STL [R1+0x21e8], R28 ;  /* 0x0021e81c01007387 */ /* 0x0003e80000100800 */
[----:B------:R-:W-:Y:S01]  /*746a0*/  STL [R1+0x21f0], R20 ;  /* 0x0021f01401007387 */ /* 0x000fe20000100800 */
[----:B------:R-:W-:-:S03]  /*746b0*/  IADD3 R2, P4, R2, R29, RZ ;  /* 0x0000001d02027210 */ /* 0x000fc60007f9e0ff */
[----:B-1----:R-:W4:Y:S04]  /*746c0*/  LDL.LU R28, [R1+0x219c] ;  /* 0x00219c00011c7983 */ /* 0x002f280000300800 */
[----:B------:R-:W-:Y:S04]  /*746d0*/  STL [R1+0x21c4], R21 ;  /* 0x0021c41501007387 */ /* 0x000fe80000100800 */
[----:B------:R1:W-:Y:S04]  /*746e0*/  STL [R1+0x21bc], R2 ;  /* 0x0021bc0201007387 */ /* 0x0003e80000100800 */
[----:B-1----:R-:W4:Y:S01]  /*746f0*/  LDL.LU R2, [R1+0x21c0] ;  /* 0x0021c00001027983 */ /* 0x002f220000300800 */
[----:B---3--:R-:W-:-:S02]  /*74700*/  IMAD.X R22, R22, 0x1, R0, P5 ;  /* 0x0000000116167824 */ /* 0x008fc400028e0600 */
[----:B0-----:R-:W-:Y:S01]  /*74710*/  VIADD R5, R5, 0x3f ;  /* 0x0000003f05057836 */ /* 0x001fe20000000000 */
[-C--:B------:R-:W-:Y:S01]  /*74720*/  IADD3 R23, P5, R23, R29.reuse, RZ ;  /* 0x0000001d17177210 */ /* 0x080fe20007fbe0ff */
[----:B------:R-:W-:Y:S01]  /*74730*/  IMAD.X R16, R16, 0x1, R0, P6 ;  /* 0x0000000110107824 */ /* 0x000fe200030e0600 */
[----:B------:R-:W-:Y:S01]  /*74740*/  IADD3 R18, P6, R18, R29, RZ ;  /* 0x0000001d12127210 */ /* 0x000fe20007fde0ff */
[----:B------:R-:W-:Y:S04]  /*74750*/  STL [R1+0x21e0], R22 ;  /* 0x0021e01601007387 */ /* 0x000fe80000100800 */
[----:B------:R-:W3:Y:S01]  /*74760*/  LDL.LU R24, [R1+0x2194] ;  /* 0x0021940001187983 */ /* 0x000ee20000300800 */
[----:B------:R-:W-:-:S03]  /*74770*/  LEA.HI R10, R10, R5, RZ, 0x6 ;  /* 0x000000050a0a7211 */ /* 0x000fc600078f30ff */
[----:B------:R-:W-:Y:S04]  /*74780*/  STL [R1+0x21b4], R23 ;  /* 0x0021b41701007387 */ /* 0x000fe80000100800 */
[----:B------:R-:W3:Y:S04]  /*74790*/  LDL.LU R25, [R1+0x21b8] ;  /* 0x0021b80001197983 */ /* 0x000ee80000300800 */
[----:B------:R-:W-:Y:S04]  /*747a0*/  STL [R1+0x21d8], R16 ;  /* 0x0021d81001007387 */ /* 0x000fe80000100800 */
[----:B------:R-:W3:Y:S01]  /*747b0*/  LDL.LU R26, [R1+0x218c] ;  /* 0x00218c00011a7983 */ /* 0x000ee20000300800 */
[----:B------:R-:W-:-:S03]  /*747c0*/  SHF.R.S32.HI R10, RZ, 0x6, R10 ;  /* 0x00000006ff0a7819 */ /* 0x000fc6000001140a */
[----:B------:R0:W-:Y:S04]  /*747d0*/  STL [R1+0x21ac], R18 ;  /* 0x0021ac1201007387 */ /* 0x0001e80000100800 */
[----:B------:R-:W3:Y:S04]  /*747e0*/  LDL.LU R27, [R1+0x21b0] ;  /* 0x0021b000011b7983 */ /* 0x000ee80000300800 */
[----:B------:R-:W3:Y:S04]  /*747f0*/  LDL.LU R6, [R1+0x2184] ;  /* 0x0021840001067983 */ /* 0x000ee80000300800 */
[----:B------:R-:W3:Y:S04]  /*74800*/  LDL.LU R7, [R1+0x21a8] ;  /* 0x0021a80001077983 */ /* 0x000ee80000300800 */
[----:B------:R-:W3:Y:S01]  /*74810*/  LDL.LU R8, [R1+0x217c] ;  /* 0x00217c0001087983 */ /* 0x000ee20000300800 */
[----:B------:R-:W-:-:S03]  /*74820*/  ISETP.NE.U32.AND P0, PT, R9, R10, PT ;  /* 0x0000000a0900720c */ /* 0x000fc60003f05070 */
[----:B------:R-:W3:Y:S04]  /*74830*/  LDL.LU R5, [R1+0x21a0] ;  /* 0x0021a00001057983 */ /* 0x000ee80000300800 */
[----:B------:R-:W3:Y:S04]  /*74840*/  LDL.LU R10, [R1+0x2174] ;  /* 0x00217400010a7983 */ /* 0x000ee80000300800 */
[----:B------:R-:W3:Y:S04]  /*74850*/  LDL.LU R9, [R1+0x2198] ;  /* 0x0021980001097983 */ /* 0x000ee80000300800 */
[----:B------:R-:W3:Y:S04]  /*74860*/  LDL.LU R14, [R1+0x216c] ;  /* 0x00216c00010e7983 */ /* 0x000ee80000300800 */
[----:B0-----:R-:W3:Y:S01]  /*74870*/  LDL.LU R18, [R1+0x2190] ;  /* 0x0021900001127983 */ /* 0x001ee20000300800 */
[----:B------:R-:W-:-:S03]  /*74880*/  IMAD.X R19, R19, 0x1, R0, P1 ;  /* 0x0000000113137824 */ /* 0x000fc600008e0600 */
[----:B------:R-:W3:Y:S04]  /*74890*/  LDL.LU R15, [R1+0x2164] ;  /* 0x00216400010f7983 */ /* 0x000ee80000300800 */
[----:B------:R-:W3:Y:S04]  /*748a0*/  LDL.LU R13, [R1+0x2188] ;  /* 0x00218800010d7983 */ /* 0x000ee80000300800 */
[----:B------:R-:W3:Y:S04]  /*748b0*/  LDL.LU R16, [R1+0x215c] ;  /* 0x00215c0001107983 */ /* 0x000ee80000300800 */
[----:B------:R0:W-:Y:S04]  /*748c0*/  STL [R1+0x21d0], R19 ;  /* 0x0021d01301007387 */ /* 0x0001e80000100800 */
[----:B0-----:R-:W3:Y:S04]  /*748d0*/  LDL.LU R19, [R1+0x2180] ;  /* 0x0021800001137983 */ /* 0x001ee80000300800 */
[----:B------:R-:W3:Y:S04]  /*748e0*/  LDL.LU R11, [R1+0x2154] ;  /* 0x00215400010b7983 */ /* 0x000ee80000300800 */
[----:B------:R-:W3:Y:S01]  /*748f0*/  LDL.LU R12, [R1+0x2178] ;  /* 0x00217800010c7983 */ /* 0x000ee20000300800 */
[----:B--2---:R-:W-:-:S05]  /*74900*/  IADD3 R17, P1, R17, R29, RZ ;  /* 0x0000001d11117210 */ /* 0x004fca0007f3e0ff */
[----:B------:R-:W-:Y:S04]  /*74910*/  STL [R1+0x21a4], R17 ;  /* 0x0021a41101007387 */ /* 0x000fe80000100800 */
[----:B------:R-:W2:Y:S01]  /*74920*/  LDL.LU R20, [R1+0x214c] ;  /* 0x00214c0001147983 */ /* 0x000ea20000300800 */
[----:B----4-:R-:W-:-:S05]  /*74930*/  IMAD.X R3, R3, 0x1, R0, P2 ;  /* 0x0000000103037824 */ /* 0x010fca00010e0600 */
[----:B------:R0:W-:Y:S04]  /*74940*/  STL [R1+0x21c8], R3 ;  /* 0x0021c80301007387 */ /* 0x0001e80000100800 */
[----:B------:R-:W4:Y:S04]  /*74950*/  LDL.LU R21, [R1+0x2170] ;  /* 0x0021700001157983 */ /* 0x000f280000300800 */
[----:B0-----:R-:W4:Y:S01]  /*74960*/  LDL.LU R3, [R1+0x2144] ;  /* 0x0021440001037983 */ /* 0x001f220000300800 */
[----:B------:R-:W-:-:S05]  /*74970*/  IADD3 R28, P2, R28, R29, RZ ;  /* 0x0000001d1c1c7210 */ /* 0x000fca0007f5e0ff */
[----:B------:R0:W-:Y:S01]  /*74980*/  STL [R1+0x219c], R28 ;  /* 0x00219c1c01007387 */ /* 0x0001e20000100800 */
[----:B------:R-:W-:-:S03]  /*74990*/  IMAD.X R2, R2, 0x1, R0, P3 ;  /* 0x0000000102027824 */ /* 0x000fc600018e0600 */
[----:B0-----:R-:W4:Y:S04]  /*749a0*/  LDL.LU R28, [R1+0x2168] ;  /* 0x00216800011c7983 */ /* 0x001f280000300800 */
[----:B------:R-:W4:Y:S04]  /*749b0*/  LDL.LU R22, [R1+0x213c] ;  /* 0x00213c0001167983 */ /* 0x000f280000300800 */
[----:B------:R-:W4:Y:S04]  /*749c0*/  LDL.LU R23, [R1+0x2160] ;  /* 0x0021600001177983 */ /* 0x000f280000300800 */
[----:B------:R-:W4:Y:S04]  /*749d0*/  LDL.LU R17, [R1+0x2134] ;  /* 0x0021340001117983 */ /* 0x000f280000300800 */
[----:B------:R0:W-:Y:S04]  /*749e0*/  STL [R1+0x21c0], R2 ;  /* 0x0021c00201007387 */ /* 0x0001e80000100800 */
[----:B0-----:R-:W4:Y:S01]  /*749f0*/  LDL.LU R2, [R1+0x2158] ;  /* 0x0021580001027983 */ /* 0x001f220000300800 */
[-C--:B---3--:R-:W-:Y:S01]  /*74a00*/  IADD3 R24, P3, R24, R29.reuse, RZ ;  /* 0x0000001d18187210 */ /* 0x088fe20007f7e0ff */
[--C-:B------:R-:W-:Y:S01]  /*74a10*/  IMAD.X R25, R25, 0x1, R0.reuse, P4 ;  /* 0x0000000119197824 */ /* 0x100fe200020e0600 */
[-C--:B------:R-:W-:Y:S01]  /*74a20*/  IADD3 R26, P4, R26, R29.reuse, RZ ;  /* 0x0000001d1a1a7210 */ /* 0x080fe20007f9e0ff */
[--C-:B------:R-:W-:Y:S01]  /*74a30*/  IMAD.X R27, R27, 0x1, R0.reuse, P5 ;  /* 0x000000011b1b7824 */ /* 0x100fe200028e0600 */
[----:B------:R-:W-:Y:S01]  /*74a40*/  IADD3 R6, P5, R6, R29, RZ ;  /* 0x0000001d06067210 */ /* 0x000fe20007fbe0ff */
[----:B------:R-:W-:Y:S01]  /*74a50*/  STL [R1+0x2194], R24 ;  /* 0x0021941801007387 */ /* 0x000fe20000100800 */
[----:B------:R-:W-:-:S03]  /*74a60*/  IMAD.X R7, R7, 0x1, R0, P6 ;  /* 0x0000000107077824 */ /* 0x000fc600030e0600 */
[----:B------:R-:W-:Y:S01]  /*74a70*/  STL [R1+0x21b8], R25 ;  /* 0x0021b81901007387 */ /* 0x000fe20000100800 */
[----:B------:R-:W-:-:S03]  /*74a80*/  IADD3 R8, P6, R8, R29, RZ ;  /* 0x0000001d08087210 */ /* 0x000fc60007fde0ff */
[----:B------:R-:W-:Y:S01]  /*74a90*/  STL [R1+0x218c], R26 ;  /* 0x00218c1a01007387 */ /* 0x000fe20000100800 */
[----:B------:R-:W-:-:S03]  /*74aa0*/  IMAD.X R5, R5, 0x1, R0, P1 ;  /* 0x0000000105057824 */ /* 0x000fc600008e0600 */
[----:B------:R-:W-:Y:S01]  /*74ab0*/  STL [R1+0x21b0], R27 ;  /* 0x0021b01b01007387 */ /* 0x000fe20000100800 */
[----:B------:R-:W-:-:S03]  /*74ac0*/  IADD3 R10, P1, R10, R29, RZ ;  /* 0x0000001d0a0a7210 */ /* 0x000fc60007f3e0ff */
[----:B------:R-:W-:Y:S01]  /*74ad0*/  STL [R1+0x2184], R6 ;  /* 0x0021840601007387 */ /* 0x000fe20000100800 */
[----:B------:R-:W-:-:S03]  /*74ae0*/  IMAD.X R18, R18, 0x1, R0, P3 ;  /* 0x0000000112127824 */ /* 0x000fc600018e0600 */
[----:B------:R-:W-:Y:S01]  /*74af0*/  STL [R1+0x21a8], R7 ;  /* 0x0021a80701007387 */ /* 0x000fe20000100800 */
[----:B------:R-:W-:-:S03]  /*74b00*/  IMAD.X R9, R9, 0x1, R0, P2 ;  /* 0x0000000109097824 */ /* 0x000fc600010e0600 */
[----:B------:R-:W-:Y:S01]  /*74b10*/  STL [R1+0x217c], R8 ;  /* 0x00217c0801007387 */ /* 0x000fe20000100800 */
[----:B------:R-:W-:-:S03]  /*74b20*/  IADD3 R14, P2, R14, R29, RZ ;  /* 0x0000001d0e0e7210 */ /* 0x000fc60007f5e0ff */
[----:B------:R-:W-:Y:S04]  /*74b30*/  STL [R1+0x21a0], R5 ;  /* 0x0021a00501007387 */ /* 0x000fe80000100800 */
[----:B------:R-:W-:Y:S01]  /*74b40*/  STL [R1+0x2174], R10 ;  /* 0x0021740a01007387 */ /* 0x000fe20000100800 */
[-C--:B------:R-:W-:Y:S01]  /*74b50*/  IADD3 R15, P3, R15, R29.reuse, RZ ;  /* 0x0000001d0f0f7210 */ /* 0x080fe20007f7e0ff */
[----:B------:R-:W-:Y:S02]  /*74b60*/  IMAD.X R13, R13, 0x1, R0, P4 ;  /* 0x000000010d0d7824 */ /* 0x000fe400020e0600 */
[----:B------:R0:W-:Y:S01]  /*74b70*/  STL [R1+0x2190], R18 ;  /* 0x0021901201007387 */ /* 0x0001e20000100800 */
[----:B------:R-:W-:-:S03]  /*74b80*/  IADD3 R16, P4, R16, R29, RZ ;  /* 0x0000001d10107210 */ /* 0x000fc60007f9e0ff */
[----:B------:R-:W-:Y:S01]  /*74b90*/  STL [R1+0x2198], R9 ;  /* 0x0021980901007387 */ /* 0x000fe20000100800 */
[----:B------:R-:W-:-:S03]  /*74ba0*/  IMAD.X R19, R19, 0x1, R0, P5 ;  /* 0x0000000113137824 */ /* 0x000fc600028e0600 */
[----:B0-----:R-:W3:Y:S04]  /*74bb0*/  LDL.LU R18, [R1+0x212c] ;  /* 0x00212c0001127983 */ /* 0x001ee80000300800 */
[----:B------:R-:W-:Y:S04]  /*74bc0*/  STL [R1+0x216c], R14 ;  /* 0x00216c0e01007387 */ /* 0x000fe80000100800 */
[----:B------:R-:W-:Y:S04]  /*74bd0*/  STL [R1+0x2164], R15 ;  /* 0x0021640f01007387 */ /* 0x000fe80000100800 */
[----:B------:R0:W-:Y:S04]  /*74be0*/  STL [R1+0x215c], R16 ;  /* 0x00215c1001007387 */ /* 0x0001e80000100800 */
[----:B------:R-:W-:Y:S01]  /*74bf0*/  STL [R1+0x2188], R13 ;  /* 0x0021880d01007387 */ /* 0x000fe20000100800 */
[----:B------:R-:W-:Y:S01]  /*74c00*/  IADD3 R11, P5, R11, R29, RZ ;  /* 0x0000001d0b0b7210 */ /* 0x000fe20007fbe0ff */
[----:B------:R-:W-:-:S02]  /*74c10*/  IMAD.X R12, R12, 0x1, R0, P6 ;  /* 0x000000010c0c7824 */ /* 0x000fc400030e0600 */
[----:B0-----:R-:W3:Y:S04]  /*74c20*/  LDL.LU R16, [R1+0x2150] ;  /* 0x0021500001107983 */ /* 0x001ee80000300800 */
[----:B------:R0:W-:Y:S04]  /*74c30*/  STL [R1+0x2180], R19 ;  /* 0x0021801301007387 */ /* 0x0001e80000100800 */
[----:B0-----:R-:W3:Y:S04]  /*74c40*/  LDL.LU R19, [R1+0x2124] ;  /* 0x0021240001137983 */ /* 0x001ee80000300800 */
[----:B------:R-:W-:Y:S04]  /*74c50*/  STL [R1+0x2154], R11 ;  /* 0x0021540b01007387 */ /* 0x000fe80000100800 */
[----:B------:R-:W-:Y:S01]  /*74c60*/  STL [R1+0x2178], R12 ;  /* 0x0021780c01007387 */ /* 0x000fe20000100800 */
[-C--:B--2---:R-:W-:Y:S01]  /*74c70*/  IADD3 R20, P6, R20, R29.reuse, RZ ;  /* 0x0000001d14147210 */ /* 0x084fe20007fde0ff */
[----:B----4-:R-:W-:Y:S01]  /*74c80*/  IMAD.X R21, R21, 0x1, R0, P1 ;  /* 0x0000000115157824 */ /* 0x010fe200008e0600 */
[----:B------:R-:W-:-:S05]  /*74c90*/  IADD3 R3, P1, R3, R29, RZ ;  /* 0x0000001d03037210 */ /* 0x000fca0007f3e0ff */
[----:B------:R0:W-:Y:S04]  /*74ca0*/  STL [R1+0x2144], R3 ;  /* 0x0021440301007387 */ /* 0x0001e80000100800 */
[----:B------:R-:W-:Y:S04]  /*74cb0*/  STL [R1+0x214c], R20 ;  /* 0x00214c1401007387 */ /* 0x000fe80000100800 */
[----:B0-----:R-:W2:Y:S01]  /*74cc0*/  LDL.LU R3, [R1+0x2148] ;  /* 0x0021480001037983 */ /* 0x001ea20000300800 */
[----:B------:R-:W-:Y:S01]  /*74cd0*/  IMAD.X R28, R28, 0x1, R0, P2 ;  /* 0x000000011c1c7824 */ /* 0x000fe200010e0600 */
[----:B------:R-:W-:-:S02]  /*74ce0*/  IADD3 R22, P2, R22, R29, RZ ;  /* 0x0000001d16167210 */ /* 0x000fc40007f5e0ff */
[----:B------:R-:W-:Y:S01]  /*74cf0*/  STL [R1+0x2170], R21 ;  /* 0x0021701501007387 */ /* 0x000fe20000100800 */
[--C-:B------:R-:W-:Y:S01]  /*74d00*/  IMAD.X R23, R23, 0x1, R0.reuse, P3 ;  /* 0x0000000117177824 */ /* 0x100fe200018e0600 */
[----:B------:R-:W-:Y:S02]  /*74d10*/  IADD3 R17, P3, R17, R29, RZ ;  /* 0x0000001d11117210 */ /* 0x000fe40007f7e0ff */
[----:B------:R0:W-:Y:S04]  /*74d20*/  STL [R1+0x2168], R28 ;  /* 0x0021681c01007387 */ /* 0x0001e80000100800 */
[----:B0-----:R-:W4:Y:S04]  /*74d30*/  LDL.LU R28, [R1+0x211c] ;  /* 0x00211c00011c7983 */ /* 0x001f280000300800 */
[----:B------:R-:W-:Y:S01]  /*74d40*/  STL [R1+0x213c], R22 ;  /* 0x00213c1601007387 */ /* 0x000fe20000100800 */
[----:B------:R-:W-:-:S03]  /*74d50*/  IMAD.X R2, R2, 0x1, R0, P4 ;  /* 0x0000000102027824 */ /* 0x000fc600020e0600 */
[----:B------:R-:W4:Y:S04]  /*74d60*/  LDL.LU R24, [R1+0x2140] ;  /* 0x0021400001187983 */ /* 0x000f280000300800 */
[----:B------:R-:W-:Y:S04]  /*74d70*/  STL [R1+0x2160], R23 ;  /* 0x0021601701007387 */ /* 0x000fe80000100800 */
[----:B------:R-:W4:Y:S04]  /*74d80*/  LDL.LU R25, [R1+0x2114] ;  /* 0x0021140001197983 */ /* 0x000f280000300800 */
[----:B------:R-:W-:Y:S04]  /*74d90*/  STL [R1+0x2134], R17 ;  /* 0x0021341101007387 */ /* 0x000fe80000100800 */
[----:B------:R-:W4:Y:S04]  /*74da0*/  LDL.LU R26, [R1+0x2138] ;  /* 0x00213800011a7983 */ /* 0x000f280000300800 */
[----:B------:R0:W-:Y:S04]  /*74db0*/  STL [R1+0x2158], R2 ;  /* 0x0021580201007387 */ /* 0x0001e80000100800 */
        /* <DEDUP_REMOVED lines=8> */
[----:B0-----:R-:W4:Y:S04]  /*74e40*/  LDL.LU R2, [R1+0x20ec] ;  /* 0x0020ec0001027983 */ /* 0x001f280000300800 */
[----:B------:R-:W4:Y:S04]  /*74e50*/  LDL.LU R15, [R1+0x2110] ;  /* 0x00211000010f7983 */ /* 0x000f280000300800 */
[----:B------:R-:W4:Y:S04]  /*74e60*/  LDL.LU R13, [R1+0x20e4] ;  /* 0x0020e400010d7983 */ /* 0x000f280000300800 */
[----:B------:R-:W4:Y:S01]  /*74e70*/  LDL.LU R17, [R1+0x2108] ;  /* 0x0021080001117983 */ /* 0x000f220000300800 */
[----:B---3--:R-:W-:-:S05]  /*74e80*/  IADD3 R18, P4, R18, R29, RZ ;  /* 0x0000001d12127210 */ /* 0x008fca0007f9e0ff */
[----:B------:R0:W-:Y:S01]  /*74e90*/  STL [R1+0x212c], R18 ;  /* 0x00212c1201007387 */ /* 0x0001e20000100800 */
[----:B------:R-:W-:-:S03]  /*74ea0*/  IMAD.X R16, R16, 0x1, R0, P5 ;  /* 0x0000000110107824 */ /* 0x000fc600028e0600 */
[----:B0-----:R-:W3:Y:S04]  /*74eb0*/  LDL.LU R18, [R1+0x20dc] ;  /* 0x0020dc0001127983 */ /* 0x001ee80000300800 */
[----:B------:R-:W3:Y:S04]  /*74ec0*/  LDL.LU R11, [R1+0x2100] ;  /* 0x00210000010b7983 */ /* 0x000ee80000300800 */
[----:B------:R-:W3:Y:S04]  /*74ed0*/  LDL.LU R12, [R1+0x20d4] ;  /* 0x0020d400010c7983 */ /* 0x000ee80000300800 */
[----:B------:R-:W-:Y:S04]  /*74ee0*/  STL [R1+0x2150], R16 ;  /* 0x0021501001007387 */ /* 0x000fe80000100800 */
[----:B------:R-:W3:Y:S01]  /*74ef0*/  LDL.LU R20, [R1+0x20f8] ;  /* 0x0020f80001147983 */ /* 0x000ee20000300800 */
[----:B------:R-:W-:-:S05]  /*74f00*/  IADD3 R19, P5, R19, R29, RZ ;  /* 0x0000001d13137210 */ /* 0x000fca0007fbe0ff */
[----:B------:R0:W-:Y:S04]  /*74f10*/  STL [R1+0x2124], R19 ;  /* 0x0021241301007387 */ /* 0x0001e80000100800 */
[----:B------:R-:W3:Y:S04]  /*74f20*/  LDL.LU R21, [R1+0x20cc] ;  /* 0x0020cc0001157983 */ /* 0x000ee80000300800 */
[----:B0-----:R-:W3:Y:S01]  /*74f30*/  LDL.LU R19, [R1+0x20f0] ;  /* 0x0020f00001137983 */ /* 0x001ee20000300800 */
[----:B--2---:R-:W-:-:S05]  /*74f40*/  IMAD.X R3, R3, 0x1, R0, P6 ;  /* 0x0000000103037824 */ /* 0x004fca00030e0600 */
[----:B------:R0:W-:Y:S04]  /*74f50*/  STL [R1+0x2148], R3 ;  /* 0x0021480301007387 */ /* 0x0001e80000100800 */
[----:B0-----:R-:W2:Y:S01]  /*74f60*/  LDL.LU R3, [R1+0x20c4] ;  /* 0x0020c40001037983 */ /* 0x001ea20000300800 */
[----:B----4-:R-:W-:-:S03]  /*74f70*/  IADD3 R28, P6, R28, R29, RZ ;  /* 0x0000001d1c1c7210 */ /* 0x010fc60007fde0ff */
[----:B------:R-:W4:Y:S04]  /*74f80*/  LDL.LU R22, [R1+0x20e8] ;  /* 0x0020e80001167983 */ /* 0x000f280000300800 */
[----:B------:R-:W4:Y:S04]  /*74f90*/  LDL.LU R23, [R1+0x20bc] ;  /* 0x0020bc0001177983 */ /* 0x000f280000300800 */
[----:B------:R-:W4:Y:S04]  /*74fa0*/  LDL.LU R16, [R1+0x20e0] ;  /* 0x0020e00001107983 */ /* 0x000f280000300800 */
[----:B------:R0:W-:Y:S01]  /*74fb0*/  STL [R1+0x211c], R28 ;  /* 0x00211c1c01007387 */ /* 0x0001e20000100800 */
[--C-:B------:R-:W-:Y:S01]  /*74fc0*/  IMAD.X R24, R24, 0x1, R0.reuse, P1 ;  /* 0x0000000118187824 */ /* 0x100fe200008e0600 */
[-C--:B------:R-:W-:Y:S01]  /*74fd0*/  IADD3 R25, P1, R25, R29.reuse, RZ ;  /* 0x0000001d19197210 */ /* 0x080fe20007f3e0ff */
[--C-:B------:R-:W-:Y:S01]  /*74fe0*/  IMAD.X R26, R26, 0x1, R0.reuse, P2 ;  /* 0x000000011a1a7824 */ /* 0x100fe200010e0600 */
[----:B------:R-:W-:Y:S01]  /*74ff0*/  IADD3 R27, P2, R27, R29, RZ ;  /* 0x0000001d1b1b7210 */ /* 0x000fe20007f5e0ff */
[----:B0-----:R-:W4:Y:S01]  /*75000*/  LDL.LU R28, [R1+0x20b4] ;  /* 0x0020b400011c7983 */ /* 0x001f220000300800 */
        /* <DEDUP_REMOVED lines=8> */
[--C-:B------:R-:W-:Y:S02]  /*75090*/  IMAD.X R10, R10, 0x1, R0.reuse, P5 ;  /* 0x000000010a0a7824 */ /* 0x100fe400028e0600 */
[----:B------:R-:W-:Y:S01]  /*750a0*/  IMAD.X R14, R14, 0x1, R0, P6 ;  /* 0x000000010e0e7824 */ /* 0x000fe200030e0600 */
[----:B------:R-:W-:Y:S01]  /*750b0*/  STL [R1+0x2130], R6 ;  /* 0x0021300601007387 */ /* 0x000fe20000100800 */
[----:B------:R-:W-:-:S03]  /*750c0*/  IADD3 R2, P6, R2, R29, RZ ;  /* 0x0000001d02027210 */ /* 0x000fc60007fde0ff */
[----:B------:R-:W-:Y:S01]  /*750d0*/  STL [R1+0x2104], R7 ;  /* 0x0021040701007387 */ /* 0x000fe20000100800 */
[----:B------:R-:W-:-:S03]  /*750e0*/  IADD3 R9, P5, R9, R29, RZ ;  /* 0x0000001d09097210 */ /* 0x000fc60007fbe0ff */
[----:B------:R-:W-:Y:S04]  /*750f0*/  STL [R1+0x2128], R8 ;  /* 0x0021280801007387 */ /* 0x000fe80000100800 */
[----:B------:R-:W-:Y:S04]  /*75100*/  STL [R1+0x20fc], R5 ;  /* 0x0020fc0501007387 */ /* 0x000fe80000100800 */
[----:B------:R-:W-:Y:S04]  /*75110*/  STL [R1+0x2120], R10 ;  /* 0x0021200a01007387 */ /* 0x000fe80000100800 */
[----:B------:R0:W-:Y:S04]  /*75120*/  STL [R1+0x20ec], R2 ;  /* 0x0020ec0201007387 */ /* 0x0001e80000100800 */
[----:B------:R-:W-:Y:S04]  /*75130*/  STL [R1+0x20f4], R9 ;  /* 0x0020f40901007387 */ /* 0x000fe80000100800 */
[----:B0-----:R-:W4:Y:S01]  /*75140*/  LDL.LU R2, [R1+0x20d8] ;  /* 0x0020d80001027983 */ /* 0x001f220000300800 */
[----:B------:R-:W-:-:S02]  /*75150*/  IMAD.X R15, R15, 0x1, R0, P1 ;  /* 0x000000010f0f7824 */ /* 0x000fc400008e0600 */
[----:B------:R-:W-:Y:S01]  /*75160*/  IMAD.X R17, R17, 0x1, R0, P2 ;  /* 0x0000000111117824 */ /* 0x000fe200010e0600 */
[-C--:B------:R-:W-:Y:S01]  /*75170*/  IADD3 R13, P1, R13, R29.reuse, RZ ;  /* 0x0000001d0d0d7210 */ /* 0x080fe20007f3e0ff */
[----:B------:R-:W-:Y:S04]  /*75180*/  STL [R1+0x2118], R14 ;  /* 0x0021180e01007387 */ /* 0x000fe80000100800 */
[----:B------:R-:W-:Y:S01]  /*75190*/  STL [R1+0x2110], R15 ;  /* 0x0021100f01007387 */ /* 0x000fe20000100800 */
[----:B---3--:R-:W-:-:S03]  /*751a0*/  IADD3 R18, P2, R18, R29, RZ ;  /* 0x0000001d12127210 */ /* 0x008fc60007f5e0ff */
[----:B------:R0:W-:Y:S04]  /*751b0*/  STL [R1+0x2108], R17 ;  /* 0x0021081101007387 */ /* 0x0001e80000100800 */
[----:B------:R-:W-:Y:S01]  /*751c0*/  STL [R1+0x20e4], R13 ;  /* 0x0020e40d01007387 */ /* 0x000fe20000100800 */
[--C-:B------:R-:W-:Y:S01]  /*751d0*/  IMAD.X R11, R11, 0x1, R0.reuse, P3 ;  /* 0x000000010b0b7824 */ /* 0x100fe200018e0600 */
[----:B------:R-:W-:Y:S01]  /*751e0*/  IADD3 R12, P3, R12, R29, RZ ;  /* 0x0000001d0c0c7210 */ /* 0x000fe20007f7e0ff */
[--C-:B------:R-:W-:Y:S01]  /*751f0*/  IMAD.X R20, R20, 0x1, R0.reuse, P4 ;  /* 0x0000000114147824 */ /* 0x100fe200020e0600 */
[----:B0-----:R-:W3:Y:S04]  /*75200*/  LDL.LU R17, [R1+0x20ac] ;  /* 0x0020ac0001117983 */ /* 0x001ee80000300800 */
[----:B------:R0:W-:Y:S04]  /*75210*/  STL [R1+0x20dc], R18 ;  /* 0x0020dc1201007387 */ /* 0x0001e80000100800 */
[----:B0-----:R-:W3:Y:S01]  /*75220*/  LDL.LU R18, [R1+0x20d0] ;  /* 0x0020d00001127983 */ /* 0x001ee20000300800 */
[----:B------:R-:W-:-:S03]  /*75230*/  IMAD.X R19, R19, 0x1, R0, P5 ;  /* 0x0000000113137824 */ /* 0x000fc600028e0600 */
[----:B------:R-:W-:Y:S04]  /*75240*/  STL [R1+0x2100], R11 ;  /* 0x0021000b01007387 */ /* 0x000fe80000100800 */
[----:B------:R-:W-:Y:S04]  /*75250*/  STL [R1+0x20d4], R12 ;  /* 0x0020d40c01007387 */ /* 0x000fe80000100800 */
[----:B------:R0:W-:Y:S04]  /*75260*/  STL [R1+0x20f0], R19 ;  /* 0x0020f01301007387 */ /* 0x0001e80000100800 */
[----:B------:R-:W-:Y:S01]  /*75270*/  STL [R1+0x20f8], R20 ;  /* 0x0020f81401007387 */ /* 0x000fe20000100800 */
[----:B------:R-:W-:-:S03]  /*75280*/  IADD3 R21, P4, R21, R29, RZ ;  /* 0x0000001d15157210 */ /* 0x000fc60007f9e0ff */
[----:B0-----:R-:W3:Y:S04]  /*75290*/  LDL.LU R19, [R1+0x20a4] ;  /* 0x0020a40001137983 */ /* 0x001ee80000300800 */
[----:B------:R-:W-:Y:S01]  /*752a0*/  STL [R1+0x20cc], R21 ;  /* 0x0020cc1501007387 */ /* 0x000fe20000100800 */
[-C--:B--2---:R-:W-:Y:S01]  /*752b0*/  IADD3 R3, P5, R3, R29.reuse, RZ ;  /* 0x0000001d03037210 */ /* 0x084fe20007fbe0ff */
[--C-:B----4-:R-:W-:Y:S01]  /*752c0*/  IMAD.X R22, R22, 0x1, R0.reuse, P6 ;  /* 0x0000000116167824 */ /* 0x110fe200030e0600 */
[-C--:B------:R-:W-:Y:S01]  /*752d0*/  IADD3 R23, P6, R23, R29.reuse, RZ ;  /* 0x0000001d17177210 */ /* 0x080fe20007fde0ff */
[----:B------:R-:W-:Y:S02]  /*752e0*/  IMAD.X R16, R16, 0x1, R0, P1 ;  /* 0x0000000110107824 */ /* 0x000fe400008e0600 */
[----:B------:R0:W-:Y:S04]  /*752f0*/  STL [R1+0x20c4], R3 ;  /* 0x0020c40301007387 */ /* 0x0001e80000100800 */
[----:B0-----:R-:W2:Y:S04]  /*75300*/  LDL.LU R3, [R1+0x20c8] ;  /* 0x0020c80001037983 */ /* 0x001ea80000300800 */
[----:B------:R-:W-:Y:S01]  /*75310*/  STL [R1+0x20e8], R22 ;  /* 0x0020e81601007387 */ /* 0x000fe20000100800 */
[----:B------:R-:W-:-:S03]  /*75320*/  IADD3 R28, P1, R28, R29, RZ ;  /* 0x0000001d1c1c7210 */ /* 0x000fc60007f3e0ff */
        /* <DEDUP_REMOVED lines=18> */
[----:B------:R-:W-:-:S05]  /*75450*/  IMAD.X R2, R2, 0x1, R0, P2 ;  /* 0x0000000102027824 */ /* 0x000fca00010e0600 */
[----:B------:R0:W-:Y:S04]  /*75460*/  STL [R1+0x20d8], R2 ;  /* 0x0020d80201007387 */ /* 0x0001e80000100800 */
[----:B0-----:R-:W4:Y:S04]  /*75470*/  LDL.LU R2, [R1+0x2088] ;  /* 0x0020880001027983 */ /* 0x001f280000300800 */
[----:B------:R-:W4:Y:S01]  /*75480*/  LDL.LU R11, [R1+0x205c] ;  /* 0x00205c00010b7983 */ /* 0x000f220000300800 */
[----:B---3--:R-:W-:-:S03]  /*75490*/  IADD3 R17, P2, R17, R29, RZ ;  /* 0x0000001d11117210 */ /* 0x008fc60007f5e0ff */
[----:B------:R-:W3:Y:S04]  /*754a0*/  LDL.LU R12, [R1+0x2080] ;  /* 0x00208000010c7983 */ /* 0x000ee80000300800 */
[----:B------:R-:W-:Y:S04]  /*754b0*/  STL [R1+0x20ac], R17 ;  /* 0x0020ac1101007387 */ /* 0x000fe80000100800 */
[----:B------:R-:W3:Y:S01]  /*754c0*/  LDL.LU R20, [R1+0x2054] ;  /* 0x0020540001147983 */ /* 0x000ee20000300800 */
[----:B------:R-:W-:-:S05]  /*754d0*/  IMAD.X R18, R18, 0x1, R0, P3 ;  /* 0x0000000112127824 */ /* 0x000fca00018e0600 */
[----:B------:R0:W-:Y:S04]  /*754e0*/  STL [R1+0x20d0], R18 ;  /* 0x0020d01201007387 */ /* 0x0001e80000100800 */
[----:B------:R-:W3:Y:S04]  /*754f0*/  LDL.LU R21, [R1+0x2078] ;  /* 0x0020780001157983 */ /* 0x000ee80000300800 */
[----:B0-----:R-:W3:Y:S01]  /*75500*/  LDL.LU R18, [R1+0x204c] ;  /* 0x00204c0001127983 */ /* 0x001ee20000300800 */
[----:B------:R-:W-:-:S05]  /*75510*/  IADD3 R19, P3, R19, R29, RZ ;  /* 0x0000001d13137210 */ /* 0x000fca0007f7e0ff */
[----:B------:R0:W-:Y:S04]  /*75520*/  STL [R1+0x20a4], R19 ;  /* 0x0020a41301007387 */ /* 0x0001e80000100800 */
[----:B0-----:R-:W3:Y:S04]  /*75530*/  LDL.LU R19, [R1+0x2070] ;  /* 0x0020700001137983 */ /* 0x001ee80000300800 */
[----:B------:R-:W3:Y:S04]  /*75540*/  LDL.LU R22, [R1+0x2044] ;  /* 0x0020440001167983 */ /* 0x000ee80000300800 */
[----:B------:R-:W3:Y:S04]  /*75550*/  LDL.LU R23, [R1+0x2068] ;  /* 0x0020680001177983 */ /* 0x000ee80000300800 */
[----:B------:R-:W3:Y:S01]  /*75560*/  LDL.LU R17, [R1+0x203c] ;  /* 0x00203c0001117983 */ /* 0x000ee20000300800 */
[----:B--2---:R-:W-:Y:S01]  /*75570*/  IMAD.X R3, R3, 0x1, R0, P4 ;  /* 0x0000000103037824 */ /* 0x004fe200020e0600 */
[----:B----4-:R-:W-:-:S04]  /*75580*/  IADD3 R24, P4, R24, R29, RZ ;  /* 0x0000001d18187210 */ /* 0x010fc80007f9e0ff */
[----:B------:R0:W-:Y:S01]  /*75590*/  STL [R1+0x20c8], R3 ;  /* 0x0020c80301007387 */ /* 0x0001e20000100800 */
[--C-:B------:R-:W-:Y:S01]  /*755a0*/  IMAD.X R25, R25, 0x1, R0.reuse, P5 ;  /* 0x0000000119197824 */ /* 0x100fe200028e0600 */
[-C--:B------:R-:W-:Y:S01]  /*755b0*/  IADD3 R26, P5, R26, R29.reuse, RZ ;  /* 0x0000001d1a1a7210 */ /* 0x080fe20007fbe0ff */
[--C-:B------:R-:W-:Y:S01]  /*755c0*/  IMAD.X R27, R27, 0x1, R0.reuse, P6 ;  /* 0x000000011b1b7824 */ /* 0x100fe200030e0600 */
[----:B------:R-:W-:Y:S01]  /*755d0*/  IADD3 R6, P6, R6, R29, RZ ;  /* 0x0000001d06067210 */ /* 0x000fe20007fde0ff */
[----:B0-----:R-:W2:Y:S04]  /*755e0*/  LDL.LU R3, [R1+0x2060] ;  /* 0x0020600001037983 */ /* 0x001ea80000300800 */
        /* <DEDUP_REMOVED lines=12> */
[----:B------:R-:W-:Y:S04]  /*756b0*/  STL [R1+0x2084], R8 ;  /* 0x0020840801007387 */ /* 0x000fe80000100800 */
[----:B------:R-:W-:Y:S01]  /*756c0*/  STL [R1+0x20a8], R5 ;  /* 0x0020a80501007387 */ /* 0x000fe20000100800 */
[----:B------:R-:W-:-:S03]  /*756d0*/  IADD3 R14, P3, R14, R29, RZ ;  /* 0x0000001d0e0e7210 */ /* 0x000fc60007f7e0ff */
[----:B------:R-:W-:Y:S04]  /*756e0*/  STL [R1+0x207c], R10 ;  /* 0x00207c0a01007387 */ /* 0x000fe80000100800 */
[----:B------:R0:W-:Y:S01]  /*756f0*/  STL [R1+0x2098], R28 ;  /* 0x0020981c01007387 */ /* 0x0001e20000100800 */
[-C--:B------:R-:W-:Y:S01]  /*75700*/  IADD3 R15, P4, R15, R29.reuse, RZ ;  /* 0x0000001d0f0f7210 */ /* 0x080fe20007f9e0ff */
[----:B------:R-:W-:Y:S02]  /*75710*/  IMAD.X R13, R13, 0x1, R0, P5 ;  /* 0x000000010d0d7824 */ /* 0x000fe400028e0600 */
[----:B------:R-:W-:Y:S01]  /*75720*/  STL [R1+0x20a0], R9 ;  /* 0x0020a00901007387 */ /* 0x000fe20000100800 */
[----:B------:R-:W-:-:S03]  /*75730*/  IADD3 R16, P5, R16, R29, RZ ;  /* 0x0000001d10107210 */ /* 0x000fc60007fbe0ff */
[----:B0-----:R-:W4:Y:S04]  /*75740*/  LDL.LU R28, [R1+0x2034] ;  /* 0x00203400011c7983 */ /* 0x001f280000300800 */
[----:B------:R-:W-:Y:S01]  /*75750*/  STL [R1+0x2074], R14 ;  /* 0x0020740e01007387 */ /* 0x000fe20000100800 */
[----:B------:R-:W-:-:S03]  /*75760*/  IMAD.X R2, R2, 0x1, R0, P6 ;  /* 0x0000000102027824 */ /* 0x000fc600030e0600 */
[----:B------:R-:W-:Y:S04]  /*75770*/  STL [R1+0x206c], R15 ;  /* 0x00206c0f01007387 */ /* 0x000fe80000100800 */
[----:B------:R0:W-:Y:S04]  /*75780*/  STL [R1+0x2064], R16 ;  /* 0x0020641001007387 */ /* 0x0001e80000100800 */
[----:B------:R-:W-:Y:S04]  /*75790*/  STL [R1+0x2090], R13 ;  /* 0x0020900d01007387 */ /* 0x000fe80000100800 */
[----:B0-----:R-:W4:Y:S04]  /*757a0*/  LDL.LU R16, [R1+0x2058] ;  /* 0x0020580001107983 */ /* 0x001f280000300800 */
[----:B------:R0:W-:Y:S04]  /*757b0*/  STL [R1+0x2088], R2 ;  /* 0x0020880201007387 */ /* 0x0001e80000100800 */
[----:B0-----:R-:W4:Y:S01]  /*757c0*/  LDL.LU R2, [R1+0x202c] ;  /* 0x00202c0001027983 */ /* 0x001f220000300800 */
[----:B------:R-:W-:Y:S01]  /*757d0*/  IADD3 R11, P6, R11, R29, RZ ;  /* 0x0000001d0b0b7210 */ /* 0x000fe20007fde0ff */
[----:B---3--:R-:W-:-:S02]  /*757e0*/  IMAD.X R12, R12, 0x1, R0, P1 ;  /* 0x000000010c0c7824 */ /* 0x008fc400008e0600 */
[--C-:B------:R-:W-:Y:S01]  /*757f0*/  IMAD.X R21, R21, 0x1, R0.reuse, P2 ;  /* 0x0000000115157824 */ /* 0x100fe200010e0600 */
[-C--:B------:R-:W-:Y:S02]  /*75800*/  IADD3 R18, P2, R18, R29.reuse, RZ ;  /* 0x0000001d12127210 */ /* 0x080fe40007f5e0ff */
[-C--:B------:R-:W-:Y:S01]  /*75810*/  IADD3 R20, P1, R20, R29.reuse, RZ ;  /* 0x0000001d14147210 */ /* 0x080fe20007f3e0ff */
[----:B------:R-:W-:Y:S04]  /*75820*/  STL [R1+0x205c], R11 ;  /* 0x00205c0b01007387 */ /* 0x000fe80000100800 */
[----:B------:R-:W-:Y:S04]  /*75830*/  STL [R1+0x2080], R12 ;  /* 0x0020800c01007387 */ /* 0x000fe80000100800 */
[----:B------:R0:W-:Y:S04]  /*75840*/  STL [R1+0x204c], R18 ;  /* 0x00204c1201007387 */ /* 0x0001e80000100800 */
[----:B------:R-:W-:Y:S04]  /*75850*/  STL [R1+0x2054], R20 ;  /* 0x0020541401007387 */ /* 0x000fe80000100800 */
[----:B0-----:R-:W3:Y:S01]  /*75860*/  LDL.LU R18, [R1+0x2050] ;  /* 0x0020500001127983 */ /* 0x001ee20000300800 */
[----:B------:R-:W-:Y:S01]  /*75870*/  IMAD.X R19, R19, 0x1, R0, P3 ;  /* 0x0000000113137824 */ /* 0x000fe200018e0600 */
[----:B------:R-:W-:-:S02]  /*75880*/  IADD3 R22, P3, R22, R29, RZ ;  /* 0x0000001d16167210 */ /* 0x000fc40007f7e0ff */
[----:B------:R-:W-:Y:S01]  /*75890*/  STL [R1+0x2078], R21 ;  /* 0x0020781501007387 */ /* 0x000fe20000100800 */
[----:B------:R-:W-:-:S03]  /*758a0*/  IMAD.X R23, R23, 0x1, R0, P4 ;  /* 0x0000000117177824 */ /* 0x000fc600020e0600 */
[----:B------:R0:W-:Y:S01]  /*758b0*/  STL [R1+0x2070], R19 ;  /* 0x0020701301007387 */ /* 0x0001e20000100800 */
[----:B------:R-:W-:-:S03]  /*758c0*/  IADD3 R17, P4, R17, R29, RZ ;  /* 0x0000001d11117210 */ /* 0x000fc60007f9e0ff */
[----:B0-----:R-:W3:Y:S04]  /*758d0*/  LDL.LU R19, [R1+0x2024] ;  /* 0x0020240001137983 */ /* 0x001ee80000300800 */
[----:B------:R-:W-:Y:S04]  /*758e0*/  STL [R1+0x2044], R22 ;  /* 0x0020441601007387 */ /* 0x000fe80000100800 */
[----:B------:R-:W3:Y:S04]  /*758f0*/  LDL.LU R24, [R1+0x2048] ;  /* 0x0020480001187983 */ /* 0x000ee80000300800 */
[----:B------:R-:W-:Y:S04]  /*75900*/  STL [R1+0x2068], R23 ;  /* 0x0020681701007387 */ /* 0x000fe80000100800 */
[----:B------:R-:W3:Y:S04]  /*75910*/  LDL.LU R25, [R1+0x201c] ;  /* 0x00201c0001197983 */ /* 0x000ee80000300800 */
[----:B------:R-:W-:Y:S04]  /*75920*/  STL [R1+0x203c], R17 ;  /* 0x00203c1101007387 */ /* 0x000fe80000100800 */
[----:B------:R-:W3:Y:S01]  /*75930*/  LDL.LU R26, [R1+0x2040] ;  /* 0x00204000011a7983 */ /* 0x000ee20000300800 */
[----:B--2---:R-:W-:-:S05]  /*75940*/  IMAD.X R3, R3, 0x1, R0, P5 ;  /* 0x0000000103037824 */ /* 0x004fca00028e0600 */
[----:B------:R0:W-:Y:S04]  /*75950*/  STL [R1+0x2060], R3 ;  /* 0x0020600301007387 */ /* 0x0001e80000100800 */
        /* <DEDUP_REMOVED lines=8> */
[----:B0-----:R-:W2:Y:S04]  /*759e0*/  LDL.LU R3, [R1+0x1ff4] ;  /* 0x001ff40001037983 */ /* 0x001ea80000300800 */
[----:B------:R-:W2:Y:S04]  /*759f0*/  LDL.LU R15, [R1+0x2018] ;  /* 0x00201800010f7983 */ /* 0x000ea80000300800 */
[----:B------:R-:W2:Y:S04]  /*75a00*/  LDL.LU R13, [R1+0x1fec] ;  /* 0x001fec00010d7983 */ /* 0x000ea80000300800 */
[----:B------:R-:W2:Y:S01]  /*75a10*/  LDL.LU R17, [R1+0x2010] ;  /* 0x0020100001117983 */ /* 0x000ea20000300800 */
[----:B----4-:R-:W-:-:S05]  /*75a20*/  IADD3 R28, P5, R28, R29, RZ ;  /* 0x0000001d1c1c7210 */ /* 0x010fca0007fbe0ff */
[----:B------:R0:W-:Y:S01]  /*75a30*/  STL [R1+0x2034], R28 ;  /* 0x0020341c01007387 */ /* 0x0001e20000100800 */
[----:B------:R-:W-:-:S03]  /*75a40*/  IMAD.X R16, R16, 0x1, R0, P6 ;  /* 0x0000000110107824 */ /* 0x000fc600030e0600 */
[----:B0-----:R-:W4:Y:S04]  /*75a50*/  LDL.LU R28, [R1+0x1fe4] ;  /* 0x001fe400011c7983 */ /* 0x001f280000300800 */
[----:B------:R-:W4:Y:S04]  /*75a60*/  LDL.LU R11, [R1+0x2008] ;  /* 0x00200800010b7983 */ /* 0x000f280000300800 */
[----:B------:R-:W4:Y:S04]  /*75a70*/  LDL.LU R12, [R1+0x1fdc] ;  /* 0x001fdc00010c7983 */ /* 0x000f280000300800 */
[----:B------:R-:W-:Y:S04]  /*75a80*/  STL [R1+0x2058], R16 ;  /* 0x0020581001007387 */ /* 0x000fe80000100800 */
[----:B------:R-:W4:Y:S01]  /*75a90*/  LDL.LU R20, [R1+0x2000] ;  /* 0x0020000001147983 */ /* 0x000f220000300800 */
[----:B------:R-:W-:-:S05]  /*75aa0*/  IADD3 R2, P6, R2, R29, RZ ;  /* 0x0000001d02027210 */ /* 0x000fca0007fde0ff */
[----:B------:R0:W-:Y:S04]  /*75ab0*/  STL [R1+0x202c], R2 ;  /* 0x00202c0201007387 */ /* 0x0001e80000100800 */
[----:B------:R-:W4:Y:S04]  /*75ac0*/  LDL.LU R21, [R1+0x1fd4] ;  /* 0x001fd40001157983 */ /* 0x000f280000300800 */
[----:B0-----:R-:W4:Y:S01]  /*75ad0*/  LDL.LU R2, [R1+0x1ff8] ;  /* 0x001ff80001027983 */ /* 0x001f220000300800 */
[----:B---3--:R-:W-:-:S05]  /*75ae0*/  IMAD.X R18, R18, 0x1, R0, P1 ;  /* 0x0000000112127824 */ /* 0x008fca00008e0600 */
[----:B------:R0:W-:Y:S04]  /*75af0*/  STL [R1+0x2050], R18 ;  /* 0x0020501201007387 */ /* 0x0001e80000100800 */
[----:B0-----:R-:W3:Y:S01]  /*75b00*/  LDL.LU R18, [R1+0x1fcc] ;  /* 0x001fcc0001127983 */ /* 0x001ee20000300800 */
[----:B------:R-:W-:-:S03]  /*75b10*/  IADD3 R19, P1, R19, R29, RZ ;  /* 0x0000001d13137210 */ /* 0x000fc60007f3e0ff */
[----:B------:R-:W3:Y:S04]  /*75b20*/  LDL.LU R22, [R1+0x1ff0] ;  /* 0x001ff00001167983 */ /* 0x000ee80000300800 */
[----:B------:R-:W3:Y:S04]  /*75b30*/  LDL.LU R23, [R1+0x1fc4] ;  /* 0x001fc40001177983 */ /* 0x000ee80000300800 */
[----:B------:R-:W3:Y:S04]  /*75b40*/  LDL.LU R16, [R1+0x1fe8] ;  /* 0x001fe80001107983 */ /* 0x000ee80000300800 */
[----:B------:R0:W-:Y:S01]  /*75b50*/  STL [R1+0x2024], R19 ;  /* 0x0020241301007387 */ /* 0x0001e20000100800 */
[--C-:B------:R-:W-:Y:S01]  /*75b60*/  IMAD.X R24, R24, 0x1, R0.reuse, P2 ;  /* 0x0000000118187824 */ /* 0x100fe200010e0600 */
[-C--:B------:R-:W-:Y:S01]  /*75b70*/  IADD3 R25, P2, R25, R29.reuse, RZ ;  /* 0x0000001d19197210 */ /* 0x080fe20007f5e0ff */
[--C-:B------:R-:W-:Y:S01]  /*75b80*/  IMAD.X R26, R26, 0x1, R0.reuse, P3 ;  /* 0x000000011a1a7824 */ /* 0x100fe200018e0600 */
[----:B0-----:R-:W3:Y:S04]  /*75b90*/  LDL.LU R19, [R1+0x1fbc] ;  /* 0x001fbc0001137983 */ /* 0x001ee80000300800 */
[----:B------:R-:W-:Y:S04]  /*75ba0*/  STL [R1+0x2048], R24 ;  /* 0x0020481801007387 */ /* 0x000fe80000100800 */
[----:B------:R-:W-:Y:S04]  /*75bb0*/  STL [R1+0x201c], R25 ;  /* 0x00201c1901007387 */ /* 0x000fe80000100800 */
[----:B------:R-:W-:Y:S01]  /*75bc0*/  STL [R1+0x2040], R26 ;  /* 0x0020401a01007387 */ /* 0x000fe20000100800 */
[-C--:B--2---:R-:W-:Y:S01]  /*75bd0*/  IADD3 R27, P3, R27, R29.reuse, RZ ;  /* 0x0000001d1b1b7210 */ /* 0x084fe20007f7e0ff */
[--C-:B------:R-:W-:Y:S01]  /*75be0*/  IMAD.X R6, R6, 0x1, R0.reuse, P4 ;  /* 0x0000000106067824 */ /* 0x100fe200020e0600 */
[-C--:B------:R-:W-:Y:S01]  /*75bf0*/  IADD3 R7, P4, R7, R29.reuse, RZ ;  /* 0x0000001d07077210 */ /* 0x080fe20007f9e0ff */
[--C-:B------:R-:W-:Y:S01]  /*75c00*/  IMAD.X R8, R8, 0x1, R0.reuse, P5 ;  /* 0x0000000108087824 */ /* 0x100fe200028e0600 */
[----:B------:R-:W-:Y:S01]  /*75c10*/  IADD3 R5, P5, R5, R29, RZ ;  /* 0x0000001d05057210 */ /* 0x000fe20007fbe0ff */
[----:B------:R-:W-:Y:S01]  /*75c20*/  STL [R1+0x2014], R27 ;  /* 0x0020141b01007387 */ /* 0x000fe20000100800 */
[----:B------:R-:W-:-:S02]  /*75c30*/  IMAD.X R10, R10, 0x1, R0, P6 ;  /* 0x000000010a0a7824 */ /* 0x000fc400030e0600 */
        /* <DEDUP_REMOVED lines=8> */
[----:B------:R0:W-:Y:S01]  /*75cc0*/  STL [R1+0x1ff4], R3 ;  /* 0x001ff40301007387 */ /* 0x0001e20000100800 */
[----:B------:R-:W-:-:S03]  /*75cd0*/  IMAD.X R15, R15, 0x1, R0, P2 ;  /* 0x000000010f0f7824 */ /* 0x000fc600010e0600 */
[----:B------:R-:W-:Y:S01]  /*75ce0*/  STL [R1+0x1ffc], R9 ;  /* 0x001ffc0901007387 */ /* 0x000fe20000100800 */
[----:B------:R-:W-:Y:S01]  /*75cf0*/  IMAD.X R17, R17, 0x1, R0, P3 ;  /* 0x0000000111117824 */ /* 0x000fe200018e0600 */
[-C--:B------:R-:W-:Y:S02]  /*75d00*/  IADD3 R13, P2, R13, R29.reuse, RZ ;  /* 0x0000001d0d0d7210 */ /* 0x080fe40007f5e0ff */
[----:B0-----:R-:W2:Y:S04]  /*75d10*/  LDL.LU R3, [R1+0x1fe0] ;  /* 0x001fe00001037983 */ /* 0x001ea80000300800 */
[----:B------:R-:W-:Y:S04]  /*75d20*/  STL [R1+0x2020], R14 ;  /* 0x0020200e01007387 */ /* 0x000fe80000100800 */
[----:B------:R-:W-:Y:S04]  /*75d30*/  STL [R1+0x2018], R15 ;  /* 0x0020180f01007387 */ /* 0x000fe80000100800 */
[----:B------:R0:W-:Y:S04]  /*75d40*/  STL [R1+0x2010], R17 ;  /* 0x0020101101007387 */ /* 0x0001e80000100800 */
[----:B------:R-:W-:Y:S01]  /*75d50*/  STL [R1+0x1fec], R13 ;  /* 0x001fec0d01007387 */ /* 0x000fe20000100800 */
[----:B----4-:R-:W-:-:S03]  /*75d60*/  IADD3 R28, P3, R28, R29, RZ ;  /* 0x0000001d1c1c7210 */ /* 0x010fc60007f7e0ff */
[----:B0-----:R-:W4:Y:S04]  /*75d70*/  LDL.LU R17, [R1+0x1fb4] ;  /* 0x001fb40001117983 */ /* 0x001f280000300800 */
[----:B------:R0:W-:Y:S01]  /*75d80*/  STL [R1+0x1fe4], R28 ;  /* 0x001fe41c01007387 */ /* 0x0001e20000100800 */
[--C-:B------:R-:W-:Y:S01]  /*75d90*/  IMAD.X R11, R11, 0x1, R0.reuse, P4 ;  /* 0x000000010b0b7824 */ /* 0x100fe200020e0600 */
[----:B------:R-:W-:Y:S01]  /*75da0*/  IADD3 R12, P4, R12, R29, RZ ;  /* 0x0000001d0c0c7210 */ /* 0x000fe20007f9e0ff */
[--C-:B------:R-:W-:Y:S01]  /*75db0*/  IMAD.X R20, R20, 0x1, R0.reuse, P5 ;  /* 0x0000000114147824 */ /* 0x100fe200028e0600 */
[----:B0-----:R-:W4:Y:S04]  /*75dc0*/  LDL.LU R28, [R1+0x1fd8] ;  /* 0x001fd800011c7983 */ /* 0x001f280000300800 */
[----:B------:R-:W-:Y:S04]  /*75dd0*/  STL [R1+0x2008], R11 ;  /* 0x0020080b01007387 */ /* 0x000fe80000100800 */
[----:B------:R-:W-:Y:S01]  /*75de0*/  STL [R1+0x1fdc], R12 ;  /* 0x001fdc0c01007387 */ /* 0x000fe20000100800 */
[----:B------:R-:W-:-:S05]  /*75df0*/  IMAD.X R2, R2, 0x1, R0, P6 ;  /* 0x0000000102027824 */ /* 0x000fca00030e0600 */
[----:B------:R0:W-:Y:S04]  /*75e00*/  STL [R1+0x1ff8], R2 ;  /* 0x001ff80201007387 */ /* 0x0001e80000100800 */
[----:B------:R-:W-:Y:S04]  /*75e10*/  STL [R1+0x2000], R20 ;  /* 0x0020001401007387 */ /* 0x000fe80000100800 */
[----:B0-----:R-:W4:Y:S01]  /*75e20*/  LDL.LU R2, [R1+0x1fac] ;  /* 0x001fac0001027983 */ /* 0x001f220000300800 */
[-C--:B------:R-:W-:Y:S02]  /*75e30*/  IADD3 R21, P5, R21, R29.reuse, RZ ;  /* 0x0000001d15157210 */ /* 0x080fe40007fbe0ff */
[----:B---3--:R-:W-:Y:S01]  /*75e40*/  IADD3 R18, P6, R18, R29, RZ ;  /* 0x0000001d12127210 */ /* 0x008fe20007fde0ff */
[----:B------:R-:W-:-:S02]  /*75e50*/  IMAD.X R22, R22, 0x1, R0, P1 ;  /* 0x0000000116167824 */ /* 0x000fc400008e0600 */
[----:B------:R-:W-:Y:S01]  /*75e60*/  STL [R1+0x1fd4], R21 ;  /* 0x001fd41501007387 */ /* 0x000fe20000100800 */
[----:B------:R-:W-:-:S03]  /*75e70*/  IADD3 R23, P1, R23, R29, RZ ;  /* 0x0000001d17177210 */ /* 0x000fc60007f3e0ff */
[----:B------:R0:W-:Y:S01]  /*75e80*/  STL [R1+0x1fcc], R18 ;  /* 0x001fcc1201007387 */ /* 0x0001e20000100800 */
[----:B------:R-:W-:-:S03]  /*75e90*/  IMAD.X R16, R16, 0x1, R0, P2 ;  /* 0x0000000110107824 */ /* 0x000fc600010e0600 */
[----:B0-----:R-:W3:Y:S04]  /*75ea0*/  LDL.LU R18, [R1+0x1fd0] ;  /* 0x001fd00001127983 */ /* 0x001ee80000300800 */
[----:B------:R-:W-:Y:S01]  /*75eb0*/  STL [R1+0x1ff0], R22 ;  /* 0x001ff01601007387 */ /* 0x000fe20000100800 */
[----:B------:R-:W-:-:S03]  /*75ec0*/  IADD3 R19, P2, R19, R29, RZ ;  /* 0x0000001d13137210 */ /* 0x000fc60007f5e0ff */
[----:B------:R-:W3:Y:S04]  /*75ed0*/  LDL.LU R24, [R1+0x1fa4] ;  /* 0x001fa40001187983 */ /* 0x000ee80000300800 */
[----:B------:R-:W-:Y:S04]  /*75ee0*/  STL [R1+0x1fc4], R23 ;  /* 0x001fc41701007387 */ /* 0x000fe80000100800 */
[----:B------:R-:W3:Y:S04]  /*75ef0*/  LDL.LU R25, [R1+0x1fc8] ;  /* 0x001fc80001197983 */ /* 0x000ee80000300800 */
[----:B------:R-:W-:Y:S04]  /*75f00*/  STL [R1+0x1fe8], R16 ;  /* 0x001fe81001007387 */ /* 0x000fe80000100800 */
[----:B------:R-:W3:Y:S04]  /*75f10*/  LDL.LU R26, [R1+0x1f9c] ;  /* 0x001f9c00011a7983 */ /* 0x000ee80000300800 */
[----:B------:R0:W-:Y:S04]  /*75f20*/  STL [R1+0x1fbc], R19 ;  /* 0x001fbc1301007387 */ /* 0x0001e80000100800 */
        /* <DEDUP_REMOVED lines=8> */
[----:B0-----:R-:W3:Y:S04]  /*75fb0*/  LDL.LU R19, [R1+0x1fa0] ;  /* 0x001fa00001137983 */ /* 0x001ee80000300800 */
[----:B------:R-:W3:Y:S04]  /*75fc0*/  LDL.LU R15, [R1+0x1f74] ;  /* 0x001f7400010f7983 */ /* 0x000ee80000300800 */
[----:B------:R-:W3:Y:S04]  /*75fd0*/  LDL.LU R13, [R1+0x1f98] ;  /* 0x001f9800010d7983 */ /* 0x000ee80000300800 */
[----:B------:R-:W3:Y:S01]  /*75fe0*/  LDL.LU R16, [R1+0x1f6c] ;  /* 0x001f6c0001107983 */ /* 0x000ee20000300800 */
[----:B--2---:R-:W-:-:S05]  /*75ff0*/  IMAD.X R3, R3, 0x1, R0, P3 ;  /* 0x0000000103037824 */ /* 0x004fca00018e0600 */
[----:B------:R0:W-:Y:S01]  /*76000*/  STL [R1+0x1fe0], R3 ;  /* 0x001fe00301007387 */ /* 0x0001e20000100800 */
[----:B----4-:R-:W-:-:S03]  /*76010*/  IADD3 R17, P3, R17, R29, RZ ;  /* 0x0000001d11117210 */ /* 0x010fc60007f7e0ff */
[----:B0-----:R-:W2:Y:S04]  /*76020*/  LDL.LU R3, [R1+0x1f90] ;  /* 0x001f900001037983 */ /* 0x001ea80000300800 */
[----:B------:R-:W4:Y:S04]  /*76030*/  LDL.LU R11, [R1+0x1f64] ;  /* 0x001f6400010b7983 */ /* 0x000f280000300800 */
[----:B------:R-:W4:Y:S04]  /*76040*/  LDL.LU R12, [R1+0x1f88] ;  /* 0x001f8800010c7983 */ /* 0x000f280000300800 */
[----:B------:R-:W-:Y:S04]  /*76050*/  STL [R1+0x1fb4], R17 ;  /* 0x001fb41101007387 */ /* 0x000fe80000100800 */
[----:B------:R-:W4:Y:S01]  /*76060*/  LDL.LU R20, [R1+0x1f5c] ;  /* 0x001f5c0001147983 */ /* 0x000f220000300800 */
[----:B------:R-:W-:-:S05]  /*76070*/  IMAD.X R28, R28, 0x1, R0, P4 ;  /* 0x000000011c1c7824 */ /* 0x000fca00020e0600 */
[----:B------:R0:W-:Y:S04]  /*76080*/  STL [R1+0x1fd8], R28 ;  /* 0x001fd81c01007387 */ /* 0x0001e80000100800 */
[----:B------:R-:W4:Y:S04]  /*76090*/  LDL.LU R21, [R1+0x1f80] ;  /* 0x001f800001157983 */ /* 0x000f280000300800 */
[----:B0-----:R-:W4:Y:S01]  /*760a0*/  LDL.LU R28, [R1+0x1f54] ;  /* 0x001f5400011c7983 */ /* 0x001f220000300800 */
[----:B------:R-:W-:-:S05]  /*760b0*/  IADD3 R2, P4, R2, R29, RZ ;  /* 0x0000001d02027210 */ /* 0x000fca0007f9e0ff */
[----:B------:R0:W-:Y:S04]  /*760c0*/  STL [R1+0x1fac], R2 ;  /* 0x001fac0201007387 */ /* 0x0001e80000100800 */
[----:B0-----:R-:W4:Y:S04]  /*760d0*/  LDL.LU R2, [R1+0x1f78] ;  /* 0x001f780001027983 */ /* 0x001f280000300800 */
[----:B------:R-:W4:Y:S01]  /*760e0*/  LDL.LU R22, [R1+0x1f4c] ;  /* 0x001f4c0001167983 */ /* 0x000f220000300800 */
[----:B---3--:R-:W-:-:S03]  /*760f0*/  IMAD.X R18, R18, 0x1, R0, P5 ;  /* 0x0000000112127824 */ /* 0x008fc600028e0600 */
[----:B------:R-:W3:Y:S04]  /*76100*/  LDL.LU R23, [R1+0x1f70] ;  /* 0x001f700001177983 */ /* 0x000ee80000300800 */
[----:B------:R-:W3:Y:S04]  /*76110*/  LDL.LU R17, [R1+0x1f44] ;  /* 0x001f440001117983 */ /* 0x000ee80000300800 */
[----:B------:R0:W-:Y:S01]  /*76120*/  STL [R1+0x1fd0], R18 ;  /* 0x001fd01201007387 */ /* 0x0001e20000100800 */
[-C--:B------:R-:W-:Y:S01]  /*76130*/  IADD3 R24, P5, R24, R29.reuse, RZ ;  /* 0x0000001d18187210 */ /* 0x080fe20007fbe0ff */
[--C-:B------:R-:W-:Y:S01]  /*76140*/  IMAD.X R25, R25, 0x1, R0.reuse, P6 ;  /* 0x0000000119197824 */ /* 0x100fe200030e0600 */
[-C--:B------:R-:W-:Y:S01]  /*76150*/  IADD3 R26, P6, R26, R29.reuse, RZ ;  /* 0x0000001d1a1a7210 */ /* 0x080fe20007fde0ff */
[----:B------:R-:W-:Y:S01]  /*76160*/  IMAD.X R27, R27, 0x1, R0, P1 ;  /* 0x000000011b1b7824 */ /* 0x000fe200008e0600 */
[----:B0-----:R-:W3:Y:S01]  /*76170*/  LDL.LU R18, [R1+0x1f68] ;  /* 0x001f680001127983 */ /* 0x001ee20000300800 */
        /* <DEDUP_REMOVED lines=21> */
[----:B------:R-:W-:Y:S04]  /*762d0*/  STL [R1+0x1fa8], R9 ;  /* 0x001fa80901007387 */ /* 0x000fe80000100800 */
[----:B0-----:R-:W3:Y:S04]  /*762e0*/  LDL.LU R19, [R1+0x1f3c] ;  /* 0x001f3c0001137983 */ /* 0x001ee80000300800 */
[----:B------:R-:W-:Y:S04]  /*762f0*/  STL [R1+0x1f7c], R14 ;  /* 0x001f7c0e01007387 */ /* 0x000fe80000100800 */
[----:B------:R-:W-:Y:S04]  /*76300*/  STL [R1+0x1f74], R15 ;  /* 0x001f740f01007387 */ /* 0x000fe80000100800 */
[----:B------:R0:W-:Y:S04]  /*76310*/  STL [R1+0x1f6c], R16 ;  /* 0x001f6c1001007387 */ /* 0x0001e80000100800 */
[----:B------:R-:W-:Y:S04]  /*76320*/  STL [R1+0x1f98], R13 ;  /* 0x001f980d01007387 */ /* 0x000fe80000100800 */
[----:B0-----:R-:W3:Y:S01]  /*76330*/  LDL.LU R16, [R1+0x1f60] ;  /* 0x001f600001107983 */ /* 0x001ee20000300800 */
[--C-:B--2---:R-:W-:Y:S01]  /*76340*/  IMAD.X R3, R3, 0x1, R0.reuse, P1 ;  /* 0x0000000103037824 */ /* 0x104fe200008e0600 */
[----:B----4-:R-:W-:Y:S01]  /*76350*/  IADD3 R11, P1, R11, R29, RZ ;  /* 0x0000001d0b0b7210 */ /* 0x010fe20007f3e0ff */
[----:B------:R-:W-:-:S03]  /*76360*/  IMAD.X R12, R12, 0x1, R0, P2 ;  /* 0x000000010c0c7824 */ /* 0x000fc600010e0600 */
[----:B------:R0:W-:Y:S01]  /*76370*/  STL [R1+0x1f90], R3 ;  /* 0x001f900301007387 */ /* 0x0001e20000100800 */
[----:B------:R-:W-:-:S03]  /*76380*/  IADD3 R20, P2, R20, R29, RZ ;  /* 0x0000001d14147210 */ /* 0x000fc60007f5e0ff */
[----:B0-----:R-:W2:Y:S01]  /*76390*/  LDL.LU R3, [R1+0x1f34] ;  /* 0x001f340001037983 */ /* 0x001ea20000300800 */
[----:B------:R-:W-:-:S03]  /*763a0*/  IMAD.X R21, R21, 0x1, R0, P3 ;  /* 0x0000000115157824 */ /* 0x000fc600018e0600 */
[----:B------:R-:W-:Y:S04]  /*763b0*/  STL [R1+0x1f64], R11 ;  /* 0x001f640b01007387 */ /* 0x000fe80000100800 */
[----:B------:R-:W-:Y:S01]  /*763c0*/  STL [R1+0x1f88], R12 ;  /* 0x001f880c01007387 */ /* 0x000fe20000100800 */
[----:B------:R-:W-:-:S05]  /*763d0*/  IADD3 R28, P3, R28, R29, RZ ;  /* 0x0000001d1c1c7210 */ /* 0x000fca0007f7e0ff */
[----:B------:R0:W-:Y:S04]  /*763e0*/  STL [R1+0x1f54], R28 ;  /* 0x001f541c01007387 */ /* 0x0001e80000100800 */
[----:B------:R-:W-:Y:S04]  /*763f0*/  STL [R1+0x1f5c], R20 ;  /* 0x001f5c1401007387 */ /* 0x000fe80000100800 */
[----:B0-----:R-:W4:Y:S04]  /*76400*/  LDL.LU R28, [R1+0x1f58] ;  /* 0x001f5800011c7983 */ /* 0x001f280000300800 */
[----:B------:R-:W-:Y:S01]  /*76410*/  STL [R1+0x1f80], R21 ;  /* 0x001f801501007387 */ /* 0x000fe20000100800 */
[----:B------:R-:W-:-:S05]  /*76420*/  IMAD.X R2, R2, 0x1, R0, P4 ;  /* 0x0000000102027824 */ /* 0x000fca00020e0600 */
[----:B------:R0:W-:Y:S04]  /*76430*/  STL [R1+0x1f78], R2 ;  /* 0x001f780201007387 */ /* 0x0001e80000100800 */
[----:B0-----:R-:W4:Y:S01]  /*76440*/  LDL.LU R2, [R1+0x1f2c] ;  /* 0x001f2c0001027983 */ /* 0x001f220000300800 */
[-C--:B------:R-:W-:Y:S01]  /*76450*/  IADD3 R22, P4, R22, R29.reuse, RZ ;  /* 0x0000001d16167210 */ /* 0x080fe20007f9e0ff */
[--C-:B---3--:R-:W-:Y:S01]  /*76460*/  IMAD.X R23, R23, 0x1, R0.reuse, P5 ;  /* 0x0000000117177824 */ /* 0x108fe200028e0600 */
[-C--:B------:R-:W-:Y:S01]  /*76470*/  IADD3 R17, P5, R17, R29.reuse, RZ ;  /* 0x0000001d11117210 */ /* 0x080fe20007fbe0ff */
[----:B------:R-:W-:Y:S02]  /*76480*/  IMAD.X R18, R18, 0x1, R0, P6 ;  /* 0x0000000112127824 */ /* 0x000fe400030e0600 */
[----:B------:R-:W-:Y:S04]  /*76490*/  STL [R1+0x1f4c], R22 ;  /* 0x001f4c1601007387 */ /* 0x000fe80000100800 */
        /* <DEDUP_REMOVED lines=18> */
[----:B------:R-:W-:-:S05]  /*765c0*/  IADD3 R19, P6, R19, R29, RZ ;  /* 0x0000001d13137210 */ /* 0x000fca0007fde0ff */
[----:B------:R0:W-:Y:S01]  /*765d0*/  STL [R1+0x1f3c], R19 ;  /* 0x001f3c1301007387 */ /* 0x0001e20000100800 */
[----:B------:R-:W-:-:S03]  /*765e0*/  IMAD.X R16, R16, 0x1, R0, P1 ;  /* 0x0000000110107824 */ /* 0x000fc600008e0600 */
[----:B0-----:R-:W3:Y:S04]  /*765f0*/  LDL.LU R19, [R1+0x1eec] ;  /* 0x001eec0001137983 */ /* 0x001ee80000300800 */
[----:B------:R-:W3:Y:S04]  /*76600*/  LDL.LU R11, [R1+0x1f10] ;  /* 0x001f1000010b7983 */ /* 0x000ee80000300800 */
[----:B------:R-:W3:Y:S04]  /*76610*/  LDL.LU R12, [R1+0x1ee4] ;  /* 0x001ee400010c7983 */ /* 0x000ee80000300800 */
[----:B------:R-:W-:Y:S04]  /*76620*/  STL [R1+0x1f60], R16 ;  /* 0x001f601001007387 */ /* 0x000fe80000100800 */
[----:B------:R-:W3:Y:S01]  /*76630*/  LDL.LU R20, [R1+0x1f08] ;  /* 0x001f080001147983 */ /* 0x000ee20000300800 */
[----:B--2---:R-:W-:-:S05]  /*76640*/  IADD3 R3, P1, R3, R29, RZ ;  /* 0x0000001d03037210 */ /* 0x004fca0007f3e0ff */
[----:B------:R0:W-:Y:S04]  /*76650*/  STL [R1+0x1f34], R3 ;  /* 0x001f340301007387 */ /* 0x0001e80000100800 */
[----:B------:R-:W2:Y:S04]  /*76660*/  LDL.LU R21, [R1+0x1edc] ;  /* 0x001edc0001157983 */ /* 0x000ea80000300800 */
[----:B0-----:R-:W2:Y:S01]  /*76670*/  LDL.LU R3, [R1+0x1f00] ;  /* 0x001f000001037983 */ /* 0x001ea20000300800 */
[----:B----4-:R-:W-:-:S05]  /*76680*/  IMAD.X R28, R28, 0x1, R0, P2 ;  /* 0x000000011c1c7824 */ /* 0x010fca00010e0600 */
[----:B------:R0:W-:Y:S04]  /*76690*/  STL [R1+0x1f58], R28 ;  /* 0x001f581c01007387 */ /* 0x0001e80000100800 */
[----:B0-----:R-:W4:Y:S04]  /*766a0*/  LDL.LU R28, [R1+0x1ed4] ;  /* 0x001ed400011c7983 */ /* 0x001f280000300800 */
[----:B------:R-:W4:Y:S04]  /*766b0*/  LDL.LU R22, [R1+0x1ef8] ;  /* 0x001ef80001167983 */ /* 0x000f280000300800 */
[----:B------:R-:W4:Y:S04]  /*766c0*/  LDL.LU R23, [R1+0x1ecc] ;  /* 0x001ecc0001177983 */ /* 0x000f280000300800 */
[----:B------:R-:W4:Y:S01]  /*766d0*/  LDL.LU R16, [R1+0x1ef0] ;  /* 0x001ef00001107983 */ /* 0x000f220000300800 */
[----:B------:R-:W-:-:S05]  /*766e0*/  IADD3 R2, P2, R2, R29, RZ ;  /* 0x0000001d02027210 */ /* 0x000fca0007f5e0ff */
[----:B------:R0:W-:Y:S04]  /*766f0*/  STL [R1+0x1f2c], R2 ;  /* 0x001f2c0201007387 */ /* 0x0001e80000100800 */
[----:B0-----:R-:W4:Y:S01]  /*76700*/  LDL.LU R2, [R1+0x1ec4] ;  /* 0x001ec40001027983 */ /* 0x001f220000300800 */
[--C-:B---3--:R-:W-:Y:S01]  /*76710*/  IMAD.X R24, R24, 0x1, R0.reuse, P3 ;  /* 0x0000000118187824 */ /* 0x108fe200018e0600 */
[-C--:B------:R-:W-:Y:S01]  /*76720*/  IADD3 R25, P3, R25, R29.reuse, RZ ;  /* 0x0000001d19197210 */ /* 0x080fe20007f7e0ff */
[--C-:B------:R-:W-:Y:S01]  /*76730*/  IMAD.X R26, R26, 0x1, R0.reuse, P4 ;  /* 0x000000011a1a7824 */ /* 0x100fe200020e0600 */
[-C--:B------:R-:W-:Y:S01]  /*76740*/  IADD3 R27, P4, R27, R29.reuse, RZ ;  /* 0x0000001d1b1b7210 */ /* 0x080fe20007f9e0ff */
[----:B------:R-:W-:Y:S01]  /*76750*/  IMAD.X R6, R6, 0x1, R0, P5 ;  /* 0x0000000106067824 */ /* 0x000fe200028e0600 */
        /* <DEDUP_REMOVED lines=15> */
[----:B------:R-:W-:Y:S01]  /*76850*/  STL [R1+0x1f30], R10 ;  /* 0x001f300a01007387 */ /* 0x000fe20000100800 */
[----:B------:R-:W-:-:S03]  /*76860*/  IMAD.X R15, R15, 0x1, R0, P3 ;  /* 0x000000010f0f7824 */ /* 0x000fc600018e0600 */
[----:B------:R0:W-:Y:S01]  /*76870*/  STL [R1+0x1efc], R18 ;  /* 0x001efc1201007387 */ /* 0x0001e20000100800 */
[----:B------:R-:W-:-:S03]  /*76880*/  IMAD.X R17, R17, 0x1, R0, P4 ;  /* 0x0000000111117824 */ /* 0x000fc600020e0600 */
[----:B------:R-:W-:Y:S01]  /*76890*/  STL [R1+0x1f04], R9 ;  /* 0x001f040901007387 */ /* 0x000fe20000100800 */
[-C--:B------:R-:W-:Y:S02]  /*768a0*/  IADD3 R13, P3, R13, R29.reuse, RZ ;  /* 0x0000001d0d0d7210 */ /* 0x080fe40007f7e0ff */
[-C--:B------:R-:W-:Y:S01]  /*768b0*/  IADD3 R19, P4, R19, R29.reuse, RZ ;  /* 0x0000001d13137210 */ /* 0x080fe20007f9e0ff */
[----:B0-----:R-:W3:Y:S04]  /*768c0*/  LDL.LU R18, [R1+0x1ee8] ;  /* 0x001ee80001127983 */ /* 0x001ee80000300800 */
[----:B------:R-:W-:Y:S04]  /*768d0*/  STL [R1+0x1f28], R14 ;  /* 0x001f280e01007387 */ /* 0x000fe80000100800 */
[----:B------:R-:W-:Y:S04]  /*768e0*/  STL [R1+0x1f20], R15 ;  /* 0x001f200f01007387 */ /* 0x000fe80000100800 */
[----:B------:R0:W-:Y:S04]  /*768f0*/  STL [R1+0x1f18], R17 ;  /* 0x001f181101007387 */ /* 0x0001e80000100800 */
[----:B------:R-:W-:Y:S01]  /*76900*/  STL [R1+0x1ef4], R13 ;  /* 0x001ef40d01007387 */ /* 0x000fe20000100800 */
[--C-:B------:R-:W-:Y:S01]  /*76910*/  IMAD.X R11, R11, 0x1, R0.reuse, P5 ;  /* 0x000000010b0b7824 */ /* 0x100fe200028e0600 */
[-C--:B------:R-:W-:Y:S01]  /*76920*/  IADD3 R12, P5, R12, R29.reuse, RZ ;  /* 0x0000001d0c0c7210 */ /* 0x080fe20007fbe0ff */
[--C-:B------:R-:W-:Y:S01]  /*76930*/  IMAD.X R20, R20, 0x1, R0.reuse, P6 ;  /* 0x0000000114147824 */ /* 0x100fe200030e0600 */
[----:B0-----:R-:W3:Y:S04]  /*76940*/  LDL.LU R17, [R1+0x1ebc] ;  /* 0x001ebc0001117983 */ /* 0x001ee80000300800 */
[----:B------:R0:W-:Y:S04]  /*76950*/  STL [R1+0x1eec], R19 ;  /* 0x001eec1301007387 */ /* 0x0001e80000100800 */
[----:B0-----:R-:W3:Y:S04]  /*76960*/  LDL.LU R19, [R1+0x1ee0] ;  /* 0x001ee00001137983 */ /* 0x001ee80000300800 */
[----:B------:R-:W-:Y:S04]  /*76970*/  STL [R1+0x1f10], R11 ;  /* 0x001f100b01007387 */ /* 0x000fe80000100800 */
[----:B------:R-:W-:Y:S01]  /*76980*/  STL [R1+0x1ee4], R12 ;  /* 0x001ee40c01007387 */ /* 0x000fe20000100800 */
[----:B--2---:R-:W-:Y:S01]  /*76990*/  IADD3 R21, P6, R21, R29, RZ ;  /* 0x0000001d15157210 */ /* 0x004fe20007fde0ff */
[----:B------:R-:W-:-:S05]  /*769a0*/  IMAD.X R3, R3, 0x1, R0, P1 ;  /* 0x0000000103037824 */ /* 0x000fca00008e0600 */
[----:B------:R0:W-:Y:S04]  /*769b0*/  STL [R1+0x1f00], R3 ;  /* 0x001f000301007387 */ /* 0x0001e80000100800 */
[----:B------:R-:W-:Y:S04]  /*769c0*/  STL [R1+0x1f08], R20 ;  /* 0x001f081401007387 */ /* 0x000fe80000100800 */
[----:B0-----:R-:W2:Y:S04]  /*769d0*/  LDL.LU R3, [R1+0x1eb4] ;  /* 0x001eb40001037983 */ /* 0x001ea80000300800 */
[----:B------:R-:W-:Y:S01]  /*769e0*/  STL [R1+0x1edc], R21 ;  /* 0x001edc1501007387 */ /* 0x000fe20000100800 */
[-C--:B----4-:R-:W-:Y:S01]  /*769f0*/  IADD3 R28, P1, R28, R29.reuse, RZ ;  /* 0x0000001d1c1c7210 */ /* 0x090fe20007f3e0ff */
[--C-:B------:R-:W-:Y:S01]  /*76a00*/  IMAD.X R22, R22, 0x1, R0.reuse, P2 ;  /* 0x0000000116167824 */ /* 0x100fe200010e0600 */
[----:B------:R-:W-:Y:S01]  /*76a10*/  IADD3 R23, P2, R23, R29, RZ ;  /* 0x0000001d17177210 */ /* 0x000fe20007f5e0ff */
[----:B------:R-:W-:-:S02]  /*76a20*/  IMAD.X R16, R16, 0x1, R0, P3 ;  /* 0x0000000110107824 */ /* 0x000fc400018e0600 */
[----:B------:R0:W-:Y:S04]  /*76a30*/  STL [R1+0x1ed4], R28 ;  /* 0x001ed41c01007387 */ /* 0x0001e80000100800 */
[----:B0-----:R-:W4:Y:S04]  /*76a40*/  LDL.LU R28, [R1+0x1ed8] ;  /* 0x001ed800011c7983 */ /* 0x001f280000300800 */
[----:B------:R-:W-:Y:S04]  /*76a50*/  STL [R1+0x1ef8], R22 ;  /* 0x001ef81601007387 */ /* 0x000fe80000100800 */
[----:B------:R-:W4:Y:S04]  /*76a60*/  LDL.LU R24, [R1+0x1eac] ;  /* 0x001eac0001187983 */ /* 0x000f280000300800 */
[----:B------:R-:W-:Y:S04]  /*76a70*/  STL [R1+0x1ecc], R23 ;  /* 0x001ecc1701007387 */ /* 0x000fe80000100800 */
[----:B------:R-:W4:Y:S04]  /*76a80*/  LDL.LU R25, [R1+0x1ed0] ;  /* 0x001ed00001197983 */ /* 0x000f280000300800 */
[----:B------:R-:W-:Y:S04]  /*76a90*/  STL [R1+0x1ef0], R16 ;  /* 0x001ef01001007387 */ /* 0x000fe80000100800 */
[----:B------:R-:W4:Y:S01]  /*76aa0*/  LDL.LU R26, [R1+0x1ea4] ;  /* 0x001ea400011a7983 */ /* 0x000f220000300800 */
[----:B------:R-:W-:-:S05]  /*76ab0*/  IADD3 R2, P3, R2, R29, RZ ;  /* 0x0000001d02027210 */ /* 0x000fca0007f7e0ff */
        /* <DEDUP_REMOVED lines=13> */
[----:B---3--:R-:W-:-:S05]  /*76b90*/  IMAD.X R18, R18, 0x1, R0, P4 ;  /* 0x0000000112127824 */ /* 0x008fca00020e0600 */
[----:B------:R0:W-:Y:S01]  /*76ba0*/  STL [R1+0x1ee8], R18 ;  /* 0x001ee81201007387 */ /* 0x0001e20000100800 */
[----:B------:R-:W-:-:S03]  /*76bb0*/  IADD3 R17, P4, R17, R29, RZ ;  /* 0x0000001d11117210 */ /* 0x000fc60007f9e0ff */
[----:B0-----:R-:W3:Y:S04]  /*76bc0*/  LDL.LU R18, [R1+0x1e98] ;  /* 0x001e980001127983 */ /* 0x001ee80000300800 */
[----:B------:R-:W3:Y:S04]  /*76bd0*/  LDL.LU R11, [R1+0x1e6c] ;  /* 0x001e6c00010b7983 */ /* 0x000ee80000300800 */
[----:B------:R-:W3:Y:S04]  /*76be0*/  LDL.LU R12, [R1+0x1e90] ;  /* 0x001e9000010c7983 */ /* 0x000ee80000300800 */
[----:B------:R-:W-:Y:S04]  /*76bf0*/  STL [R1+0x1ebc], R17 ;  /* 0x001ebc1101007387 */ /* 0x000fe80000100800 */
[----:B------:R-:W3:Y:S01]  /*76c00*/  LDL.LU R20, [R1+0x1e64] ;  /* 0x001e640001147983 */ /* 0x000ee20000300800 */
[----:B------:R-:W-:-:S05]  /*76c10*/  IMAD.X R19, R19, 0x1, R0, P5 ;  /* 0x0000000113137824 */ /* 0x000fca00028e0600 */
[----:B------:R0:W-:Y:S04]  /*76c20*/  STL [R1+0x1ee0], R19 ;  /* 0x001ee01301007387 */ /* 0x0001e80000100800 */
[----:B------:R-:W3:Y:S04]  /*76c30*/  LDL.LU R21, [R1+0x1e88] ;  /* 0x001e880001157983 */ /* 0x000ee80000300800 */
[----:B0-----:R-:W3:Y:S01]  /*76c40*/  LDL.LU R19, [R1+0x1e5c] ;  /* 0x001e5c0001137983 */ /* 0x001ee20000300800 */
[----:B--2---:R-:W-:-:S05]  /*76c50*/  IADD3 R3, P5, R3, R29, RZ ;  /* 0x0000001d03037210 */ /* 0x004fca0007fbe0ff */
[----:B------:R0:W-:Y:S04]  /*76c60*/  STL [R1+0x1eb4], R3 ;  /* 0x001eb40301007387 */ /* 0x0001e80000100800 */
[----:B0-----:R-:W2:Y:S04]  /*76c70*/  LDL.LU R3, [R1+0x1e80] ;  /* 0x001e800001037983 */ /* 0x001ea80000300800 */
[----:B------:R-:W2:Y:S04]  /*76c80*/  LDL.LU R22, [R1+0x1e54] ;  /* 0x001e540001167983 */ /* 0x000ea80000300800 */
[----:B------:R-:W2:Y:S04]  /*76c90*/  LDL.LU R23, [R1+0x1e78] ;  /* 0x001e780001177983 */ /* 0x000ea80000300800 */
[----:B------:R-:W2:Y:S01]  /*76ca0*/  LDL.LU R17, [R1+0x1e4c] ;  /* 0x001e4c0001117983 */ /* 0x000ea20000300800 */
[----:B----4-:R-:W-:Y:S01]  /*76cb0*/  IMAD.X R28, R28, 0x1, R0, P6 ;  /* 0x000000011c1c7824 */ /* 0x010fe200030e0600 */
[----:B------:R-:W-:-:S04]  /*76cc0*/  IADD3 R24, P6, R24, R29, RZ ;  /* 0x0000001d18187210 */ /* 0x000fc80007fde0ff */
[----:B------:R0:W-:Y:S01]  /*76cd0*/  STL [R1+0x1ed8], R28 ;  /* 0x001ed81c01007387 */ /* 0x0001e20000100800 */
[--C-:B------:R-:W-:Y:S01]  /*76ce0*/  IMAD.X R25, R25, 0x1, R0.reuse, P1 ;  /* 0x0000000119197824 */ /* 0x100fe200008e0600 */
[-C--:B------:R-:W-:Y:S02]  /*76cf0*/  IADD3 R26, P1, R26, R29.reuse, RZ ;  /* 0x0000001d1a1a7210 */ /* 0x080fe40007f3e0ff */
[----:B0-----:R-:W4:Y:S04]  /*76d00*/  LDL.LU R28, [R1+0x1e70] ;  /* 0x001e7000011c7983 */ /* 0x001f280000300800 */
[----:B------:R-:W-:Y:S01]  /*76d10*/  STL [R1+0x1eac], R24 ;  /* 0x001eac1801007387 */ /* 0x000fe20000100800 */
        /* <DEDUP_REMOVED lines=14> */
[----:B------:R-:W-:Y:S04]  /*76e00*/  STL [R1+0x1eb8], R5 ;  /* 0x001eb80501007387 */ /* 0x000fe80000100800 */
[----:B------:R-:W-:Y:S04]  /*76e10*/  STL [R1+0x1e8c], R10 ;  /* 0x001e8c0a01007387 */ /* 0x000fe80000100800 */
[----:B------:R0:W-:Y:S04]  /*76e20*/  STL [R1+0x1ea8], R2 ;  /* 0x001ea80201007387 */ /* 0x0001e80000100800 */
[----:B------:R-:W-:Y:S04]  /*76e30*/  STL [R1+0x1eb0], R9 ;  /* 0x001eb00901007387 */ /* 0x000fe80000100800 */
[----:B0-----:R-:W4:Y:S01]  /*76e40*/  LDL.LU R2, [R1+0x1e44] ;  /* 0x001e440001027983 */ /* 0x001f220000300800 */
[----:B------:R-:W-:-:S02]  /*76e50*/  IADD3 R14, P5, R14, R29, RZ ;  /* 0x0000001d0e0e7210 */ /* 0x000fc40007fbe0ff */
[-C--:B------:R-:W-:Y:S01]  /*76e60*/  IADD3 R15, P6, R15, R29.reuse, RZ ;  /* 0x0000001d0f0f7210 */ /* 0x080fe20007fde0ff */
[--C-:B------:R-:W-:Y:S01]  /*76e70*/  IMAD.X R13, R13, 0x1, R0.reuse, P1 ;  /* 0x000000010d0d7824 */ /* 0x100fe200008e0600 */
[----:B------:R-:W-:Y:S01]  /*76e80*/  IADD3 R16, P1, R16, R29, RZ ;  /* 0x0000001d10107210 */ /* 0x000fe20007f3e0ff */
[----:B------:R-:W-:Y:S04]  /*76e90*/  STL [R1+0x1e84], R14 ;  /* 0x001e840e01007387 */ /* 0x000fe80000100800 */
[----:B------:R-:W-:Y:S04]  /*76ea0*/  STL [R1+0x1e7c], R15 ;  /* 0x001e7c0f01007387 */ /* 0x000fe80000100800 */
[----:B------:R0:W-:Y:S04]  /*76eb0*/  STL [R1+0x1e74], R16 ;  /* 0x001e741001007387 */ /* 0x0001e80000100800 */
[----:B------:R-:W-:Y:S01]  /*76ec0*/  STL [R1+0x1ea0], R13 ;  /* 0x001ea00d01007387 */ /* 0x000fe20000100800 */
[----:B---3--:R-:W-:-:S03]  /*76ed0*/  IMAD.X R18, R18, 0x1, R0, P2 ;  /* 0x0000000112127824 */ /* 0x008fc600010e0600 */
[----:B0-----:R-:W3:Y:S04]  /*76ee0*/  LDL.LU R16, [R1+0x1e68] ;  /* 0x001e680001107983 */ /* 0x001ee80000300800 */
[----:B------:R0:W-:Y:S01]  /*76ef0*/  STL [R1+0x1e98], R18 ;  /* 0x001e981201007387 */ /* 0x0001e20000100800 */
[-C--:B------:R-:W-:Y:S01]  /*76f00*/  IADD3 R11, P2, R11, R29.reuse, RZ ;  /* 0x0000001d0b0b7210 */ /* 0x080fe20007f5e0ff */
[--C-:B------:R-:W-:Y:S01]  /*76f10*/  IMAD.X R12, R12, 0x1, R0.reuse, P3 ;  /* 0x000000010c0c7824 */ /* 0x100fe200018e0600 */
[----:B------:R-:W-:Y:S01]  /*76f20*/  IADD3 R20, P3, R20, R29, RZ ;  /* 0x0000001d14147210 */ /* 0x000fe20007f7e0ff */
[----:B0-----:R-:W3:Y:S01]  /*76f30*/  LDL.LU R18, [R1+0x1e3c] ;  /* 0x001e3c0001127983 */ /* 0x001ee20000300800 */
[----:B------:R-:W-:-:S03]  /*76f40*/  IMAD.X R21, R21, 0x1, R0, P4 ;  /* 0x0000000115157824 */ /* 0x000fc600020e0600 */
[----:B------:R-:W-:Y:S04]  /*76f50*/  STL [R1+0x1e6c], R11 ;  /* 0x001e6c0b01007387 */ /* 0x000fe80000100800 */
[----:B------:R-:W-:Y:S01]  /*76f60*/  STL [R1+0x1e90], R12 ;  /* 0x001e900c01007387 */ /* 0x000fe20000100800 */
[----:B------:R-:W-:-:S05]  /*76f70*/  IADD3 R19, P4, R19, R29, RZ ;  /* 0x0000001d13137210 */ /* 0x000fca0007f9e0ff */
[----:B------:R0:W-:Y:S04]  /*76f80*/  STL [R1+0x1e5c], R19 ;  /* 0x001e5c1301007387 */ /* 0x0001e80000100800 */
[----:B------:R-:W-:Y:S04]  /*76f90*/  STL [R1+0x1e64], R20 ;  /* 0x001e641401007387 */ /* 0x000fe80000100800 */
[----:B0-----:R-:W3:Y:S04]  /*76fa0*/  LDL.LU R19, [R1+0x1e60] ;  /* 0x001e600001137983 */ /* 0x001ee80000300800 */
[----:B------:R-:W-:Y:S01]  /*76fb0*/  STL [R1+0x1e88], R21 ;  /* 0x001e881501007387 */ /* 0x000fe20000100800 */
[--C-:B--2---:R-:W-:Y:S01]  /*76fc0*/  IMAD.X R3, R3, 0x1, R0.reuse, P5 ;  /* 0x0000000103037824 */ /* 0x104fe200028e0600 */
[-C--:B------:R-:W-:Y:S01]  /*76fd0*/  IADD3 R22, P5, R22, R29.reuse, RZ ;  /* 0x0000001d16167210 */ /* 0x080fe20007fbe0ff */
[----:B------:R-:W-:Y:S01]  /*76fe0*/  IMAD.X R23, R23, 0x1, R0, P6 ;  /* 0x0000000117177824 */ /* 0x000fe200030e0600 */
[----:B------:R-:W-:-:S02]  /*76ff0*/  IADD3 R17, P6, R17, R29, RZ ;  /* 0x0000001d11117210 */ /* 0x000fc40007fde0ff */
[----:B------:R0:W-:Y:S04]  /*77000*/  STL [R1+0x1e80], R3 ;  /* 0x001e800301007387 */ /* 0x0001e80000100800 */
[----:B0-----:R-:W2:Y:S04]  /*77010*/  LDL.LU R3, [R1+0x1e34] ;  /* 0x001e340001037983 */ /* 0x001ea80000300800 */
[----:B------:R-:W-:Y:S04]  /*77020*/  STL [R1+0x1e54], R22 ;  /* 0x001e541601007387 */ /* 0x000fe80000100800 */
[----:B------:R-:W2:Y:S04]  /*77030*/  LDL.LU R24, [R1+0x1e58] ;  /* 0x001e580001187983 */ /* 0x000ea80000300800 */
[----:B------:R-:W-:Y:S04]  /*77040*/  STL [R1+0x1e78], R23 ;  /* 0x001e781701007387 */ /* 0x000fe80000100800 */
[----:B------:R-:W2:Y:S04]  /*77050*/  LDL.LU R25, [R1+0x1e2c] ;  /* 0x001e2c0001197983 */ /* 0x000ea80000300800 */
[----:B------:R-:W-:Y:S04]  /*77060*/  STL [R1+0x1e4c], R17 ;  /* 0x001e4c1101007387 */ /* 0x000fe80000100800 */
[----:B------:R-:W2:Y:S01]  /*77070*/  LDL.LU R26, [R1+0x1e50] ;  /* 0x001e5000011a7983 */ /* 0x000ea20000300800 */
[----:B----4-:R-:W-:-:S05]  /*77080*/  IMAD.X R28, R28, 0x1, R0, P1 ;  /* 0x000000011c1c7824 */ /* 0x010fca00008e0600 */
        /* <DEDUP_REMOVED lines=13> */
[----:B------:R-:W-:-:S05]  /*77160*/  IADD3 R2, P1, R2, R29, RZ ;  /* 0x0000001d02027210 */ /* 0x000fca0007f3e0ff */
[----:B------:R0:W-:Y:S04]  /*77170*/  STL [R1+0x1e44], R2 ;  /* 0x001e440201007387 */ /* 0x0001e80000100800 */
[----:B0-----:R-:W4:Y:S04]  /*77180*/  LDL.LU R2, [R1+0x1df4] ;  /* 0x001df40001027983 */ /* 0x001f280000300800 */
[----:B------:R-:W4:Y:S01]  /*77190*/  LDL.LU R11, [R1+0x1e18] ;  /* 0x001e1800010b7983 */ /* 0x000f220000300800 */
[----:B---3--:R-:W-:-:S03]  /*771a0*/  IMAD.X R16, R16, 0x1, R0, P2 ;  /* 0x0000000110107824 */ /* 0x008fc600010e0600 */
[----:B------:R-:W3:Y:S04]  /*771b0*/  LDL.LU R12, [R1+0x1dec] ;  /* 0x001dec00010c7983 */ /* 0x000ee80000300800 */
[----:B------:R-:W-:Y:S04]  /*771c0*/  STL [R1+0x1e68], R16 ;  /* 0x001e681001007387 */ /* 0x000fe80000100800 */
[----:B------:R-:W3:Y:S01]  /*771d0*/  LDL.LU R20, [R1+0x1e10] ;  /* 0x001e100001147983 */ /* 0x000ee20000300800 */
[----:B------:R-:W-:-:S05]  /*771e0*/  IADD3 R18, P2, R18, R29, RZ ;  /* 0x0000001d12127210 */ /* 0x000fca0007f5e0ff */
[----:B------:R0:W-:Y:S04]  /*771f0*/  STL [R1+0x1e3c], R18 ;  /* 0x001e3c1201007387 */ /* 0x0001e80000100800 */
[----:B------:R-:W3:Y:S04]  /*77200*/  LDL.LU R21, [R1+0x1de4] ;  /* 0x001de40001157983 */ /* 0x000ee80000300800 */
[----:B0-----:R-:W3:Y:S01]  /*77210*/  LDL.LU R18, [R1+0x1e08] ;  /* 0x001e080001127983 */ /* 0x001ee20000300800 */
[----:B------:R-:W-:-:S05]  /*77220*/  IMAD.X R19, R19, 0x1, R0, P3 ;  /* 0x0000000113137824 */ /* 0x000fca00018e0600 */
[----:B------:R0:W-:Y:S04]  /*77230*/  STL [R1+0x1e60], R19 ;  /* 0x001e601301007387 */ /* 0x0001e80000100800 */
[----:B0-----:R-:W3:Y:S04]  /*77240*/  LDL.LU R19, [R1+0x1ddc] ;  /* 0x001ddc0001137983 */ /* 0x001ee80000300800 */
[----:B------:R-:W3:Y:S04]  /*77250*/  LDL.LU R22, [R1+0x1e00] ;  /* 0x001e000001167983 */ /* 0x000ee80000300800 */
[----:B------:R-:W3:Y:S04]  /*77260*/  LDL.LU R23, [R1+0x1dd4] ;  /* 0x001dd40001177983 */ /* 0x000ee80000300800 */
[----:B------:R-:W3:Y:S01]  /*77270*/  LDL.LU R16, [R1+0x1df8] ;  /* 0x001df80001107983 */ /* 0x000ee20000300800 */
[----:B--2---:R-:W-:Y:S01]  /*77280*/  IADD3 R3, P3, R3, R29, RZ ;  /* 0x0000001d03037210 */ /* 0x004fe20007f7e0ff */
[----:B------:R-:W-:-:S04]  /*77290*/  IMAD.X R24, R24, 0x1, R0, P4 ;  /* 0x0000000118187824 */ /* 0x000fc800020e0600 */
[----:B------:R0:W-:Y:S01]  /*772a0*/  STL [R1+0x1e34], R3 ;  /* 0x001e340301007387 */ /* 0x0001e20000100800 */
[-C--:B------:R-:W-:Y:S01]  /*772b0*/  IADD3 R25, P4, R25, R29.reuse, RZ ;  /* 0x0000001d19197210 */ /* 0x080fe20007f9e0ff */
[--C-:B------:R-:W-:Y:S02]  /*772c0*/  IMAD.X R26, R26, 0x1, R0.reuse, P5 ;  /* 0x000000011a1a7824 */ /* 0x100fe400028e0600 */
[----:B0-----:R-:W2:Y:S01]  /*772d0*/  LDL.LU R3, [R1+0x1dcc] ;  /* 0x001dcc0001037983 */ /* 0x001ea20000300800 */
[-C--:B----4-:R-:W-:Y:S01]  /*772e0*/  IADD3 R27, P5, R27, R29.reuse, RZ ;  /* 0x0000001d1b1b7210 */ /* 0x090fe20007fbe0ff */
[----:B------:R-:W-:Y:S02]  /*772f0*/  IMAD.X R6, R6, 0x1, R0, P6 ;  /* 0x0000000106067824 */ /* 0x000fe400030e0600 */
        /* <DEDUP_REMOVED lines=21> */
[----:B0-----:R-:W4:Y:S04]  /*77450*/  LDL.LU R28, [R1+0x1df0] ;  /* 0x001df000011c7983 */ /* 0x001f280000300800 */
[----:B------:R-:W-:Y:S04]  /*77460*/  STL [R1+0x1e30], R14 ;  /* 0x001e300e01007387 */ /* 0x000fe80000100800 */
[----:B------:R-:W-:Y:S04]  /*77470*/  STL [R1+0x1e28], R15 ;  /* 0x001e280f01007387 */ /* 0x000fe80000100800 */
[----:B------:R0:W-:Y:S04]  /*77480*/  STL [R1+0x1e20], R17 ;  /* 0x001e201101007387 */ /* 0x0001e80000100800 */
[----:B------:R-:W-:Y:S01]  /*77490*/  STL [R1+0x1dfc], R13 ;  /* 0x001dfc0d01007387 */ /* 0x000fe20000100800 */
[----:B------:R-:W-:-:S03]  /*774a0*/  IADD3 R2, P5, R2, R29, RZ ;  /* 0x0000001d02027210 */ /* 0x000fc60007fbe0ff */
[----:B0-----:R-:W4:Y:S04]  /*774b0*/  LDL.LU R17, [R1+0x1dc4] ;  /* 0x001dc40001117983 */ /* 0x001f280000300800 */
[----:B------:R0:W-:Y:S04]  /*774c0*/  STL [R1+0x1df4], R2 ;  /* 0x001df40201007387 */ /* 0x0001e80000100800 */
[----:B0-----:R-:W4:Y:S01]  /*774d0*/  LDL.LU R2, [R1+0x1de8] ;  /* 0x001de80001027983 */ /* 0x001f220000300800 */
[--C-:B------:R-:W-:Y:S01]  /*774e0*/  IMAD.X R11, R11, 0x1, R0.reuse, P6 ;  /* 0x000000010b0b7824 */ /* 0x100fe200030e0600 */
[----:B---3--:R-:W-:Y:S01]  /*774f0*/  IADD3 R12, P6, R12, R29, RZ ;  /* 0x0000001d0c0c7210 */ /* 0x008fe20007fde0ff */
[----:B------:R-:W-:-:S03]  /*77500*/  IMAD.X R20, R20, 0x1, R0, P1 ;  /* 0x0000000114147824 */ /* 0x000fc600008e0600 */
[----:B------:R-:W-:Y:S04]  /*77510*/  STL [R1+0x1e18], R11 ;  /* 0x001e180b01007387 */ /* 0x000fe80000100800 */
[----:B------:R-:W-:Y:S01]  /*77520*/  STL [R1+0x1dec], R12 ;  /* 0x001dec0c01007387 */ /* 0x000fe20000100800 */
[----:B------:R-:W-:Y:S01]  /*77530*/  IMAD.X R18, R18, 0x1, R0, P2 ;  /* 0x0000000112127824 */ /* 0x000fe200010e0600 */
[----:B------:R-:W-:-:S04]  /*77540*/  IADD3 R21, P1, R21, R29, RZ ;  /* 0x0000001d15157210 */ /* 0x000fc80007f3e0ff */
[----:B------:R0:W-:Y:S04]  /*77550*/  STL [R1+0x1e08], R18 ;  /* 0x001e081201007387 */ /* 0x0001e80000100800 */
[----:B------:R-:W-:Y:S04]  /*77560*/  STL [R1+0x1e10], R20 ;  /* 0x001e101401007387 */ /* 0x000fe80000100800 */
[----:B0-----:R-:W3:Y:S04]  /*77570*/  LDL.LU R18, [R1+0x1dbc] ;  /* 0x001dbc0001127983 */ /* 0x001ee80000300800 */
[----:B------:R-:W-:Y:S01]  /*77580*/  STL [R1+0x1de4], R21 ;  /* 0x001de41501007387 */ /* 0x000fe20000100800 */
[-C--:B------:R-:W-:Y:S01]  /*77590*/  IADD3 R19, P2, R19, R29.reuse, RZ ;  /* 0x0000001d13137210 */ /* 0x080fe20007f5e0ff */
[--C-:B------:R-:W-:Y:S01]  /*775a0*/  IMAD.X R22, R22, 0x1, R0.reuse, P3 ;  /* 0x0000000116167824 */ /* 0x100fe200018e0600 */
[----:B------:R-:W-:Y:S01]  /*775b0*/  IADD3 R23, P3, R23, R29, RZ ;  /* 0x0000001d17177210 */ /* 0x000fe20007f7e0ff */
[----:B------:R-:W-:-:S02]  /*775c0*/  IMAD.X R16, R16, 0x1, R0, P4 ;  /* 0x0000000110107824 */ /* 0x000fc400020e0600 */
[----:B------:R0:W-:Y:S04]  /*775d0*/  STL [R1+0x1ddc], R19 ;  /* 0x001ddc1301007387 */ /* 0x0001e80000100800 */
[----:B0-----:R-:W3:Y:S04]  /*775e0*/  LDL.LU R19, [R1+0x1de0] ;  /* 0x001de00001137983 */ /* 0x001ee80000300800 */
[----:B------:R-:W-:Y:S04]  /*775f0*/  STL [R1+0x1e00], R22 ;  /* 0x001e001601007387 */ /* 0x000fe80000100800 */
[----:B------:R-:W3:Y:S04]  /*77600*/  LDL.LU R24, [R1+0x1db4] ;  /* 0x001db40001187983 */ /* 0x000ee80000300800 */
[----:B------:R-:W-:Y:S04]  /*77610*/  STL [R1+0x1dd4], R23 ;  /* 0x001dd41701007387 */ /* 0x000fe80000100800 */
[----:B------:R-:W3:Y:S04]  /*77620*/  LDL.LU R25, [R1+0x1dd8] ;  /* 0x001dd80001197983 */ /* 0x000ee80000300800 */
[----:B------:R-:W-:Y:S04]  /*77630*/  STL [R1+0x1df8], R16 ;  /* 0x001df81001007387 */ /* 0x000fe80000100800 */
[----:B------:R-:W3:Y:S01]  /*77640*/  LDL.LU R26, [R1+0x1dac] ;  /* 0x001dac00011a7983 */ /* 0x000ee20000300800 */
[----:B--2---:R-:W-:-:S05]  /*77650*/  IADD3 R3, P4, R3, R29, RZ ;  /* 0x0000001d03037210 */ /* 0x004fca0007f9e0ff */
        /* <DEDUP_REMOVED lines=13> */
[----:B----4-:R-:W-:-:S05]  /*77730*/  IMAD.X R28, R28, 0x1, R0, P5 ;  /* 0x000000011c1c7824 */ /* 0x010fca00028e0600 */
[----:B------:R0:W-:Y:S01]  /*77740*/  STL [R1+0x1df0], R28 ;  /* 0x001df01c01007387 */ /* 0x0001e20000100800 */
[----:B------:R-:W-:-:S03]  /*77750*/  IADD3 R17, P5, R17, R29, RZ ;  /* 0x0000001d11117210 */ /* 0x000fc60007fbe0ff */
[----:B0-----:R-:W4:Y:S04]  /*77760*/  LDL.LU R28, [R1+0x1da0] ;  /* 0x001da000011c7983 */ /* 0x001f280000300800 */
        /* <DEDUP_REMOVED lines=8> */
[----:B---3--:R-:W-:-:S05]  /*777f0*/  IADD3 R18, P6, R18, R29, RZ ;  /* 0x0000001d12127210 */ /* 0x008fca0007fde0ff */
[----:B------:R0:W-:Y:S04]  /*77800*/  STL [R1+0x1dbc], R18 ;  /* 0x001dbc1201007387 */ /* 0x0001e80000100800 */
[----:B0-----:R-:W3:Y:S04]  /*77810*/  LDL.LU R18, [R1+0x1d88] ;  /* 0x001d880001127983 */ /* 0x001ee80000300800 */
[----:B------:R-:W3:Y:S04]  /*77820*/  LDL.LU R22, [R1+0x1d5c] ;  /* 0x001d5c0001167983 */ /* 0x000ee80000300800 */
[----:B------:R-:W3:Y:S04]  /*77830*/  LDL.LU R23, [R1+0x1d80] ;  /* 0x001d800001177983 */ /* 0x000ee80000300800 */
[----:B------:R-:W3:Y:S01]  /*77840*/  LDL.LU R17, [R1+0x1d54] ;  /* 0x001d540001117983 */ /* 0x000ee20000300800 */
[----:B------:R-:W-:Y:S01]  /*77850*/  IMAD.X R19, R19, 0x1, R0, P1 ;  /* 0x0000000113137824 */ /* 0x000fe200008e0600 */
[----:B------:R-:W-:-:S04]  /*77860*/  IADD3 R24, P1, R24, R29, RZ ;  /* 0x0000001d18187210 */ /* 0x000fc80007f3e0ff */
[----:B------:R0:W-:Y:S01]  /*77870*/  STL [R1+0x1de0], R19 ;  /* 0x001de01301007387 */ /* 0x0001e20000100800 */
[--C-:B------:R-:W-:Y:S01]  /*77880*/  IMAD.X R25, R25, 0x1, R0.reuse, P2 ;  /* 0x0000000119197824 */ /* 0x100fe200010e0600 */
[-C--:B------:R-:W-:Y:S02]  /*77890*/  IADD3 R26, P2, R26, R29.reuse, RZ ;  /* 0x0000001d1a1a7210 */ /* 0x080fe40007f5e0ff */
[----:B0-----:R-:W3:Y:S04]  /*778a0*/  LDL.LU R19, [R1+0x1d78] ;  /* 0x001d780001137983 */ /* 0x001ee80000300800 */
[----:B------:R-:W-:Y:S04]  /*778b0*/  STL [R1+0x1db4], R24 ;  /* 0x001db41801007387 */ /* 0x000fe80000100800 */
[----:B------:R-:W-:Y:S04]  /*778c0*/  STL [R1+0x1dd8], R25 ;  /* 0x001dd81901007387 */ /* 0x000fe80000100800 */
[----:B------:R-:W-:Y:S01]  /*778d0*/  STL [R1+0x1dac], R26 ;  /* 0x001dac1a01007387 */ /* 0x000fe20000100800 */
[--C-:B--2---:R-:W-:Y:S01]  /*778e0*/  IMAD.X R27, R27, 0x1, R0.reuse, P3 ;  /* 0x000000011b1b7824 */ /* 0x104fe200018e0600 */
        /* <DEDUP_REMOVED lines=19> */
[----:B0-----:R-:W2:Y:S04]  /*77a20*/  LDL.LU R3, [R1+0x1d4c] ;  /* 0x001d4c0001037983 */ /* 0x001ea80000300800 */
[----:B------:R-:W-:Y:S04]  /*77a30*/  STL [R1+0x1d8c], R14 ;  /* 0x001d8c0e01007387 */ /* 0x000fe80000100800 */
[----:B------:R-:W-:Y:S04]  /*77a40*/  STL [R1+0x1d84], R15 ;  /* 0x001d840f01007387 */ /* 0x000fe80000100800 */
[----:B------:R0:W-:Y:S04]  /*77a50*/  STL [R1+0x1d7c], R16 ;  /* 0x001d7c1001007387 */ /* 0x0001e80000100800 */
[----:B------:R-:W-:Y:S01]  /*77a60*/  STL [R1+0x1da8], R13 ;  /* 0x001da80d01007387 */ /* 0x000fe20000100800 */
[----:B----4-:R-:W-:-:S03]  /*77a70*/  IMAD.X R28, R28, 0x1, R0, P3 ;  /* 0x000000011c1c7824 */ /* 0x010fc600018e0600 */
[----:B0-----:R-:W4:Y:S04]  /*77a80*/  LDL.LU R16, [R1+0x1d70] ;  /* 0x001d700001107983 */ /* 0x001f280000300800 */
[----:B------:R0:W-:Y:S01]  /*77a90*/  STL [R1+0x1da0], R28 ;  /* 0x001da01c01007387 */ /* 0x0001e20000100800 */
[-C--:B------:R-:W-:Y:S01]  /*77aa0*/  IADD3 R11, P3, R11, R29.reuse, RZ ;  /* 0x0000001d0b0b7210 */ /* 0x080fe20007f7e0ff */
[--C-:B------:R-:W-:Y:S01]  /*77ab0*/  IMAD.X R12, R12, 0x1, R0.reuse, P4 ;  /* 0x000000010c0c7824 */ /* 0x100fe200020e0600 */
[----:B------:R-:W-:Y:S01]  /*77ac0*/  IADD3 R20, P4, R20, R29, RZ ;  /* 0x0000001d14147210 */ /* 0x000fe20007f9e0ff */
[----:B0-----:R-:W4:Y:S01]  /*77ad0*/  LDL.LU R28, [R1+0x1d44] ;  /* 0x001d4400011c7983 */ /* 0x001f220000300800 */
        /* <DEDUP_REMOVED lines=8> */
[--C-:B---3--:R-:W-:Y:S01]  /*77b60*/  IMAD.X R18, R18, 0x1, R0.reuse, P6 ;  /* 0x0000000112127824 */ /* 0x108fe200030e0600 */
[-C--:B------:R-:W-:Y:S01]  /*77b70*/  IADD3 R22, P6, R22, R29.reuse, RZ ;  /* 0x0000001d16167210 */ /* 0x080fe20007fde0ff */
[----:B------:R-:W-:Y:S01]  /*77b80*/  IMAD.X R23, R23, 0x1, R0, P1 ;  /* 0x0000000117177824 */ /* 0x000fe200008e0600 */
[----:B------:R-:W-:-:S02]  /*77b90*/  IADD3 R17, P1, R17, R29, RZ ;  /* 0x0000001d11117210 */ /* 0x000fc40007f3e0ff */
        /* <DEDUP_REMOVED lines=8> */
[----:B------:R-:W-:-:S05]  /*77c20*/  IMAD.X R19, R19, 0x1, R0, P2 ;  /* 0x0000000113137824 */ /* 0x000fca00010e0600 */
        /* <DEDUP_REMOVED lines=13> */
[----:B--2---:R-:W-:-:S05]  /*77d00*/  IADD3 R3, P2, R3, R29, RZ ;  /* 0x0000001d03037210 */ /* 0x004fca0007f5e0ff */
[----:B------:R0:W-:Y:S01]  /*77d10*/  STL [R1+0x1d4c], R3 ;  /* 0x001d4c0301007387 */ /* 0x0001e20000100800 */
[----:B----4-:R-:W-:-:S03]  /*77d20*/  IMAD.X R16, R16, 0x1, R0, P3 ;  /* 0x0000000110107824 */ /* 0x010fc600018e0600 */
[----:B0-----:R-:W2:Y:S04]  /*77d30*/  LDL.LU R3, [R1+0x1cfc] ;  /* 0x001cfc0001037983 */ /* 0x001ea80000300800 */
        /* <DEDUP_REMOVED lines=8> */
[----:B------:R-:W-:-:S05]  /*77dc0*/  IMAD.X R2, R2, 0x1, R0, P4 ;  /* 0x0000000102027824 */ /* 0x000fca00020e0600 */
[----:B------:R0:W-:Y:S04]  /*77dd0*/  STL [R1+0x1d68], R2 ;  /* 0x001d680201007387 */ /* 0x0001e80000100800 */
[----:B0-----:R-:W4:Y:S04]  /*77de0*/  LDL.LU R2, [R1+0x1ce4] ;  /* 0x001ce40001027983 */ /* 0x001f280000300800 */
[----:B------:R-:W4:Y:S04]  /*77df0*/  LDL.LU R22, [R1+0x1d08] ;  /* 0x001d080001167983 */ /* 0x000f280000300800 */
[----:B------:R-:W4:Y:S04]  /*77e00*/  LDL.LU R23, [R1+0x1cdc] ;  /* 0x001cdc0001177983 */ /* 0x000f280000300800 */
[----:B------:R-:W4:Y:S01]  /*77e10*/  LDL.LU R16, [R1+0x1d00] ;  /* 0x001d000001107983 */ /* 0x000f220000300800 */
[-C--:B---3--:R-:W-:Y:S01]  /*77e20*/  IADD3 R18, P4, R18, R29.reuse, RZ ;  /* 0x0000001d12127210 */ /* 0x088fe20007f9e0ff */
[----:B------:R-:W-:Y:S01]  /*77e30*/  IMAD.X R24, R24, 0x1, R0, P5 ;  /* 0x0000000118187824 */ /* 0x000fe200028e0600 */
[----:B------:R-:W-:-:S03]  /*77e40*/  IADD3 R25, P5, R25, R29, RZ ;  /* 0x0000001d19197210 */ /* 0x000fc60007fbe0ff */
[----:B------:R0:W-:Y:S01]  /*77e50*/  STL [R1+0x1d3c], R18 ;  /* 0x001d3c1201007387 */ /* 0x0001e20000100800 */
[----:B------:R-:W-:-:S03]  /*77e60*/  IMAD.X R26, R26, 0x1, R0, P6 ;  /* 0x000000011a1a7824 */ /* 0x000fc600030e0600 */
[----:B0-----:R-:W3:Y:S01]  /*77e70*/  LDL.LU R18, [R1+0x1cd4] ;  /* 0x001cd40001127983 */ /* 0x001ee20000300800 */
[-C--:B------:R-:W-:Y:S01]  /*77e80*/  IADD3 R27, P6, R27, R29.reuse, RZ ;  /* 0x0000001d1b1b7210 */ /* 0x080fe20007fde0ff */
        /* <DEDUP_REMOVED lines=21> */
[----:B------:R-:W-:-:S03]  /*77fe0*/  IADD3 R13, P5, R13, R29, RZ ;  /* 0x0000001d0d0d7210 */ /* 0x000fc60007fbe0ff */
[----:B0-----:R-:W3:Y:S04]  /*77ff0*/  LDL.LU R19, [R1+0x1cf8] ;  /* 0x001cf80001137983 */ /* 0x001ee80000300800 */
[----:B------:R-:W-:Y:S04]  /*78000*/  STL [R1+0x1d38], R14 ;  /* 0x001d380e01007387 */ /* 0x000fe80000100800 */
[----:B------:R-:W-:Y:S04]  /*78010*/  STL [R1+0x1d30], R15 ;  /* 0x001d300f01007387 */ /* 0x000fe80000100800 */
[----:B------:R0:W-:Y:S04]  /*78020*/  STL [R1+0x1d28], R17 ;  /* 0x001d281101007387 */ /* 0x0001e80000100800 */
[----:B------:R-:W-:Y:S04]  /*78030*/  STL [R1+0x1d04], R13 ;  /* 0x001d040d01007387 */ /* 0x000fe80000100800 */
[----:B0-----:R-:W3:Y:S01]  /*78040*/  LDL.LU R17, [R1+0x1ccc] ;  /* 0x001ccc0001117983 */ /* 0x001ee20000300800 */
[-C--:B--2---:R-:W-:Y:S01]  /*78050*/  IADD3 R3, P6, R3, R29.reuse, RZ ;  /* 0x0000001d03037210 */ /* 0x084fe20007fde0ff */
[----:B----4-:R-:W-:Y:S01]  /*78060*/  IMAD.X R11, R11, 0x1, R0, P1 ;  /* 0x000000010b0b7824 */ /* 0x010fe200008e0600 */
[----:B------:R-:W-:-:S03]  /*78070*/  IADD3 R12, P1, R12, R29, RZ ;  /* 0x0000001d0c0c7210 */ /* 0x000fc60007f3e0ff */
[----:B------:R0:W-:Y:S01]  /*78080*/  STL [R1+0x1cfc], R3 ;  /* 0x001cfc0301007387 */ /* 0x0001e20000100800 */
[----:B------:R-:W-:-:S03]  /*78090*/  IMAD.X R20, R20, 0x1, R0, P2 ;  /* 0x0000000114147824 */ /* 0x000fc600010e0600 */
[----:B0-----:R-:W2:Y:S04]  /*780a0*/  LDL.LU R3, [R1+0x1cf0] ;  /* 0x001cf00001037983 */ /* 0x001ea80000300800 */
[----:B------:R-:W-:Y:S04]  /*780b0*/  STL [R1+0x1d20], R11 ;  /* 0x001d200b01007387 */ /* 0x000fe80000100800 */
[----:B------:R-:W-:Y:S01]  /*780c0*/  STL [R1+0x1cf4], R12 ;  /* 0x001cf40c01007387 */ /* 0x000fe20000100800 */
[----:B------:R-:W-:Y:S01]  /*780d0*/  IMAD.X R28, R28, 0x1, R0, P3 ;  /* 0x000000011c1c7824 */ /* 0x000fe200018e0600 */
[----:B------:R-:W-:-:S04]  /*780e0*/  IADD3 R21, P2, R21, R29, RZ ;  /* 0x0000001d15157210 */ /* 0x000fc80007f5e0ff */
[----:B------:R0:W-:Y:S04]  /*780f0*/  STL [R1+0x1d10], R28 ;  /* 0x001d101c01007387 */ /* 0x0001e80000100800 */
[----:B------:R-:W-:Y:S04]  /*78100*/  STL [R1+0x1d18], R20 ;  /* 0x001d181401007387 */ /* 0x000fe80000100800 */
[----:B0-----:R-:W4:Y:S04]  /*78110*/  LDL.LU R28, [R1+0x1cc4] ;  /* 0x001cc400011c7983 */ /* 0x001f280000300800 */
[----:B------:R-:W-:Y:S01]  /*78120*/  STL [R1+0x1cec], R21 ;  /* 0x001cec1501007387 */ /* 0x000fe20000100800 */
[----:B------:R-:W-:-:S05]  /*78130*/  IADD3 R2, P3, R2, R29, RZ ;  /* 0x0000001d02027210 */ /* 0x000fca0007f7e0ff */
[----:B------:R0:W-:Y:S04]  /*78140*/  STL [R1+0x1ce4], R2 ;  /* 0x001ce40201007387 */ /* 0x0001e80000100800 */
[----:B0-----:R-:W4:Y:S01]  /*78150*/  LDL.LU R2, [R1+0x1ce8] ;  /* 0x001ce80001027983 */ /* 0x001f220000300800 */
[--C-:B------:R-:W-:Y:S01]  /*78160*/  IMAD.X R22, R22, 0x1, R0.reuse, P4 ;  /* 0x0000000116167824 */ /* 0x100fe200020e0600 */
[----:B------:R-:W-:Y:S01]  /*78170*/  IADD3 R23, P4, R23, R29, RZ ;  /* 0x0000001d17177210 */ /* 0x000fe20007f9e0ff */
[----:B------:R-:W-:-:S03]  /*78180*/  IMAD.X R16, R16, 0x1, R0, P5 ;  /* 0x0000000110107824 */ /* 0x000fc600028e0600 */
[----:B------:R-:W-:Y:S04]  /*78190*/  STL [R1+0x1d08], R22 ;  /* 0x001d081601007387 */ /* 0x000fe80000100800 */
[----:B------:R-:W4:Y:S04]  /*781a0*/  LDL.LU R24, [R1+0x1cbc] ;  /* 0x001cbc0001187983 */ /* 0x000f280000300800 */
[----:B------:R-:W-:Y:S04]  /*781b0*/  STL [R1+0x1cdc], R23 ;  /* 0x001cdc1701007387 */ /* 0x000fe80000100800 */
[----:B------:R-:W4:Y:S04]  /*781c0*/  LDL.LU R25, [R1+0x1ce0] ;  /* 0x001ce00001197983 */ /* 0x000f280000300800 */
[----:B------:R-:W-:Y:S04]  /*781d0*/  STL [R1+0x1d00], R16 ;  /* 0x001d001001007387 */ /* 0x000fe80000100800 */
[----:B------:R-:W4:Y:S01]  /*781e0*/  LDL.LU R26, [R1+0x1cb4] ;  /* 0x001cb400011a7983 */ /* 0x000f220000300800 */
[----:B---3--:R-:W-:-:S05]  /*781f0*/  IADD3 R18, P5, R18, R29, RZ ;  /* 0x0000001d12127210 */ /* 0x008fca0007fbe0ff */
        /* <DEDUP_REMOVED lines=13> */
[----:B------:R-:W-:-:S05]  /*782d0*/  IMAD.X R19, R19, 0x1, R0, P6 ;  /* 0x0000000113137824 */ /* 0x000fca00030e0600 */
[----:B------:R0:W-:Y:S01]  /*782e0*/  STL [R1+0x1cf8], R19 ;  /* 0x001cf81301007387 */ /* 0x0001e20000100800 */
[----:B------:R-:W-:-:S03]  /*782f0*/  IADD3 R17, P6, R17, R29, RZ ;  /* 0x0000001d11117210 */ /* 0x000fc60007fde0ff */
[----:B0-----:R-:W3:Y:S04]  /*78300*/  LDL.LU R19, [R1+0x1ca8] ;  /* 0x001ca80001137983 */ /* 0x001ee80000300800 */
[----:B------:R-:W3:Y:S04]  /*78310*/  LDL.LU R11, [R1+0x1c7c] ;  /* 0x001c7c00010b7983 */ /* 0x000ee80000300800 */
[----:B------:R-:W3:Y:S04]  /*78320*/  LDL.LU R12, [R1+0x1ca0] ;  /* 0x001ca000010c7983 */ /* 0x000ee80000300800 */
[----:B------:R-:W-:Y:S04]  /*78330*/  STL [R1+0x1ccc], R17 ;  /* 0x001ccc1101007387 */ /* 0x000fe80000100800 */
[----:B------:R-:W3:Y:S01]  /*78340*/  LDL.LU R20, [R1+0x1c74] ;  /* 0x001c740001147983 */ /* 0x000ee20000300800 */
[----:B--2---:R-:W-:-:S05]  /*78350*/  IMAD.X R3, R3, 0x1, R0, P1 ;  /* 0x0000000103037824 */ /* 0x004fca00008e0600 */
[----:B------:R0:W-:Y:S04]  /*78360*/  STL [R1+0x1cf0], R3 ;  /* 0x001cf00301007387 */ /* 0x0001e80000100800 */
[----:B------:R-:W2:Y:S04]  /*78370*/  LDL.LU R21, [R1+0x1c98] ;  /* 0x001c980001157983 */ /* 0x000ea80000300800 */
[----:B0-----:R-:W2:Y:S01]  /*78380*/  LDL.LU R3, [R1+0x1c6c] ;  /* 0x001c6c0001037983 */ /* 0x001ea20000300800 */
[----:B----4-:R-:W-:-:S05]  /*78390*/  IADD3 R28, P1, R28, R29, RZ ;  /* 0x0000001d1c1c7210 */ /* 0x010fca0007f3e0ff */
[----:B------:R0:W-:Y:S04]  /*783a0*/  STL [R1+0x1cc4], R28 ;  /* 0x001cc41c01007387 */ /* 0x0001e80000100800 */
[----:B0-----:R-:W4:Y:S04]  /*783b0*/  LDL.LU R28, [R1+0x1c90] ;  /* 0x001c9000011c7983 */ /* 0x001f280000300800 */
[----:B------:R-:W4:Y:S04]  /*783c0*/  LDL.LU R22, [R1+0x1c64] ;  /* 0x001c640001167983 */ /* 0x000f280000300800 */
[----:B------:R-:W4:Y:S04]  /*783d0*/  LDL.LU R23, [R1+0x1c88] ;  /* 0x001c880001177983 */ /* 0x000f280000300800 */
[----:B------:R-:W4:Y:S01]  /*783e0*/  LDL.LU R17, [R1+0x1c5c] ;  /* 0x001c5c0001117983 */ /* 0x000f220000300800 */
[----:B------:R-:W-:-:S05]  /*783f0*/  IMAD.X R2, R2, 0x1, R0, P2 ;  /* 0x0000000102027824 */ /* 0x000fca00010e0600 */
[----:B------:R0:W-:Y:S04]  /*78400*/  STL [R1+0x1ce8], R2 ;  /* 0x001ce80201007387 */ /* 0x0001e80000100800 */
[----:B0-----:R-:W4:Y:S01]  /*78410*/  LDL.LU R2, [R1+0x1c80] ;  /* 0x001c800001027983 */ /* 0x001f220000300800 */
[-C--:B------:R-:W-:Y:S01]  /*78420*/  IADD3 R24, P2, R24, R29.reuse, RZ ;  /* 0x0000001d18187210 */ /* 0x080fe20007f5e0ff */
[--C-:B------:R-:W-:Y:S01]  /*78430*/  IMAD.X R25, R25, 0x1, R0.reuse, P3 ;  /* 0x0000000119197824 */ /* 0x100fe200018e0600 */
[-C--:B------:R-:W-:Y:S01]  /*78440*/  IADD3 R26, P3, R26, R29.reuse, RZ ;  /* 0x0000001d1a1a7210 */ /* 0x080fe20007f7e0ff */
[--C-:B---3--:R-:W-:Y:S01]  /*78450*/  IMAD.X R27, R27, 0x1, R0.reuse, P4 ;  /* 0x000000011b1b7824 */ /* 0x108fe200020e0600 */
        /* <DEDUP_REMOVED lines=26> */
[----:B------:R-:W-:Y:S01]  /*78600*/  STL [R1+0x1cb0], R13 ;  /* 0x001cb00d01007387 */ /* 0x000fe20000100800 */
[----:B------:R-:W-:Y:S01]  /*78610*/  IMAD.X R19, R19, 0x1, R0, P4 ;  /* 0x0000000113137824 */ /* 0x000fe200020e0600 */
[----:B------:R-:W-:-:S02]  /*78620*/  IADD3 R11, P4, R11, R29, RZ ;  /* 0x0000001d0b0b7210 */ /* 0x000fc40007f9e0ff */
[----:B0-----:R-:W3:Y:S04]  /*78630*/  LDL.LU R16, [R1+0x1c78] ;  /* 0x001c780001107983 */ /* 0x001ee80000300800 */
[----:B------:R0:W-:Y:S01]  /*78640*/  STL [R1+0x1ca8], R19 ;  /* 0x001ca81301007387 */ /* 0x0001e20000100800 */
[--C-:B------:R-:W-:Y:S01]  /*78650*/  IMAD.X R12, R12, 0x1, R0.reuse, P5 ;  /* 0x000000010c0c7824 */ /* 0x100fe200028e0600 */
[-C--:B------:R-:W-:Y:S02]  /*78660*/  IADD3 R20, P5, R20, R29.reuse, RZ ;  /* 0x0000001d14147210 */ /* 0x080fe40007fbe0ff */
[----:B0-----:R-:W3:Y:S04]  /*78670*/  LDL.LU R19, [R1+0x1c4c] ;  /* 0x001c4c0001137983 */ /* 0x001ee80000300800 */
[----:B------:R-:W-:Y:S04]  /*78680*/  STL [R1+0x1c7c], R11 ;  /* 0x001c7c0b01007387 */ /* 0x000fe80000100800 */
[----:B------:R-:W-:Y:S01]  /*78690*/  STL [R1+0x1ca0], R12 ;  /* 0x001ca00c01007387 */ /* 0x000fe20000100800 */
[----:B--2---:R-:W-:Y:S01]  /*786a0*/  IMAD.X R21, R21, 0x1, R0, P6 ;  /* 0x0000000115157824 */ /* 0x004fe200030e0600 */
[----:B------:R-:W-:-:S05]  /*786b0*/  IADD3 R3, P6, R3, R29, RZ ;  /* 0x0000001d03037210 */ /* 0x000fca0007fde0ff */
[----:B------:R0:W-:Y:S04]  /*786c0*/  STL [R1+0x1c6c], R3 ;  /* 0x001c6c0301007387 */ /* 0x0001e80000100800 */
[----:B------:R-:W-:Y:S04]  /*786d0*/  STL [R1+0x1c74], R20 ;  /* 0x001c741401007387 */ /* 0x000fe80000100800 */
[----:B0-----:R-:W2:Y:S04]  /*786e0*/  LDL.LU R3, [R1+0x1c70] ;  /* 0x001c700001037983 */ /* 0x001ea80000300800 */
[----:B------:R-:W-:Y:S01]  /*786f0*/  STL [R1+0x1c98], R21 ;  /* 0x001c981501007387 */ /* 0x000fe20000100800 */
[--C-:B----4-:R-:W-:Y:S01]  /*78700*/  IMAD.X R28, R28, 0x1, R0.reuse, P1 ;  /* 0x000000011c1c7824 */ /* 0x110fe200008e0600 */
[-C--:B------:R-:W-:Y:S01]  /*78710*/  IADD3 R22, P1, R22, R29.reuse, RZ ;  /* 0x0000001d16167210 */ /* 0x080fe20007f3e0ff */
[----:B------:R-:W-:Y:S01]  /*78720*/  IMAD.X R23, R23, 0x1, R0, P2 ;  /* 0x0000000117177824 */ /* 0x000fe200010e0600 */
[----:B------:R-:W-:-:S02]  /*78730*/  IADD3 R17, P2, R17, R29, RZ ;  /* 0x0000001d11117210 */ /* 0x000fc40007f5e0ff */
        /* <DEDUP_REMOVED lines=8> */
[----:B------:R-:W-:-:S05]  /*787c0*/  IMAD.X R2, R2, 0x1, R0, P3 ;  /* 0x0000000102027824 */ /* 0x000fca00018e0600 */
        /* <DEDUP_REMOVED lines=27> */
[----:B0-----:R-:W2:Y:S04]  /*78980*/  LDL.LU R3, [R1+0x1bec] ;  /* 0x001bec0001037983 */ /* 0x001ea80000300800 */
[----:B------:R-:W2:Y:S04]  /*78990*/  LDL.LU R22, [R1+0x1c10] ;  /* 0x001c100001167983 */ /* 0x000ea80000300800 */
[----:B------:R-:W2:Y:S04]  /*789a0*/  LDL.LU R23, [R1+0x1be4] ;  /* 0x001be40001177983 */ /* 0x000ea80000300800 */
[----:B------:R-:W2:Y:S01]  /*789b0*/  LDL.LU R16, [R1+0x1c08] ;  /* 0x001c080001107983 */ /* 0x000ea20000300800 */
[----:B----4-:R-:W-:Y:S01]  /*789c0*/  IADD3 R28, P5, R28, R29, RZ ;  /* 0x0000001d1c1c7210 */ /* 0x010fe20007fbe0ff */
[----:B------:R-:W-:-:S04]  /*789d0*/  IMAD.X R24, R24, 0x1, R0, P6 ;  /* 0x0000000118187824 */ /* 0x000fc800030e0600 */
[----:B------:R0:W-:Y:S01]  /*789e0*/  STL [R1+0x1c44], R28 ;  /* 0x001c441c01007387 */ /* 0x0001e20000100800 */
[-C--:B------:R-:W-:Y:S01]  /*789f0*/  IADD3 R25, P6, R25, R29.reuse, RZ ;  /* 0x0000001d19197210 */ /* 0x080fe20007fde0ff */
[--C-:B------:R-:W-:Y:S02]  /*78a00*/  IMAD.X R26, R26, 0x1, R0.reuse, P1 ;  /* 0x000000011a1a7824 */ /* 0x100fe400008e0600 */
[----:B0-----:R-:W4:Y:S01]  /*78a10*/  LDL.LU R28, [R1+0x1bdc] ;  /* 0x001bdc00011c7983 */ /* 0x001f220000300800 */
        /* <DEDUP_REMOVED lines=22> */
[--C-:B------:R-:W-:Y:S01]  /*78b80*/  IMAD.X R17, R17, 0x1, R0.reuse, P1 ;  /* 0x0000000111117824 */ /* 0x100fe200008e0600 */
[-C--:B------:R-:W-:Y:S01]  /*78b90*/  IADD3 R13, P6, R13, R29.reuse, RZ ;  /* 0x0000001d0d0d7210 */ /* 0x080fe20007fde0ff */
[----:B------:R-:W-:Y:S04]  /*78ba0*/  STL [R1+0x1c40], R14 ;  /* 0x001c400e01007387 */ /* 0x000fe80000100800 */
[----:B------:R-:W-:Y:S04]  /*78bb0*/  STL [R1+0x1c38], R15 ;  /* 0x001c380f01007387 */ /* 0x000fe80000100800 */
[----:B------:R0:W-:Y:S04]  /*78bc0*/  STL [R1+0x1c30], R17 ;  /* 0x001c301101007387 */ /* 0x0001e80000100800 */
[----:B------:R-:W-:Y:S01]  /*78bd0*/  STL [R1+0x1c0c], R13 ;  /* 0x001c0c0d01007387 */ /* 0x000fe20000100800 */
[-C--:B---3--:R-:W-:Y:S01]  /*78be0*/  IADD3 R18, P1, R18, R29.reuse, RZ ;  /* 0x0000001d12127210 */ /* 0x088fe20007f3e0ff */
[--C-:B------:R-:W-:Y:S01]  /*78bf0*/  IMAD.X R11, R11, 0x1, R0.reuse, P2 ;  /* 0x000000010b0b7824 */ /* 0x100fe200010e0600 */
[----:B------:R-:W-:Y:S01]  /*78c00*/  IADD3 R12, P2, R12, R29, RZ ;  /* 0x0000001d0c0c7210 */ /* 0x000fe20007f5e0ff */
[----:B0-----:R-:W3:Y:S04]  /*78c10*/  LDL.LU R17, [R1+0x1bd4] ;  /* 0x001bd40001117983 */ /* 0x001ee80000300800 */
[----:B------:R0:W-:Y:S01]  /*78c20*/  STL [R1+0x1c04], R18 ;  /* 0x001c041201007387 */ /* 0x0001e20000100800 */
[----:B------:R-:W-:-:S03]  /*78c30*/  IMAD.X R20, R20, 0x1, R0, P3 ;  /* 0x0000000114147824 */ /* 0x000fc600018e0600 */
[----:B0-----:R-:W3:Y:S04]  /*78c40*/  LDL.LU R18, [R1+0x1bf8] ;  /* 0x001bf80001127983 */ /* 0x001ee80000300800 */
[----:B------:R-:W-:Y:S04]  /*78c50*/  STL [R1+0x1c28], R11 ;  /* 0x001c280b01007387 */ /* 0x000fe80000100800 */
[----:B------:R-:W-:Y:S01]  /*78c60*/  STL [R1+0x1bfc], R12 ;  /* 0x001bfc0c01007387 */ /* 0x000fe20000100800 */
[----:B------:R-:W-:Y:S01]  /*78c70*/  IADD3 R21, P3, R21, R29, RZ ;  /* 0x0000001d15157210 */ /* 0x000fe20007f7e0ff */
[----:B------:R-:W-:-:S05]  /*78c80*/  IMAD.X R19, R19, 0x1, R0, P4 ;  /* 0x0000000113137824 */ /* 0x000fca00020e0600 */
[----:B------:R0:W-:Y:S04]  /*78c90*/  STL [R1+0x1c18], R19 ;  /* 0x001c181301007387 */ /* 0x0001e80000100800 */
[----:B------:R-:W-:Y:S04]  /*78ca0*/  STL [R1+0x1c20], R20 ;  /* 0x001c201401007387 */ /* 0x000fe80000100800 */
[----:B0-----:R-:W3:Y:S04]  /*78cb0*/  LDL.LU R19, [R1+0x1bcc] ;  /* 0x001bcc0001137983 */ /* 0x001ee80000300800 */
[----:B------:R-:W-:Y:S01]  /*78cc0*/  STL [R1+0x1bf4], R21 ;  /* 0x001bf41501007387 */ /* 0x000fe20000100800 */
[-C--:B--2---:R-:W-:Y:S01]  /*78cd0*/  IADD3 R3, P4, R3, R29.reuse, RZ ;  /* 0x0000001d03037210 */ /* 0x084fe20007f9e0ff */
[--C-:B------:R-:W-:Y:S01]  /*78ce0*/  IMAD.X R22, R22, 0x1, R0.reuse, P5 ;  /* 0x0000000116167824 */ /* 0x100fe200028e0600 */
[----:B------:R-:W-:Y:S01]  /*78cf0*/  IADD3 R23, P5, R23, R29, RZ ;  /* 0x0000001d17177210 */ /* 0x000fe20007fbe0ff */
[----:B------:R-:W-:-:S02]  /*78d00*/  IMAD.X R16, R16, 0x1, R0, P6 ;  /* 0x0000000110107824 */ /* 0x000fc400030e0600 */
        /* <DEDUP_REMOVED lines=8> */
[----:B----4-:R-:W-:-:S05]  /*78d90*/  IADD3 R28, P6, R28, R29, RZ ;  /* 0x0000001d1c1c7210 */ /* 0x010fca0007fde0ff */
        /* <DEDUP_REMOVED lines=16> */
[----:B------:R-:W4:Y:S04]  /*78ea0*/  LDL.LU R11, [R1+0x1b84] ;  /* 0x001b8400010b7983 */ /* 0x000f280000300800 */
[----:B------:R-:W4:Y:S01]  /*78eb0*/  LDL.LU R12, [R1+0x1ba8] ;  /* 0x001ba800010c7983 */ /* 0x000f220000300800 */
[----:B---3--:R-:W-:-:S05]  /*78ec0*/  IADD3 R17, P1, R17, R29, RZ ;  /* 0x0000001d11117210 */ /* 0x008fca0007f3e0ff */
        /* <DEDUP_REMOVED lines=12> */
[--C-:B--2---:R-:W-:Y:S01]  /*78f90*/  IMAD.X R3, R3, 0x1, R0.reuse, P3 ;  /* 0x0000000103037824 */ /* 0x104fe200018e0600 */
[----:B------:R-:W-:Y:S01]  /*78fa0*/  IADD3 R24, P3, R24, R29, RZ ;  /* 0x0000001d18187210 */ /* 0x000fe20007f7e0ff */
[----:B------:R-:W-:-:S03]  /*78fb0*/  IMAD.X R25, R25, 0x1, R0, P4 ;  /* 0x0000000119197824 */ /* 0x000fc600020e0600 */
[----:B------:R0:W-:Y:S01]  /*78fc0*/  STL [R1+0x1bf0], R3 ;  /* 0x001bf00301007387 */ /* 0x0001e20000100800 */
[----:B------:R-:W-:-:S03]  /*78fd0*/  IADD3 R26, P4, R26, R29, RZ ;  /* 0x0000001d1a1a7210 */ /* 0x000fc60007f9e0ff */
[----:B0-----:R-:W2:Y:S01]  /*78fe0*/  LDL.LU R3, [R1+0x1b88] ;  /* 0x001b880001037983 */ /* 0x001ea20000300800 */
[--C-:B----4-:R-:W-:Y:S01]  /*78ff0*/  IMAD.X R27, R27, 0x1, R0.reuse, P5 ;  /* 0x000000011b1b7824 */ /* 0x110fe200028e0600 */
[----:B------:R-:W-:Y:S02]  /*79000*/  IADD3 R6, P5, R6, R29, RZ ;  /* 0x0000001d06067210 */ /* 0x000fe40007fbe0ff */
        /* <DEDUP_REMOVED lines=21> */
[----:B0-----:R-:W4:Y:S04]  /*79160*/  LDL.LU R28, [R1+0x1b5c] ;  /* 0x001b5c00011c7983 */ /* 0x001f280000300800 */
[----:B------:R-:W-:Y:S04]  /*79170*/  STL [R1+0x1b9c], R14 ;  /* 0x001b9c0e01007387 */ /* 0x000fe80000100800 */
[----:B------:R-:W-:Y:S04]  /*79180*/  STL [R1+0x1b94], R15 ;  /* 0x001b940f01007387 */ /* 0x000fe80000100800 */
[----:B------:R0:W-:Y:S04]  /*79190*/  STL [R1+0x1b8c], R16 ;  /* 0x001b8c1001007387 */ /* 0x0001e80000100800 */
[----:B------:R-:W-:Y:S01]  /*791a0*/  STL [R1+0x1bb8], R13 ;  /* 0x001bb80d01007387 */ /* 0x000fe20000100800 */
[----:B------:R-:W-:-:S03]  /*791b0*/  IMAD.X R2, R2, 0x1, R0, P5 ;  /* 0x0000000102027824 */ /* 0x000fc600028e0600 */
[----:B0-----:R-:W4:Y:S04]  /*791c0*/  LDL.LU R16, [R1+0x1b80] ;  /* 0x001b800001107983 */ /* 0x001f280000300800 */
[----:B------:R0:W-:Y:S04]  /*791d0*/  STL [R1+0x1bb0], R2 ;  /* 0x001bb00201007387 */ /* 0x0001e80000100800 */
[----:B0-----:R-:W4:Y:S01]  /*791e0*/  LDL.LU R2, [R1+0x1b54] ;  /* 0x001b540001027983 */ /* 0x001f220000300800 */
[-C--:B------:R-:W-:Y:S01]  /*791f0*/  IADD3 R11, P5, R11, R29.reuse, RZ ;  /* 0x0000001d0b0b7210 */ /* 0x080fe20007fbe0ff */
[--C-:B------:R-:W-:Y:S01]  /*79200*/  IMAD.X R12, R12, 0x1, R0.reuse, P6 ;  /* 0x000000010c0c7824 */ /* 0x100fe200030e0600 */
[----:B---3--:R-:W-:Y:S01]  /*79210*/  IADD3 R20, P6, R20, R29, RZ ;  /* 0x0000001d14147210 */ /* 0x008fe20007fde0ff */
[----:B------:R-:W-:-:S02]  /*79220*/  IMAD.X R21, R21, 0x1, R0, P1 ;  /* 0x0000000115157824 */ /* 0x000fc400008e0600 */
[----:B------:R-:W-:Y:S04]  /*79230*/  STL [R1+0x1b84], R11 ;  /* 0x001b840b01007387 */ /* 0x000fe80000100800 */
[----:B------:R-:W-:Y:S01]  /*79240*/  STL [R1+0x1ba8], R12 ;  /* 0x001ba80c01007387 */ /* 0x000fe20000100800 */
[----:B------:R-:W-:-:S05]  /*79250*/  IADD3 R18, P1, R18, R29, RZ ;  /* 0x0000001d12127210 */ /* 0x000fca0007f3e0ff */
[----:B------:R0:W-:Y:S04]  /*79260*/  STL [R1+0x1b74], R18 ;  /* 0x001b741201007387 */ /* 0x0001e80000100800 */
[----:B------:R-:W-:Y:S04]  /*79270*/  STL [R1+0x1b7c], R20 ;  /* 0x001b7c1401007387 */ /* 0x000fe80000100800 */
[----:B0-----:R-:W3:Y:S04]  /*79280*/  LDL.LU R18, [R1+0x1b78] ;  /* 0x001b780001127983 */ /* 0x001ee80000300800 */
[----:B------:R-:W-:Y:S01]  /*79290*/  STL [R1+0x1ba0], R21 ;  /* 0x001ba01501007387 */ /* 0x000fe20000100800 */
[--C-:B------:R-:W-:Y:S01]  /*792a0*/  IMAD.X R19, R19, 0x1, R0.reuse, P2 ;  /* 0x0000000113137824 */ /* 0x100fe200010e0600 */
        /* <DEDUP_REMOVED lines=39> */
[----:B0-----:R-:W3:Y:S04]  /*79520*/  LDL.LU R18, [R1+0x1af4] ;  /* 0x001af40001127983 */ /* 0x001ee80000300800 */
[----:B------:R-:W3:Y:S04]  /*79530*/  LDL.LU R22, [R1+0x1b18] ;  /* 0x001b180001167983 */ /* 0x000ee80000300800 */
[----:B------:R-:W3:Y:S04]  /*79540*/  LDL.LU R23, [R1+0x1aec] ;  /* 0x001aec0001177983 */ /* 0x000ee80000300800 */
[----:B------:R-:W3:Y:S01]  /*79550*/  LDL.LU R16, [R1+0x1b10] ;  /* 0x001b100001107983 */ /* 0x000ee20000300800 */
[-C--:B------:R-:W-:Y:S01]  /*79560*/  IADD3 R19, P6, R19, R29.reuse, RZ ;  /* 0x0000001d13137210 */ /* 0x080fe20007fde0ff */
[----:B------:R-:W-:Y:S01]  /*79570*/  IMAD.X R24, R24, 0x1, R0, P1 ;  /* 0x0000000118187824 */ /* 0x000fe200008e0600 */
[----:B------:R-:W-:-:S03]  /*79580*/  IADD3 R25, P1, R25, R29, RZ ;  /* 0x0000001d19197210 */ /* 0x000fc60007f3e0ff */
[----:B------:R0:W-:Y:S01]  /*79590*/  STL [R1+0x1b4c], R19 ;  /* 0x001b4c1301007387 */ /* 0x0001e20000100800 */
[----:B------:R-:W-:-:S03]  /*795a0*/  IMAD.X R26, R26, 0x1, R0, P2 ;  /* 0x000000011a1a7824 */ /* 0x000fc600010e0600 */
        /* <DEDUP_REMOVED lines=24> */
[----:B0-----:R-:W2:Y:S04]  /*79730*/  LDL.LU R3, [R1+0x1b08] ;  /* 0x001b080001037983 */ /* 0x001ea80000300800 */
[----:B------:R-:W-:Y:S04]  /*79740*/  STL [R1+0x1b48], R14 ;  /* 0x001b480e01007387 */ /* 0x000fe80000100800 */
[----:B------:R-:W-:Y:S04]  /*79750*/  STL [R1+0x1b40], R15 ;  /* 0x001b400f01007387 */ /* 0x000fe80000100800 */
[----:B------:R0:W-:Y:S04]  /*79760*/  STL [R1+0x1b38], R17 ;  /* 0x001b381101007387 */ /* 0x0001e80000100800 */
[----:B------:R-:W-:Y:S04]  /*79770*/  STL [R1+0x1b14], R13 ;  /* 0x001b140d01007387 */ /* 0x000fe80000100800 */
[----:B0-----:R-:W2:Y:S01]  /*79780*/  LDL.LU R17, [R1+0x1adc] ;  /* 0x001adc0001117983 */ /* 0x001ea20000300800 */
[-C--:B----4-:R-:W-:Y:S01]  /*79790*/  IADD3 R28, P2, R28, R29.reuse, RZ ;  /* 0x0000001d1c1c7210 */ /* 0x090fe20007f5e0ff */
[----:B------:R-:W-:Y:S01]  /*797a0*/  IMAD.X R11, R11, 0x1, R0, P3 ;  /* 0x000000010b0b7824 */ /* 0x000fe200018e0600 */
[----:B------:R-:W-:-:S03]  /*797b0*/  IADD3 R12, P3, R12, R29, RZ ;  /* 0x0000001d0c0c7210 */ /* 0x000fc60007f7e0ff */
[----:B------:R0:W-:Y:S01]  /*797c0*/  STL [R1+0x1b0c], R28 ;  /* 0x001b0c1c01007387 */ /* 0x0001e20000100800 */
[----:B------:R-:W-:-:S03]  /*797d0*/  IMAD.X R20, R20, 0x1, R0, P4 ;  /* 0x0000000114147824 */ /* 0x000fc600020e0600 */
[----:B0-----:R-:W4:Y:S04]  /*797e0*/  LDL.LU R28, [R1+0x1b00] ;  /* 0x001b0000011c7983 */ /* 0x001f280000300800 */
[----:B------:R-:W-:Y:S04]  /*797f0*/  STL [R1+0x1b30], R11 ;  /* 0x001b300b01007387 */ /* 0x000fe80000100800 */
[----:B------:R-:W-:Y:S01]  /*79800*/  STL [R1+0x1b04], R12 ;  /* 0x001b040c01007387 */ /* 0x000fe20000100800 */
[----:B------:R-:W-:-:S05]  /*79810*/  IMAD.X R2, R2, 0x1, R0, P5 ;  /* 0x0000000102027824 */ /* 0x000fca00028e0600 */
[----:B------:R0:W-:Y:S04]  /*79820*/  STL [R1+0x1b20], R2 ;  /* 0x001b200201007387 */ /* 0x0001e80000100800 */
[----:B------:R-:W-:Y:S04]  /*79830*/  STL [R1+0x1b28], R20 ;  /* 0x001b281401007387 */ /* 0x000fe80000100800 */
[----:B0-----:R-:W4:Y:S01]  /*79840*/  LDL.LU R2, [R1+0x1ad4] ;  /* 0x001ad40001027983 */ /* 0x001f220000300800 */
[----:B------:R-:W-:-:S05]  /*79850*/  IADD3 R21, P4, R21, R29, RZ ;  /* 0x0000001d15157210 */ /* 0x000fca0007f9e0ff */
[----:B------:R-:W-:Y:S01]  /*79860*/  STL [R1+0x1afc], R21 ;  /* 0x001afc1501007387 */ /* 0x000fe20000100800 */
[-C--:B---3--:R-:W-:Y:S01]  /*79870*/  IADD3 R18, P5, R18, R29.reuse, RZ ;  /* 0x0000001d12127210 */ /* 0x088fe20007fbe0ff */
[--C-:B------:R-:W-:Y:S01]  /*79880*/  IMAD.X R22, R22, 0x1, R0.reuse, P6 ;  /* 0x0000000116167824 */ /* 0x100fe200030e0600 */
[-C--:B------:R-:W-:Y:S01]  /*79890*/  IADD3 R23, P6, R23, R29.reuse, RZ ;  /* 0x0000001d17177210 */ /* 0x080fe20007fde0ff */
[----:B------:R-:W-:Y:S02]  /*798a0*/  IMAD.X R16, R16, 0x1, R0, P1 ;  /* 0x0000000110107824 */ /* 0x000fe400008e0600 */
        /* <DEDUP_REMOVED lines=8> */
[----:B------:R-:W-:-:S05]  /*79930*/  IADD3 R19, P1, R19, R29, RZ ;  /* 0x0000001d13137210 */ /* 0x000fca0007f3e0ff */
        /* <DEDUP_REMOVED lines=15> */
[----:B------:R-:W-:-:S03]  /*79a30*/  IADD3 R17, P2, R17, R29, RZ ;  /* 0x0000001d11117210 */ /* 0x000fc60007f5e0ff */
[----:B0-----:R-:W2:Y:S04]  /*79a40*/  LDL.LU R3, [R1+0x1ab8] ;  /* 0x001ab80001037983 */ /* 0x001ea80000300800 */
[----:B------:R-:W2:Y:S04]  /*79a50*/  LDL.LU R11, [R1+0x1a8c] ;  /* 0x001a8c00010b7983 */ /* 0x000ea80000300800 */
[----:B------:R-:W2:Y:S04]  /*79a60*/  LDL.LU R12, [R1+0x1ab0] ;  /* 0x001ab000010c7983 */ /* 0x000ea80000300800 */
[----:B------:R-:W-:Y:S04]  /*79a70*/  STL [R1+0x1adc], R17 ;  /* 0x001adc1101007387 */ /* 0x000fe80000100800 */
[----:B------:R-:W2:Y:S01]  /*79a80*/  LDL.LU R20, [R1+0x1a84] ;  /* 0x001a840001147983 */ /* 0x000ea20000300800 */
[----:B----4-:R-:W-:-:S05]  /*79a90*/  IMAD.X R28, R28, 0x1, R0, P3 ;  /* 0x000000011c1c7824 */ /* 0x010fca00018e0600 */
[----:B------:R0:W-:Y:S04]  /*79aa0*/  STL [R1+0x1b00], R28 ;  /* 0x001b001c01007387 */ /* 0x0001e80000100800 */
[----:B------:R-:W4:Y:S04]  /*79ab0*/  LDL.LU R21, [R1+0x1aa8] ;  /* 0x001aa80001157983 */ /* 0x000f280000300800 */
[----:B0-----:R-:W4:Y:S01]  /*79ac0*/  LDL.LU R28, [R1+0x1a7c] ;  /* 0x001a7c00011c7983 */ /* 0x001f220000300800 */
[----:B------:R-:W-:-:S05]  /*79ad0*/  IADD3 R2, P3, R2, R29, RZ ;  /* 0x0000001d02027210 */ /* 0x000fca0007f7e0ff */
[----:B------:R0:W-:Y:S04]  /*79ae0*/  STL [R1+0x1ad4], R2 ;  /* 0x001ad40201007387 */ /* 0x0001e80000100800 */
[----:B0-----:R-:W4:Y:S04]  /*79af0*/  LDL.LU R2, [R1+0x1aa0] ;  /* 0x001aa00001027983 */ /* 0x001f280000300800 */
[----:B------:R-:W4:Y:S04]  /*79b00*/  LDL.LU R22, [R1+0x1a74] ;  /* 0x001a740001167983 */ /* 0x000f280000300800 */
[----:B------:R-:W4:Y:S04]  /*79b10*/  LDL.LU R23, [R1+0x1a98] ;  /* 0x001a980001177983 */ /* 0x000f280000300800 */
[----:B------:R-:W4:Y:S01]  /*79b20*/  LDL.LU R17, [R1+0x1a6c] ;  /* 0x001a6c0001117983 */ /* 0x000f220000300800 */
[--C-:B---3--:R-:W-:Y:S01]  /*79b30*/  IMAD.X R18, R18, 0x1, R0.reuse, P4 ;  /* 0x0000000112127824 */ /* 0x108fe200020e0600 */
[----:B------:R-:W-:Y:S01]  /*79b40*/  IADD3 R13, P4, R13, R29, RZ ;  /* 0x0000001d0d0d7210 */ /* 0x000fe20007f9e0ff */
[----:B------:R-:W-:-:S03]  /*79b50*/  IMAD.X R24, R24, 0x1, R0, P5 ;  /* 0x0000000118187824 */ /* 0x000fc600028e0600 */
[----:B------:R0:W-:Y:S01]  /*79b60*/  STL [R1+0x1af8], R18 ;  /* 0x001af81201007387 */ /* 0x0001e20000100800 */
[----:B------:R-:W-:-:S03]  /*79b70*/  IADD3 R25, P5, R25, R29, RZ ;  /* 0x0000001d19197210 */ /* 0x000fc60007fbe0ff */
[----:B0-----:R-:W3:Y:S01]  /*79b80*/  LDL.LU R18, [R1+0x1a90] ;  /* 0x001a900001127983 */ /* 0x001ee20000300800 */
[----:B------:R-:W-:-:S03]  /*79b90*/  IMAD.X R26, R26, 0x1, R0, P6 ;  /* 0x000000011a1a7824 */ /* 0x000fc600030e0600 */
[----:B------:R0:W-:Y:S01]  /*79ba0*/  STL [R1+0x1acc], R13 ;  /* 0x001acc0d01007387 */ /* 0x0001e20000100800 */
[-C--:B------:R-:W-:Y:S01]  /*79bb0*/  IADD3 R27, P6, R27, R29.reuse, RZ ;  /* 0x0000001d1b1b7210 */ /* 0x080fe20007fde0ff */
[--C-:B------:R-:W-:Y:S01]  /*79bc0*/  IMAD.X R6, R6, 0x1, R0.reuse, P1 ;  /* 0x0000000106067824 */ /* 0x100fe200008e0600 */
[-C--:B------:R-:W-:Y:S01]  /*79bd0*/  IADD3 R7, P1, R7, R29.reuse, RZ ;  /* 0x0000001d07077210 */ /* 0x080fe20007f3e0ff */
[--C-:B------:R-:W-:Y:S01]  /*79be0*/  IMAD.X R8, R8, 0x1, R0.reuse, P2 ;  /* 0x0000000108087824 */ /* 0x100fe200010e0600 */
[----:B------:R-:W-:Y:S01]  /*79bf0*/  IADD3 R5, P2, R5, R29, RZ ;  /* 0x0000001d05057210 */ /* 0x000fe20007f5e0ff */
[----:B0-----:R-:W3:Y:S04]  /*79c00*/  LDL.LU R13, [R1+0x2a64] ;  /* 0x002a6400010d7983 */ /* 0x001ee80000300800 */
[----:B------:R-:W-:Y:S04]  /*79c10*/  STL [R1+0x1af0], R24 ;  /* 0x001af01801007387 */ /* 0x000fe80000100800 */
[----:B------:R-:W-:Y:S04]  /*79c20*/  STL [R1+0x1ac4], R25 ;  /* 0x001ac41901007387 */ /* 0x000fe80000100800 */
[----:B------:R-:W-:Y:S04]  /*79c30*/  STL [R1+0x1ae8], R26 ;  /* 0x001ae81a01007387 */ /* 0x000fe80000100800 */
        /* <DEDUP_REMOVED lines=20> */
[-C--:B------:R-:W-:Y:S01]  /*79d80*/  IADD3 R11, P6, R11, R29.reuse, RZ ;  /* 0x0000001d0b0b7210 */ /* 0x080fe20007fde0ff */
[----:B------:R-:W-:Y:S01]  /*79d90*/  IMAD.X R12, R12, 0x1, R0, P1 ;  /* 0x000000010c0c7824 */ /* 0x000fe200008e0600 */
[----:B------:R-:W-:-:S02]  /*79da0*/  IADD3 R20, P1, R20, R29, RZ ;  /* 0x0000001d14147210 */ /* 0x000fc40007f3e0ff */
[----:B------:R0:W-:Y:S04]  /*79db0*/  STL [R1+0x1ab8], R3 ;  /* 0x001ab80301007387 */ /* 0x0001e80000100800 */
[----:B0-----:R-:W2:Y:S04]  /*79dc0*/  LDL.LU R3, [R1+0x1a5c] ;  /* 0x001a5c0001037983 */ /* 0x001ea80000300800 */
[----:B------:R-:W-:Y:S01]  /*79dd0*/  STL [R1+0x1a8c], R11 ;  /* 0x001a8c0b01007387 */ /* 0x000fe20000100800 */
[----:B----4-:R-:W-:-:S03]  /*79de0*/  IMAD.X R21, R21, 0x1, R0, P2 ;  /* 0x0000000115157824 */ /* 0x010fc600010e0600 */
        /* <DEDUP_REMOVED lines=10> */
[----:B------:R-:W-:Y:S01]  /*79e90*/  IMAD.X R23, R23, 0x1, R0, P4 ;  /* 0x0000000117177824 */ /* 0x000fe200020e0600 */
[----:B------:R-:W-:-:S03]  /*79ea0*/  IADD3 R17, P4, R17, R29, RZ ;  /* 0x0000001d11117210 */ /* 0x000fc60007f9e0ff */
[----:B------:R-:W-:Y:S04]  /*79eb0*/  STL [R1+0x1a74], R22 ;  /* 0x001a741601007387 */ /* 0x000fe80000100800 */
[----:B------:R-:W4:Y:S04]  /*79ec0*/  LDL.LU R24, [R1+0x1a4c] ;  /* 0x001a4c0001187983 */ /* 0x000f280000300800 */
[----:B------:R-:W-:Y:S04]  /*79ed0*/  STL [R1+0x1a98], R23 ;  /* 0x001a981701007387 */ /* 0x000fe80000100800 */
[----:B------:R-:W4:Y:S04]  /*79ee0*/  LDL.LU R25, [R1+0x1a70] ;  /* 0x001a700001197983 */ /* 0x000f280000300800 */
[----:B------:R-:W-:Y:S04]  /*79ef0*/  STL [R1+0x1a6c], R17 ;  /* 0x001a6c1101007387 */ /* 0x000fe80000100800 */
[----:B------:R-:W4:Y:S01]  /*79f00*/  LDL.LU R26, [R1+0x1a44] ;  /* 0x001a4400011a7983 */ /* 0x000f220000300800 */
[----:B---3--:R-:W-:-:S05]  /*79f10*/  IMAD.X R18, R18, 0x1, R0, P5 ;  /* 0x0000000112127824 */ /* 0x008fca00028e0600 */
        /* <DEDUP_REMOVED lines=27> */
[----:B0-----:R-:W4:Y:S01]  /*7a0d0*/  LDL.LU R28, [R1+0x1a20] ;  /* 0x001a2000011c7983 */ /* 0x001f220000300800 */
[----:B------:R-:W-:-:S03]  /*7a0e0*/  IADD3 R2, P1, R2, R29, RZ ;  /* 0x0000001d02027210 */ /* 0x000fc60007f3e0ff */
[----:B------:R-:W2:Y:S04]  /*7a0f0*/  LDL.LU R29, [R1+0x1a78] ;  /* 0x001a7800011d7983 */ /* 0x000ea80000300800 */
[----:B------:R-:W4:Y:S04]  /*7a100*/  LDL.LU R23, [R1+0x2804] ;  /* 0x0028040001177983 */ /* 0x000f280000300800 */
[----:B------:R-:W4:Y:S04]  /*7a110*/  LDL.LU R16, [R1+0x2218] ;  /* 0x0022180001107983 */ /* 0x000f280000300800 */
[----:B------:R0:W-:Y:S04]  /*7a120*/  STL [R1+0x1a54], R2 ;  /* 0x001a540201007387 */ /* 0x0001e80000100800 */
[----:B0-----:R-:W4:Y:S01]  /*7a130*/  LDL.LU R2, [R1+0x2800] ;  /* 0x0028000001027983 */ /* 0x001f220000300800 */
[----:B------:R-:W-:-:S02]  /*7a140*/  IMAD.X R25, R25, 0x1, R0, P3 ;  /* 0x0000000119197824 */ /* 0x000fc400018e0600 */
[--C-:B---3--:R-:W-:Y:S02]  /*7a150*/  IMAD.X R27, R27, 0x1, R0.reuse, P4 ;  /* 0x000000011b1b7824 */ /* 0x108fe400020e0600 */
[--C-:B------:R-:W-:Y:S02]  /*7a160*/  IMAD.X R7, R7, 0x1, R0.reuse, P5 ;  /* 0x0000000107077824 */ /* 0x100fe400028e0600 */
[--C-:B------:R-:W-:Y:S02]  /*7a170*/  IMAD.X R5, R5, 0x1, R0.reuse, P6 ;  /* 0x0000000105057824 */ /* 0x100fe400030e0600 */
[--C-:B------:R-:W-:Y:S02]  /*7a180*/  IMAD.X R9, R9, 0x1, R0.reuse, P1 ;  /* 0x0000000109097824 */ /* 0x100fe400008e0600 */
[----:B--2---:R-:W-:-:S05]  /*7a190*/  IMAD.X R29, R29, 0x1, R0, P2 ;  /* 0x000000011d1d7824 */ /* 0x004fca00010e0600 */
[----:B------:R0:W-:Y:S02]  /*7a1a0*/  STL [R1+0x1a78], R29 ;  /* 0x001a781d01007387 */ /* 0x0001e40000100800 */
[----:B0-----:R-:W0:Y:S02]  /*7a1b0*/  LDC R29, c[0x0][0x238] ;  /* 0x00008e00ff1d7b82 */ /* 0x001e240000000800 */
[----:B0-----:R-:W-:-:S04]  /*7a1c0*/  IMAD.SHL.U32 R29, R29, 0x40, RZ ;  /* 0x000000401d1d7824 */ /* 0x001fc800078e00ff */
[----:B------:R-:W-:-:S05]  /*7a1d0*/  IMAD.SHL.U32 R29, R29, 0x2, RZ ;  /* 0x000000021d1d7824 */ /* 0x000fca00078e00ff */
[-C--:B------:R-:W-:Y:S02]  /*7a1e0*/  IADD3 R24, P2, R24, R29.reuse, RZ ;  /* 0x0000001d18187210 */ /* 0x080fe40007f5e0ff */
[-C--:B------:R-:W-:Y:S02]  /*7a1f0*/  IADD3 R26, P3, R26, R29.reuse, RZ ;  /* 0x0000001d1a1a7210 */ /* 0x080fe40007f7e0ff */
[-C--:B------:R-:W-:Y:S02]  /*7a200*/  IADD3 R6, P4, R6, R29.reuse, RZ ;  /* 0x0000001d06067210 */ /* 0x080fe40007f9e0ff */
[-C--:B------:R-:W-:Y:S01]  /*7a210*/  IADD3 R8, P5, R8, R29.reuse, RZ ;  /* 0x0000001d08087210 */ /* 0x080fe20007fbe0ff */
[----:B------:R-:W-:Y:S04]  /*7a220*/  STL [R1+0x1a4c], R24 ;  /* 0x001a4c1801007387 */ /* 0x000fe80000100800 */
[----:B------:R-:W-:Y:S04]  /*7a230*/  STL [R1+0x1a70], R25 ;  /* 0x001a701901007387 */ /* 0x000fe80000100800 */
[----:B------:R-:W-:Y:S04]  /*7a240*/  STL [R1+0x1a44], R26 ;  /* 0x001a441a01007387 */ /* 0x000fe80000100800 */
[----:B------:R-:W-:Y:S01]  /*7a250*/  STL [R1+0x1a68], R27 ;  /* 0x001a681b01007387 */ /* 0x000fe20000100800 */
[----:B------:R-:W-:-:S03]  /*7a260*/  IADD3 R10, P6, R10, R29, RZ ;  /* 0x0000001d0a0a7210 */ /* 0x000fc60007fde0ff */
[----:B------:R-:W-:Y:S01]  /*7a270*/  STL [R1+0x1a3c], R6 ;  /* 0x001a3c0601007387 */ /* 0x000fe20000100800 */
[----:B------:R-:W-:-:S03]  /*7a280*/  IMAD.X R18, R18, 0x1, R0, P2 ;  /* 0x0000000112127824 */ /* 0x000fc600010e0600 */
[----:B------:R-:W-:Y:S04]  /*7a290*/  STL [R1+0x1a60], R7 ;  /* 0x001a600701007387 */ /* 0x000fe80000100800 */
[----:B------:R-:W-:Y:S01]  /*7a2a0*/  STL [R1+0x1a34], R8 ;  /* 0x001a340801007387 */ /* 0x000fe20000100800 */
[----:B------:R-:W-:-:S03]  /*7a2b0*/  IADD3 R14, P1, R14, R29, RZ ;  /* 0x0000001d0e0e7210 */ /* 0x000fc60007f3e0ff */
[----:B------:R-:W-:Y:S04]  /*7a2c0*/  STL [R1+0x1a58], R5 ;  /* 0x001a580501007387 */ /* 0x000fe80000100800 */
[----:B------:R-:W-:Y:S01]  /*7a2d0*/  STL [R1+0x1a2c], R10 ;  /* 0x001a2c0a01007387 */ /* 0x000fe20000100800 */
[----:B------:R-:W-:Y:S01]  /*7a2e0*/  IADD3 R15, P2, R15, UR7, RZ ;  /* 0x000000070f0f7c10 */ /* 0x000fe2000ff5e0ff */
[----:B------:R-:W-:Y:S02]  /*7a2f0*/  IMAD.X R11, R11, 0x1, R0, P3 ;  /* 0x000000010b0b7824 */ /* 0x000fe400018e0600 */
[----:B------:R0:W-:Y:S01]  /*7a300*/  STL [R1+0x1a48], R18 ;  /* 0x001a481201007387 */ /* 0x0001e20000100800 */
[----:B------:R-:W-:-:S03]  /*7a310*/  IADD3 R17, P3, R17, UR7, RZ ;  /* 0x0000000711117c10 */ /* 0x000fc6000ff7e0ff */
[----:B------:R-:W-:Y:S01]  /*7a320*/  STL [R1+0x1a50], R9 ;  /* 0x001a500901007387 */ /* 0x000fe20000100800 */
[----:B------:R-:W-:-:S03]  /*7a330*/  IMAD.X R19, R19, 0x1, R0, P4 ;  /* 0x0000000113137824 */ /* 0x000fc600020e0600 */
[----:B0-----:R-:W2:Y:S04]  /*7a340*/  LDL.LU R18, [R1+0x1a1c] ;  /* 0x001a1c0001127983 */ /* 0x001ea80000300800 */
[----:B------:R-:W-:Y:S04]  /*7a350*/  STL [R1+0x1a24], R14 ;  /* 0x001a240e01007387 */ /* 0x000fe80000100800 */
[----:B------:R-:W-:Y:S04]  /*7a360*/  STL [R1+0x2814], R15 ;  /* 0x0028140f01007387 */ /* 0x000fe80000100800 */
[----:B------:R0:W-:Y:S04]  /*7a370*/  STL [R1+0x2214], R17 ;  /* 0x0022141101007387 */ /* 0x0001e80000100800 */
[----:B------:R-:W-:Y:S01]  /*7a380*/  STL [R1+0x1a40], R11 ;  /* 0x001a400b01007387 */ /* 0x000fe20000100800 */
[----:B------:R-:W-:Y:S01]  /*7a390*/  IADD3 R12, P4, R12, UR7, RZ ;  /* 0x000000070c0c7c10 */ /* 0x000fe2000ff9e0ff */
[----:B------:R-:W-:-:S02]  /*7a3a0*/  IMAD.X R20, R20, 0x1, R0, P5 ;  /* 0x0000000114147824 */ /* 0x000fc400028e0600 */
[----:B------:R-:W-:Y:S01]  /*7a3b0*/  IMAD.X R22, R22, 0x1, R0, P6 ;  /* 0x0000000116167824 */ /* 0x000fe200030e0600 */
[----:B------:R-:W-:Y:S01]  /*7a3c0*/  IADD3 R3, P6, R3, UR7, RZ ;  /* 0x0000000703037c10 */ /* 0x000fe2000ffde0ff */
[----:B0-----:R-:W3:Y:S04]  /*7a3d0*/  LDL.LU R17, [R1+0x27fc] ;  /* 0x0027fc0001117983 */ /* 0x001ee80000300800 */
[----:B------:R0:W-:Y:S01]  /*7a3e0*/  STL [R1+0x1a38], R19 ;  /* 0x001a381301007387 */ /* 0x0001e20000100800 */
[----:B------:R-:W-:-:S03]  /*7a3f0*/  IADD3 R21, P5, R21, UR7, RZ ;  /* 0x0000000715157c10 */ /* 0x000fc6000ffbe0ff */
[----:B0-----:R-:W3:Y:S04]  /*7a400*/  LDL.LU R19, [R1+0x2210] ;  /* 0x0022100001137983 */ /* 0x001ee80000300800 */
[----:B------:R-:W-:Y:S04]  /*7a410*/  STL [R1+0x2810], R12 ;  /* 0x0028100c01007387 */ /* 0x000fe80000100800 */
[----:B------:R-:W-:Y:S04]  /*7a420*/  STL [R1+0x1a30], R20 ;  /* 0x001a301401007387 */ /* 0x000fe80000100800 */
[----:B------:R0:W-:Y:S04]  /*7a430*/  STL [R1+0x2808], R3 ;  /* 0x0028080301007387 */ /* 0x0001e80000100800 */
[----:B------:R-:W-:Y:S01]  /*7a440*/  STL [R1+0x280c], R21 ;  /* 0x00280c1501007387 */ /* 0x000fe20000100800 */
[----:B----4-:R-:W-:-:S03]  /*7a450*/  IMAD.X R28, R28, 0x1, R0, P1 ;  /* 0x000000011c1c7824 */ /* 0x010fc600008e0600 */
[----:B0-----:R-:W4:Y:S04]  /*7a460*/  LDL.LU R3, [R1+0x27f4] ;  /* 0x0027f40001037983 */ /* 0x001f280000300800 */
[----:B------:R-:W-:Y:S04]  /*7a470*/  STL [R1+0x1a28], R22 ;  /* 0x001a281601007387 */ /* 0x000fe80000100800 */
[----:B------:R0:W-:Y:S04]  /*7a480*/  STL [R1+0x1a20], R28 ;  /* 0x001a201c01007387 */ /* 0x0001e80000100800 */
[----:B0-----:R-:W4:Y:S01]  /*7a490*/  LDL.LU R28, [R1+0x220c] ;  /* 0x00220c00011c7983 */ /* 0x001f220000300800 */
[----:B------:R-:W-:-:S02]  /*7a4a0*/  IADD3 R23, P1, R23, UR7, RZ ;  /* 0x0000000717177c10 */ /* 0x000fc4000ff3e0ff */
[----:B------:R-:W-:Y:S02]  /*7a4b0*/  IADD3.X R16, R16, UR6, RZ, P2, !PT ;  /* 0x0000000610107c10 */ /* 0x000fe400097fe4ff */
[----:B------:R-:W-:Y:S01]  /*7a4c0*/  IADD3 R2, P2, R2, UR7, RZ ;  /* 0x0000000702027c10 */ /* 0x000fe2000ff5e0ff */
        /* <DEDUP_REMOVED lines=19> */
[----:B--2---:R-:W-:-:S05]  /*7a600*/  IADD3.X R18, R18, UR6, RZ, P3, !PT ;  /* 0x0000000612127c10 */ /* 0x004fca0009ffe4ff */
[----:B------:R0:W-:Y:S01]  /*7a610*/  STL [R1+0x1a1c], R18 ;  /* 0x001a1c1201007387 */ /* 0x0001e20000100800 */
[----:B---3--:R-:W-:-:S03]  /*7a620*/  IADD3 R17, P3, R17, UR7, RZ ;  /* 0x0000000711117c10 */ /* 0x008fc6000ff7e0ff */
[----:B0-----:R-:W2:Y:S04]  /*7a630*/  LDL.LU R18, [R1+0x27ac] ;  /* 0x0027ac0001127983 */ /* 0x001ea80000300800 */
[----:B------:R-:W3:Y:S04]  /*7a640*/  LDL.LU R12, [R1+0x27d0] ;  /* 0x0027d000010c7983 */ /* 0x000ee80000300800 */
[----:B------:R-:W3:Y:S04]  /*7a650*/  LDL.LU R20, [R1+0x27a4] ;  /* 0x0027a40001147983 */ /* 0x000ee80000300800 */
[----:B------:R-:W-:Y:S04]  /*7a660*/  STL [R1+0x27fc], R17 ;  /* 0x0027fc1101007387 */ /* 0x000fe80000100800 */
[----:B------:R-:W3:Y:S01]  /*7a670*/  LDL.LU R21, [R1+0x27c8] ;  /* 0x0027c80001157983 */ /* 0x000ee20000300800 */
[----:B------:R-:W-:-:S05]  /*7a680*/  IADD3.X R19, R19, UR6, RZ, P4, !PT ;  /* 0x0000000613137c10 */ /* 0x000fca000a7fe4ff */
[----:B------:R0:W-:Y:S04]  /*7a690*/  STL [R1+0x2210], R19 ;  /* 0x0022101301007387 */ /* 0x0001e80000100800 */
[----:B------:R-:W3:Y:S01]  /*7a6a0*/  LDL.LU R22, [R1+0x279c] ;  /* 0x00279c0001167983 */ /* 0x000ee20000300800 */
[----:B----4-:R-:W-:-:S03]  /*7a6b0*/  IADD3 R3, P4, R3, UR7, RZ ;  /* 0x0000000703037c10 */ /* 0x010fc6000ff9e0ff */
[----:B0-----:R-:W4:Y:S04]  /*7a6c0*/  LDL.LU R19, [R1+0x27c0] ;  /* 0x0027c00001137983 */ /* 0x001f280000300800 */
[----:B------:R0:W-:Y:S01]  /*7a6d0*/  STL [R1+0x27f4], R3 ;  /* 0x0027f40301007387 */ /* 0x0001e20000100800 */
[----:B------:R-:W-:-:S03]  /*7a6e0*/  IADD3.X R28, R28, UR6, RZ, P5, !PT ;  /* 0x000000061c1c7c10 */ /* 0x000fc6000affe4ff */
[----:B0-----:R-:W4:Y:S04]  /*7a6f0*/  LDL.LU R3, [R1+0x2794] ;  /* 0x0027940001037983 */ /* 0x001f280000300800 */
[----:B------:R-:W4:Y:S04]  /*7a700*/  LDL.LU R23, [R1+0x27b8] ;  /* 0x0027b80001177983 */ /* 0x000f280000300800 */
[----:B------:R-:W4:Y:S04]  /*7a710*/  LDL.LU R17, [R1+0x278c] ;  /* 0x00278c0001117983 */ /* 0x000f280000300800 */
[----:B------:R0:W-:Y:S04]  /*7a720*/  STL [R1+0x220c], R28 ;  /* 0x00220c1c01007387 */ /* 0x0001e80000100800 */
[----:B0-----:R-:W4:Y:S01]  /*7a730*/  LDL.LU R28, [R1+0x27b0] ;  /* 0x0027b000011c7983 */ /* 0x001f220000300800 */
[----:B------:R-:W-:-:S02]  /*7a740*/  IADD3 R29, P5, R29, UR7, RZ ;  /* 0x000000071d1d7c10 */ /* 0x000fc4000ffbe0ff */
[----:B------:R-:W-:Y:S02]  /*7a750*/  IADD3.X R24, R24, UR6, RZ, P6, !PT ;  /* 0x0000000618187c10 */ /* 0x000fe4000b7fe4ff */
[----:B------:R-:W-:Y:S02]  /*7a760*/  IADD3 R25, P6, R25, UR7, RZ ;  /* 0x0000000719197c10 */ /* 0x000fe4000ffde0ff */
[----:B------:R-:W-:Y:S02]  /*7a770*/  IADD3.X R26, R26, UR6, RZ, P1, !PT ;  /* 0x000000061a1a7c10 */ /* 0x000fe40008ffe4ff */
[----:B------:R-:W-:Y:S01]  /*7a780*/  IADD3 R27, P1, R27, UR7, RZ ;  /* 0x000000071b1b7c10 */ /* 0x000fe2000ff3e0ff */
[----:B------:R-:W-:Y:S01]  /*7a790*/  STL [R1+0x27ec], R29 ;  /* 0x0027ec1d01007387 */ /* 0x000fe20000100800 */
[----:B------:R-:W-:-:S03]  /*7a7a0*/  IADD3.X R6, R6, UR6, RZ, P2, !PT ;  /* 0x0000000606067c10 */ /* 0x000fc600097fe4ff */
[----:B------:R-:W-:Y:S01]  /*7a7b0*/  STL [R1+0x2208], R24 ;  /* 0x0022081801007387 */ /* 0x000fe20000100800 */
[----:B------:R-:W-:-:S03]  /*7a7c0*/  IADD3 R7, P2, R7, UR7, RZ ;  /* 0x0000000707077c10 */ /* 0x000fc6000ff5e0ff */
[----:B------:R-:W-:Y:S01]  /*7a7d0*/  STL [R1+0x27e4], R25 ;  /* 0x0027e41901007387 */ /* 0x000fe20000100800 */
[----:B------:R-:W-:-:S03]  /*7a7e0*/  IADD3.X R8, R8, UR6, RZ, P3, !PT ;  /* 0x0000000608087c10 */ /* 0x000fc60009ffe4ff */
[----:B------:R-:W-:Y:S01]  /*7a7f0*/  STL [R1+0x2204], R26 ;  /* 0x0022041a01007387 */ /* 0x000fe20000100800 */
[----:B------:R-:W-:-:S03]  /*7a800*/  IADD3 R5, P3, R5, UR7, RZ ;  /* 0x0000000705057c10 */ /* 0x000fc6000ff7e0ff */
[----:B------:R-:W-:Y:S01]  /*7a810*/  STL [R1+0x27dc], R27 ;  /* 0x0027dc1b01007387 */ /* 0x000fe20000100800 */
[----:B------:R-:W-:Y:S02]  /*7a820*/  IADD3.X R10, R10, UR6, RZ, P4, !PT ;  /* 0x000000060a0a7c10 */ /* 0x000fe4000a7fe4ff */
[----:B------:R-:W-:Y:S01]  /*7a830*/  IADD3.X R14, R14, UR6, RZ, P5, !PT ;  /* 0x000000060e0e7c10 */ /* 0x000fe2000affe4ff */
[----:B------:R-:W-:Y:S01]  /*7a840*/  STL [R1+0x2200], R6 ;  /* 0x0022000601007387 */ /* 0x000fe20000100800 */
[----:B------:R-:W-:-:S03]  /*7a850*/  IADD3 R2, P5, R2, UR7, RZ ;  /* 0x0000000702027c10 */ /* 0x000fc6000ffbe0ff */
[----:B------:R-:W-:Y:S01]  /*7a860*/  STL [R1+0x27d4], R7 ;  /* 0x0027d40701007387 */ /* 0x000fe20000100800 */
[----:B------:R-:W-:-:S03]  /*7a870*/  IADD3 R9, P4, R9, UR7, RZ ;  /* 0x0000000709097c10 */ /* 0x000fc6000ff9e0ff */
[----:B------:R-:W-:Y:S04]  /*7a880*/  STL [R1+0x27f8], R8 ;  /* 0x0027f80801007387 */ /* 0x000fe80000100800 */
[----:B------:R-:W-:Y:S04]  /*7a890*/  STL [R1+0x27cc], R5 ;  /* 0x0027cc0501007387 */ /* 0x000fe80000100800 */
[----:B------:R-:W-:Y:S04]  /*7a8a0*/  STL [R1+0x27f0], R10 ;  /* 0x0027f00a01007387 */ /* 0x000fe80000100800 */
[----:B------:R0:W-:Y:S04]  /*7a8b0*/  STL [R1+0x27bc], R2 ;  /* 0x0027bc0201007387 */ /* 0x0001e80000100800 */
[----:B------:R-:W-:Y:S04]  /*7a8c0*/  STL [R1+0x27c4], R9 ;  /* 0x0027c40901007387 */ /* 0x000fe80000100800 */
[----:B0-----:R-:W4:Y:S01]  /*7a8d0*/  LDL.LU R2, [R1+0x2784] ;  /* 0x0027840001027983 */ /* 0x001f220000300800 */
[----:B------:R-:W-:-:S02]  /*7a8e0*/  IADD3.X R15, R15, UR6, RZ, P6, !PT ;  /* 0x000000060f0f7c10 */ /* 0x000fc4000b7fe4ff */
[----:B------:R-:W-:Y:S02]  /*7a8f0*/  IADD3.X R16, R16, UR6, RZ, P1, !PT ;  /* 0x0000000610107c10 */ /* 0x000fe40008ffe4ff */
[----:B------:R-:W-:Y:S01]  /*7a900*/  IADD3 R11, P6, R11, UR7, RZ ;  /* 0x000000070b0b7c10 */ /* 0x000fe2000ffde0ff */
[----:B------:R-:W-:Y:S04]  /*7a910*/  STL [R1+0x27e8], R14 ;  /* 0x0027e80e01007387 */ /* 0x000fe80000100800 */
[----:B------:R-:W-:Y:S04]  /*7a920*/  STL [R1+0x27e0], R15 ;  /* 0x0027e00f01007387 */ /* 0x000fe80000100800 */
[----:B------:R0:W-:Y:S04]  /*7a930*/  STL [R1+0x27d8], R16 ;  /* 0x0027d81001007387 */ /* 0x0001e80000100800 */
[----:B------:R-:W-:Y:S04]  /*7a940*/  STL [R1+0x27b4], R11 ;  /* 0x0027b40b01007387 */ /* 0x000fe80000100800 */
[----:B0-----:R-:W4:Y:S01]  /*7a950*/  LDL.LU R16, [R1+0x27a8] ;  /* 0x0027a80001107983 */ /* 0x001f220000300800 */
[----:B--2---:R-:W-:-:S02]  /*7a960*/  IADD3 R18, P1, R18, UR7, RZ ;  /* 0x0000000712127c10 */ /* 0x004fc4000ff3e0ff */
[----:B---3--:R-:W-:Y:S02]  /*7a970*/  IADD3.X R12, R12, UR6, RZ, P2, !PT ;  /* 0x000000060c0c7c10 */ /* 0x008fe400097fe4ff */
[----:B------:R-:W-:Y:S01]  /*7a980*/  IADD3 R20, P2, R20, UR7, RZ ;  /* 0x0000000714147c10 */ /* 0x000fe2000ff5e0ff */
[----:B------:R0:W-:Y:S01]  /*7a990*/  STL [R1+0x27ac], R18 ;  /* 0x0027ac1201007387 */ /* 0x0001e20000100800 */
[----:B------:R-:W-:-:S03]  /*7a9a0*/  IADD3.X R21, R21, UR6, RZ, P3, !PT ;  /* 0x0000000615157c10 */ /* 0x000fc60009ffe4ff */
[----:B0-----:R-:W2:Y:S04]  /*7a9b0*/  LDL.LU R18, [R1+0x277c] ;  /* 0x00277c0001127983 */ /* 0x001ea80000300800 */
[----:B------:R-:W-:Y:S04]  /*7a9c0*/  STL [R1+0x27d0], R12 ;  /* 0x0027d00c01007387 */ /* 0x000fe80000100800 */
[----:B------:R-:W-:Y:S01]  /*7a9d0*/  STL [R1+0x27a4], R20 ;  /* 0x0027a41401007387 */ /* 0x000fe20000100800 */
[----:B----4-:R-:W-:Y:S02]  /*7a9e0*/  IADD3.X R19, R19, UR6, RZ, P4, !PT ;  /* 0x0000000613137c10 */ /* 0x010fe4000a7fe4ff */
[----:B------:R-:W-:-:S03]  /*7a9f0*/  IADD3 R22, P3, R22, UR7, RZ ;  /* 0x0000000716167c10 */ /* 0x000fc6000ff7e0ff */
[----:B------:R0:W-:Y:S04]  /*7aa00*/  STL [R1+0x27c0], R19 ;  /* 0x0027c01301007387 */ /* 0x0001e80000100800 */
[----:B------:R-:W-:Y:S01]  /*7aa10*/  STL [R1+0x27c8], R21 ;  /* 0x0027c81501007387 */ /* 0x000fe20000100800 */
[----:B------:R-:W-:-:S03]  /*7aa20*/  IADD3 R3, P4, R3, UR7, RZ ;  /* 0x0000000703037c10 */ /* 0x000fc6000ff9e0ff */
[----:B0-----:R-:W3:Y:S01]  /*7aa30*/  LDL.LU R19, [R1+0x27a0] ;  /* 0x0027a00001137983 */ /* 0x001ee20000300800 */
[----:B------:R-:W-:-:S03]  /*7aa40*/  IADD3.X R23, R23, UR6, RZ, P5, !PT ;  /* 0x0000000617177c10 */ /* 0x000fc6000affe4ff */
[----:B------:R-:W-:Y:S04]  /*7aa50*/  STL [R1+0x279c], R22 ;  /* 0x00279c1601007387 */ /* 0x000fe80000100800 */
[----:B------:R0:W-:Y:S01]  /*7aa60*/  STL [R1+0x2794], R3 ;  /* 0x0027940301007387 */ /* 0x0001e20000100800 */
[----:B------:R-:W-:Y:S02]  /*7aa70*/  IADD3 R17, P5, R17, UR7, RZ ;  /* 0x0000000711117c10 */ /* 0x000fe4000ffbe0ff */
[----:B------:R-:W-:Y:S01]  /*7aa80*/  IADD3.X R28, R28, UR6, RZ, P6, !PT ;  /* 0x000000061c1c7c10 */ /* 0x000fe2000b7fe4ff */
[----:B0-----:R-:W4:Y:S04]  /*7aa90*/  LDL.LU R3, [R1+0x2774] ;  /* 0x0027740001037983 */ /* 0x001f280000300800 */
        /* <DEDUP_REMOVED lines=19> */
[----:B------:R-:W-:-:S05]  /*7abd0*/  IADD3 R2, P6, R2, UR7, RZ ;  /* 0x0000000702027c10 */ /* 0x000fca000ffde0ff */
[----:B------:R0:W-:Y:S04]  /*7abe0*/  STL [R1+0x2784], R2 ;  /* 0x0027840201007387 */ /* 0x0001e80000100800 */
[----:B0-----:R-:W4:Y:S01]  /*7abf0*/  LDL.LU R2, [R1+0x2758] ;  /* 0x0027580001027983 */ /* 0x001f220000300800 */
[----:B------:R-:W-:-:S03]  /*7ac00*/  IADD3.X R16, R16, UR6, RZ, P1, !PT ;  /* 0x0000000610107c10 */ /* 0x000fc60008ffe4ff */
[----:B------:R-:W4:Y:S04]  /*7ac10*/  LDL.LU R12, [R1+0x272c] ;  /* 0x00272c00010c7983 */ /* 0x000f280000300800 */
[----:B------:R-:W4:Y:S04]  /*7ac20*/  LDL.LU R20, [R1+0x2750] ;  /* 0x0027500001147983 */ /* 0x000f280000300800 */
[----:B------:R-:W-:Y:S04]  /*7ac30*/  STL [R1+0x27a8], R16 ;  /* 0x0027a81001007387 */ /* 0x000fe80000100800 */
[----:B------:R-:W4:Y:S01]  /*7ac40*/  LDL.LU R21, [R1+0x2724] ;  /* 0x0027240001157983 */ /* 0x000f220000300800 */
[----:B--2---:R-:W-:-:S05]  /*7ac50*/  IADD3 R18, P1, R18, UR7, RZ ;  /* 0x0000000712127c10 */ /* 0x004fca000ff3e0ff */
[----:B------:R0:W-:Y:S04]  /*7ac60*/  STL [R1+0x277c], R18 ;  /* 0x00277c1201007387 */ /* 0x0001e80000100800 */
[----:B------:R-:W2:Y:S04]  /*7ac70*/  LDL.LU R22, [R1+0x2748] ;  /* 0x0027480001167983 */ /* 0x000ea80000300800 */
[----:B0-----:R-:W2:Y:S01]  /*7ac80*/  LDL.LU R18, [R1+0x271c] ;  /* 0x00271c0001127983 */ /* 0x001ea20000300800 */
[----:B---3--:R-:W-:-:S05]  /*7ac90*/  IADD3.X R19, R19, UR6, RZ, P2, !PT ;  /* 0x0000000613137c10 */ /* 0x008fca00097fe4ff */
[----:B------:R0:W-:Y:S01]  /*7aca0*/  STL [R1+0x27a0], R19 ;  /* 0x0027a01301007387 */ /* 0x0001e20000100800 */
[----:B----4-:R-:W-:-:S03]  /*7acb0*/  IADD3 R3, P2, R3, UR7, RZ ;  /* 0x0000000703037c10 */ /* 0x010fc6000ff5e0ff */
[----:B0-----:R-:W3:Y:S04]  /*7acc0*/  LDL.LU R19, [R1+0x2740] ;  /* 0x0027400001137983 */ /* 0x001ee80000300800 */
[----:B------:R-:W4:Y:S04]  /*7acd0*/  LDL.LU R23, [R1+0x2714] ;  /* 0x0027140001177983 */ /* 0x000f280000300800 */
[----:B------:R-:W4:Y:S04]  /*7ace0*/  LDL.LU R16, [R1+0x2738] ;  /* 0x0027380001107983 */ /* 0x000f280000300800 */
[----:B------:R0:W-:Y:S01]  /*7acf0*/  STL [R1+0x2774], R3 ;  /* 0x0027740301007387 */ /* 0x0001e20000100800 */
[----:B------:R-:W-:-:S02]  /*7ad00*/  IADD3.X R29, R29, UR6, RZ, P3, !PT ;  /* 0x000000061d1d7c10 */ /* 0x000fc40009ffe4ff */
[----:B------:R-:W-:Y:S02]  /*7ad10*/  IADD3 R24, P3, R24, UR7, RZ ;  /* 0x0000000718187c10 */ /* 0x000fe4000ff7e0ff */
[----:B------:R-:W-:Y:S02]  /*7ad20*/  IADD3.X R25, R25, UR6, RZ, P4, !PT ;  /* 0x0000000619197c10 */ /* 0x000fe4000a7fe4ff */
[----:B------:R-:W-:Y:S02]  /*7ad30*/  IADD3 R26, P4, R26, UR7, RZ ;  /* 0x000000071a1a7c10 */ /* 0x000fe4000ff9e0ff */
[----:B------:R-:W-:Y:S01]  /*7ad40*/  IADD3.X R27, R27, UR6, RZ, P5, !PT ;  /* 0x000000061b1b7c10 */ /* 0x000fe2000affe4ff */
[----:B0-----:R-:W4:Y:S04]  /*7ad50*/  LDL.LU R3, [R1+0x270c] ;  /* 0x00270c0001037983 */ /* 0x001f280000300800 */
[----:B------:R-:W-:Y:S01]  /*7ad60*/  STL [R1+0x2798], R29 ;  /* 0x0027981d01007387 */ /* 0x000fe20000100800 */
[----:B------:R-:W-:-:S03]  /*7ad70*/  IADD3 R6, P5, R6, UR7, RZ ;  /* 0x0000000706067c10 */ /* 0x000fc6000ffbe0ff */
        /* <DEDUP_REMOVED lines=11> */
[----:B------:R-:W-:-:S03]  /*7ae30*/  IADD3.X R9, R9, UR6, RZ, P2, !PT ;  /* 0x0000000609097c10 */ /* 0x000fc600097fe4ff */
[----:B------:R-:W-:Y:S04]  /*7ae40*/  STL [R1+0x2754], R8 ;  /* 0x0027540801007387 */ /* 0x000fe80000100800 */
[----:B------:R-:W-:Y:S04]  /*7ae50*/  STL [R1+0x2778], R5 ;  /* 0x0027780501007387 */ /* 0x000fe80000100800 */
[----:B------:R-:W-:Y:S04]  /*7ae60*/  STL [R1+0x274c], R10 ;  /* 0x00274c0a01007387 */ /* 0x000fe80000100800 */
[----:B------:R0:W-:Y:S04]  /*7ae70*/  STL [R1+0x2768], R28 ;  /* 0x0027681c01007387 */ /* 0x0001e80000100800 */
[----:B------:R-:W-:Y:S04]  /*7ae80*/  STL [R1+0x2770], R9 ;  /* 0x0027700901007387 */ /* 0x000fe80000100800 */
[----:B0-----:R-:W4:Y:S01]  /*7ae90*/  LDL.LU R28, [R1+0x2730] ;  /* 0x00273000011c7983 */ /* 0x001f220000300800 */
[----:B------:R-:W-:-:S02]  /*7aea0*/  IADD3 R14, P2, R14, UR7, RZ ;  /* 0x000000070e0e7c10 */ /* 0x000fc4000ff5e0ff */
[----:B------:R-:W-:Y:S02]  /*7aeb0*/  IADD3 R15, P3, R15, UR7, RZ ;  /* 0x000000070f0f7c10 */ /* 0x000fe4000ff7e0ff */
[----:B------:R-:W-:Y:S02]  /*7aec0*/  IADD3.X R11, R11, UR6, RZ, P4, !PT ;  /* 0x000000060b0b7c10 */ /* 0x000fe4000a7fe4ff */
[----:B------:R-:W-:Y:S02]  /*7aed0*/  IADD3 R17, P4, R17, UR7, RZ ;  /* 0x0000000711117c10 */ /* 0x000fe4000ff9e0ff */
[----:B------:R-:W-:Y:S01]  /*7aee0*/  IADD3.X R2, R2, UR6, RZ, P5, !PT ;  /* 0x0000000602027c10 */ /* 0x000fe2000affe4ff */
[----:B------:R-:W-:Y:S04]  /*7aef0*/  STL [R1+0x2744], R14 ;  /* 0x0027440e01007387 */ /* 0x000fe80000100800 */
[----:B------:R-:W-:Y:S04]  /*7af00*/  STL [R1+0x273c], R15 ;  /* 0x00273c0f01007387 */ /* 0x000fe80000100800 */
[----:B------:R0:W-:Y:S04]  /*7af10*/  STL [R1+0x2734], R17 ;  /* 0x0027341101007387 */ /* 0x0001e80000100800 */
[----:B------:R-:W-:Y:S04]  /*7af20*/  STL [R1+0x2760], R11 ;  /* 0x0027600b01007387 */ /* 0x000fe80000100800 */
[----:B0-----:R-:W4:Y:S04]  /*7af30*/  LDL.LU R17, [R1+0x2704] ;  /* 0x0027040001117983 */ /* 0x001f280000300800 */
[----:B------:R0:W-:Y:S04]  /*7af40*/  STL [R1+0x2758], R2 ;  /* 0x0027580201007387 */ /* 0x0001e80000100800 */
[----:B0-----:R-:W4:Y:S01]  /*7af50*/  LDL.LU R2, [R1+0x2728] ;  /* 0x0027280001027983 */ /* 0x001f220000300800 */
[----:B------:R-:W-:-:S02]  /*7af60*/  IADD3 R12, P5, R12, UR7, RZ ;  /* 0x000000070c0c7c10 */ /* 0x000fc4000ffbe0ff */
[----:B------:R-:W-:Y:S02]  /*7af70*/  IADD3.X R20, R20, UR6, RZ, P6, !PT ;  /* 0x0000000614147c10 */ /* 0x000fe4000b7fe4ff */
[----:B------:R-:W-:Y:S01]  /*7af80*/  IADD3 R21, P6, R21, UR7, RZ ;  /* 0x0000000715157c10 */ /* 0x000fe2000ffde0ff */
[----:B------:R-:W-:Y:S04]  /*7af90*/  STL [R1+0x272c], R12 ;  /* 0x00272c0c01007387 */ /* 0x000fe80000100800 */
[----:B------:R-:W-:Y:S01]  /*7afa0*/  STL [R1+0x2750], R20 ;  /* 0x0027501401007387 */ /* 0x000fe20000100800 */
[----:B--2---:R-:W-:Y:S02]  /*7afb0*/  IADD3.X R22, R22, UR6, RZ, P1, !PT ;  /* 0x0000000616167c10 */ /* 0x004fe40008ffe4ff */
[----:B------:R-:W-:-:S05]  /*7afc0*/  IADD3 R18, P1, R18, UR7, RZ ;  /* 0x0000000712127c10 */ /* 0x000fca000ff3e0ff */
[----:B------:R0:W-:Y:S04]  /*7afd0*/  STL [R1+0x271c], R18 ;  /* 0x00271c1201007387 */ /* 0x0001e80000100800 */
[----:B------:R-:W-:Y:S04]  /*7afe0*/  STL [R1+0x2724], R21 ;  /* 0x0027241501007387 */ /* 0x000fe80000100800 */
[----:B0-----:R-:W2:Y:S04]  /*7aff0*/  LDL.LU R18, [R1+0x26fc] ;  /* 0x0026fc0001127983 */ /* 0x001ea80000300800 */
[----:B------:R-:W-:Y:S01]  /*7b000*/  STL [R1+0x2748], R22 ;  /* 0x0027481601007387 */ /* 0x000fe20000100800 */
[----:B---3--:R-:W-:-:S02]  /*7b010*/  IADD3.X R19, R19, UR6, RZ, P2, !PT ;  /* 0x0000000613137c10 */ /* 0x008fc400097fe4ff */
[----:B----4-:R-:W-:Y:S02]  /*7b020*/  IADD3 R23, P2, R23, UR7, RZ ;  /* 0x0000000717177c10 */ /* 0x010fe4000ff5e0ff */
[----:B------:R-:W-:Y:S01]  /*7b030*/  IADD3.X R16, R16, UR6, RZ, P3, !PT ;  /* 0x0000000610107c10 */ /* 0x000fe20009ffe4ff */
[----:B------:R0:W-:Y:S01]  /*7b040*/  STL [R1+0x2740], R19 ;  /* 0x0027401301007387 */ /* 0x0001e20000100800 */
[----:B------:R-:W-:-:S03]  /*7b050*/  IADD3 R3, P3, R3, UR7, RZ ;  /* 0x0000000703037c10 */ /* 0x000fc6000ff7e0ff */
[----:B0-----:R-:W3:Y:S04]  /*7b060*/  LDL.LU R19, [R1+0x2720] ;  /* 0x0027200001137983 */ /* 0x001ee80000300800 */
        /* <DEDUP_REMOVED lines=19> */
[----:B------:R-:W-:-:S05]  /*7b1a0*/  IADD3.X R28, R28, UR6, RZ, P4, !PT ;  /* 0x000000061c1c7c10 */ /* 0x000fca000a7fe4ff */
[----:B------:R0:W-:Y:S04]  /*7b1b0*/  STL [R1+0x2730], R28 ;  /* 0x0027301c01007387 */ /* 0x0001e80000100800 */
[----:B0-----:R-:W4:Y:S04]  /*7b1c0*/  LDL.LU R28, [R1+0x26b4] ;  /* 0x0026b400011c7983 */ /* 0x001f280000300800 */
[----:B------:R-:W4:Y:S04]  /*7b1d0*/  LDL.LU R12, [R1+0x26d8] ;  /* 0x0026d800010c7983 */ /* 0x000f280000300800 */
[----:B------:R-:W4:Y:S01]  /*7b1e0*/  LDL.LU R20, [R1+0x26ac] ;  /* 0x0026ac0001147983 */ /* 0x000f220000300800 */
[----:B------:R-:W-:-:S05]  /*7b1f0*/  IADD3 R17, P4, R17, UR7, RZ ;  /* 0x0000000711117c10 */ /* 0x000fca000ff9e0ff */
[----:B------:R-:W-:Y:S04]  /*7b200*/  STL [R1+0x2704], R17 ;  /* 0x0027041101007387 */ /* 0x000fe80000100800 */
[----:B------:R-:W4:Y:S01]  /*7b210*/  LDL.LU R21, [R1+0x26d0] ;  /* 0x0026d00001157983 */ /* 0x000f220000300800 */
[----:B------:R-:W-:-:S05]  /*7b220*/  IADD3.X R2, R2, UR6, RZ, P5, !PT ;  /* 0x0000000602027c10 */ /* 0x000fca000affe4ff */
[----:B------:R0:W-:Y:S04]  /*7b230*/  STL [R1+0x2728], R2 ;  /* 0x0027280201007387 */ /* 0x0001e80000100800 */
[----:B------:R-:W4:Y:S04]  /*7b240*/  LDL.LU R22, [R1+0x26a4] ;  /* 0x0026a40001167983 */ /* 0x000f280000300800 */
[----:B0-----:R-:W4:Y:S01]  /*7b250*/  LDL.LU R2, [R1+0x26c8] ;  /* 0x0026c80001027983 */ /* 0x001f220000300800 */
[----:B--2---:R-:W-:-:S05]  /*7b260*/  IADD3 R18, P5, R18, UR7, RZ ;  /* 0x0000000712127c10 */ /* 0x004fca000ffbe0ff */
[----:B------:R0:W-:Y:S04]  /*7b270*/  STL [R1+0x26fc], R18 ;  /* 0x0026fc1201007387 */ /* 0x0001e80000100800 */
[----:B0-----:R-:W2:Y:S04]  /*7b280*/  LDL.LU R18, [R1+0x269c] ;  /* 0x00269c0001127983 */ /* 0x001ea80000300800 */
[----:B------:R-:W2:Y:S04]  /*7b290*/  LDL.LU R23, [R1+0x26c0] ;  /* 0x0026c00001177983 */ /* 0x000ea80000300800 */
[----:B------:R-:W2:Y:S01]  /*7b2a0*/  LDL.LU R17, [R1+0x2694] ;  /* 0x0026940001117983 */ /* 0x000ea20000300800 */
[----:B---3--:R-:W-:-:S02]  /*7b2b0*/  IADD3.X R19, R19, UR6, RZ, P6, !PT ;  /* 0x0000000613137c10 */ /* 0x008fc4000b7fe4ff */
[----:B----4-:R-:W-:Y:S02]  /*7b2c0*/  IADD3 R29, P6, R29, UR7, RZ ;  /* 0x000000071d1d7c10 */ /* 0x010fe4000ffde0ff */
[----:B------:R-:W-:Y:S01]  /*7b2d0*/  IADD3.X R24, R24, UR6, RZ, P1, !PT ;  /* 0x0000000618187c10 */ /* 0x000fe20008ffe4ff */
[----:B------:R0:W-:Y:S01]  /*7b2e0*/  STL [R1+0x2720], R19 ;  /* 0x0027201301007387 */ /* 0x0001e20000100800 */
[----:B------:R-:W-:Y:S02]  /*7b2f0*/  IADD3 R25, P1, R25, UR7, RZ ;  /* 0x0000000719197c10 */ /* 0x000fe4000ff3e0ff */
[----:B------:R-:W-:Y:S02]  /*7b300*/  IADD3.X R26, R26, UR6, RZ, P2, !PT ;  /* 0x000000061a1a7c10 */ /* 0x000fe400097fe4ff */
[----:B------:R-:W-:Y:S02]  /*7b310*/  IADD3 R27, P2, R27, UR7, RZ ;  /* 0x000000071b1b7c10 */ /* 0x000fe4000ff5e0ff */
[----:B------:R-:W-:Y:S01]  /*7b320*/  IADD3.X R6, R6, UR6, RZ, P3, !PT ;  /* 0x0000000606067c10 */ /* 0x000fe20009ffe4ff */
[----:B0-----:R-:W3:Y:S04]  /*7b330*/  LDL.LU R19, [R1+0x26b8] ;  /* 0x0026b80001137983 */ /* 0x001ee80000300800 */
[----:B------:R-:W-:Y:S04]  /*7b340*/  STL [R1+0x26f4], R29 ;  /* 0x0026f41d01007387 */ /* 0x000fe80000100800 */
        /* <DEDUP_REMOVED lines=15> */
[----:B------:R-:W-:Y:S01]  /*7b440*/  STL [R1+0x26f8], R10 ;  /* 0x0026f80a01007387 */ /* 0x000fe20000100800 */
[----:B------:R-:W-:-:S03]  /*7b450*/  IADD3.X R15, R15, UR6, RZ, P1, !PT ;  /* 0x000000060f0f7c10 */ /* 0x000fc60008ffe4ff */
[----:B------:R0:W-:Y:S01]  /*7b460*/  STL [R1+0x26c4], R3 ;  /* 0x0026c40301007387 */ /* 0x0001e20000100800 */
[----:B------:R-:W-:-:S03]  /*7b470*/  IADD3.X R16, R16, UR6, RZ, P2, !PT ;  /* 0x0000000610107c10 */ /* 0x000fc600097fe4ff */
[----:B------:R-:W-:Y:S01]  /*7b480*/  STL [R1+0x26cc], R9 ;  /* 0x0026cc0901007387 */ /* 0x000fe20000100800 */
[----:B------:R-:W-:Y:S02]  /*7b490*/  IADD3 R11, P1, R11, UR7, RZ ;  /* 0x000000070b0b7c10 */ /* 0x000fe4000ff3e0ff */
[----:B------:R-:W-:Y:S01]  /*7b4a0*/  IADD3 R28, P2, R28, UR7, RZ ;  /* 0x000000071c1c7c10 */ /* 0x000fe2000ff5e0ff */
[----:B0-----:R-:W4:Y:S04]  /*7b4b0*/  LDL.LU R3, [R1+0x268c] ;  /* 0x00268c0001037983 */ /* 0x001f280000300800 */
[----:B------:R-:W-:Y:S04]  /*7b4c0*/  STL [R1+0x26f0], R14 ;  /* 0x0026f00e01007387 */ /* 0x000fe80000100800 */
[----:B------:R-:W-:Y:S04]  /*7b4d0*/  STL [R1+0x26e8], R15 ;  /* 0x0026e80f01007387 */ /* 0x000fe80000100800 */
[----:B------:R0:W-:Y:S04]  /*7b4e0*/  STL [R1+0x26e0], R16 ;  /* 0x0026e01001007387 */ /* 0x0001e80000100800 */
[----:B------:R-:W-:Y:S04]  /*7b4f0*/  STL [R1+0x26bc], R11 ;  /* 0x0026bc0b01007387 */ /* 0x000fe80000100800 */
[----:B0-----:R-:W4:Y:S04]  /*7b500*/  LDL.LU R16, [R1+0x26b0] ;  /* 0x0026b00001107983 */ /* 0x001f280000300800 */
[----:B------:R0:W-:Y:S04]  /*7b510*/  STL [R1+0x26b4], R28 ;  /* 0x0026b41c01007387 */ /* 0x0001e80000100800 */
[----:B0-----:R-:W4:Y:S01]  /*7b520*/  LDL.LU R28, [R1+0x2684] ;  /* 0x00268400011c7983 */ /* 0x001f220000300800 */
[----:B------:R-:W-:-:S02]  /*7b530*/  IADD3.X R12, R12, UR6, RZ, P3, !PT ;  /* 0x000000060c0c7c10 */ /* 0x000fc40009ffe4ff */
[----:B------:R-:W-:Y:S02]  /*7b540*/  IADD3 R20, P3, R20, UR7, RZ ;  /* 0x0000000714147c10 */ /* 0x000fe4000ff7e0ff */
[----:B------:R-:W-:Y:S02]  /*7b550*/  IADD3.X R2, R2, UR6, RZ, P5, !PT ;  /* 0x0000000602027c10 */ /* 0x000fe4000affe4ff */
[----:B------:R-:W-:Y:S01]  /*7b560*/  IADD3.X R21, R21, UR6, RZ, P4, !PT ;  /* 0x0000000615157c10 */ /* 0x000fe2000a7fe4ff */
[----:B------:R-:W-:Y:S04]  /*7b570*/  STL [R1+0x26d8], R12 ;  /* 0x0026d80c01007387 */ /* 0x000fe80000100800 */
[----:B------:R-:W-:Y:S04]  /*7b580*/  STL [R1+0x26ac], R20 ;  /* 0x0026ac1401007387 */ /* 0x000fe80000100800 */
[----:B------:R0:W-:Y:S04]  /*7b590*/  STL [R1+0x26c8], R2 ;  /* 0x0026c80201007387 */ /* 0x0001e80000100800 */
[----:B------:R-:W-:Y:S04]  /*7b5a0*/  STL [R1+0x26d0], R21 ;  /* 0x0026d01501007387 */ /* 0x000fe80000100800 */
[----:B0-----:R-:W4:Y:S01]  /*7b5b0*/  LDL.LU R2, [R1+0x26a8] ;  /* 0x0026a80001027983 */ /* 0x001f220000300800 */
[----:B------:R-:W-:-:S05]  /*7b5c0*/  IADD3 R22, P4, R22, UR7, RZ ;  /* 0x0000000716167c10 */ /* 0x000fca000ff9e0ff */
[----:B------:R-:W-:Y:S01]  /*7b5d0*/  STL [R1+0x26a4], R22 ;  /* 0x0026a41601007387 */ /* 0x000fe20000100800 */
[----:B--2---:R-:W-:Y:S02]  /*7b5e0*/  IADD3 R18, P5, R18, UR7, RZ ;  /* 0x0000000712127c10 */ /* 0x004fe4000ffbe0ff */
[----:B------:R-:W-:Y:S02]  /*7b5f0*/  IADD3.X R23, R23, UR6, RZ, P6, !PT ;  /* 0x0000000617177c10 */ /* 0x000fe4000b7fe4ff */
[----:B------:R-:W-:Y:S01]  /*7b600*/  IADD3 R17, P6, R17, UR7, RZ ;  /* 0x0000000711117c10 */ /* 0x000fe2000ffde0ff */
[----:B------:R0:W-:Y:S04]  /*7b610*/  STL [R1+0x269c], R18 ;  /* 0x00269c1201007387 */ /* 0x0001e80000100800 */
[----:B0-----:R-:W2:Y:S04]  /*7b620*/  LDL.LU R18, [R1+0x267c] ;  /* 0x00267c0001127983 */ /* 0x001ea80000300800 */
[----:B------:R-:W2:Y:S04]  /*7b630*/  LDL.LU R29, [R1+0x26a0] ;  /* 0x0026a000011d7983 */ /* 0x000ea80000300800 */
[----:B------:R-:W-:Y:S04]  /*7b640*/  STL [R1+0x26c0], R23 ;  /* 0x0026c01701007387 */ /* 0x000fe80000100800 */
[----:B------:R-:W2:Y:S04]  /*7b650*/  LDL.LU R24, [R1+0x2674] ;  /* 0x0026740001187983 */ /* 0x000ea80000300800 */
[----:B------:R-:W-:Y:S04]  /*7b660*/  STL [R1+0x2694], R17 ;  /* 0x0026941101007387 */ /* 0x000fe80000100800 */
[----:B------:R-:W2:Y:S01]  /*7b670*/  LDL.LU R25, [R1+0x2698] ;  /* 0x0026980001197983 */ /* 0x000ea20000300800 */
[----:B---3--:R-:W-:-:S05]  /*7b680*/  IADD3.X R19, R19, UR6, RZ, P1, !PT ;  /* 0x0000000613137c10 */ /* 0x008fca0008ffe4ff */
        /* <DEDUP_REMOVED lines=14> */
[----:B----4-:R-:W-:-:S05]  /*7b770*/  IADD3 R3, P1, R3, UR7, RZ ;  /* 0x0000000703037c10 */ /* 0x010fca000ff3e0ff */
[----:B------:R0:W-:Y:S01]  /*7b780*/  STL [R1+0x268c], R3 ;  /* 0x00268c0301007387 */ /* 0x0001e20000100800 */
[----:B------:R-:W-:-:S03]  /*7b790*/  IADD3.X R16, R16, UR6, RZ, P2, !PT ;  /* 0x0000000610107c10 */ /* 0x000fc600097fe4ff */
[----:B0-----:R-:W4:Y:S04]  /*7b7a0*/  LDL.LU R3, [R1+0x2660] ;  /* 0x0026600001037983 */ /* 0x001f280000300800 */
[----:B------:R-:W4:Y:S04]  /*7b7b0*/  LDL.LU R12, [R1+0x2634] ;  /* 0x00263400010c7983 */ /* 0x000f280000300800 */
[----:B------:R-:W4:Y:S04]  /*7b7c0*/  LDL.LU R20, [R1+0x2658] ;  /* 0x0026580001147983 */ /* 0x000f280000300800 */
[----:B------:R-:W-:Y:S04]  /*7b7d0*/  STL [R1+0x26b0], R16 ;  /* 0x0026b01001007387 */ /* 0x000fe80000100800 */
[----:B------:R-:W4:Y:S01]  /*7b7e0*/  LDL.LU R21, [R1+0x262c] ;  /* 0x00262c0001157983 */ /* 0x000f220000300800 */
[----:B------:R-:W-:-:S05]  /*7b7f0*/  IADD3 R28, P2, R28, UR7, RZ ;  /* 0x000000071c1c7c10 */ /* 0x000fca000ff5e0ff */
[----:B------:R0:W-:Y:S04]  /*7b800*/  STL [R1+0x2684], R28 ;  /* 0x0026841c01007387 */ /* 0x0001e80000100800 */
[----:B------:R-:W4:Y:S04]  /*7b810*/  LDL.LU R22, [R1+0x2650] ;  /* 0x0026500001167983 */ /* 0x000f280000300800 */
[----:B0-----:R-:W4:Y:S01]  /*7b820*/  LDL.LU R28, [R1+0x2624] ;  /* 0x00262400011c7983 */ /* 0x001f220000300800 */
[----:B------:R-:W-:-:S05]  /*7b830*/  IADD3.X R2, R2, UR6, RZ, P3, !PT ;  /* 0x0000000602027c10 */ /* 0x000fca0009ffe4ff */
[----:B------:R0:W-:Y:S04]  /*7b840*/  STL [R1+0x26a8], R2 ;  /* 0x0026a80201007387 */ /* 0x0001e80000100800 */
[----:B0-----:R-:W4:Y:S04]  /*7b850*/  LDL.LU R2, [R1+0x2648] ;  /* 0x0026480001027983 */ /* 0x001f280000300800 */
[----:B------:R-:W4:Y:S04]  /*7b860*/  LDL.LU R23, [R1+0x261c] ;  /* 0x00261c0001177983 */ /* 0x000f280000300800 */
[----:B------:R-:W4:Y:S01]  /*7b870*/  LDL.LU R16, [R1+0x2640] ;  /* 0x0026400001107983 */ /* 0x000f220000300800 */
[----:B--2---:R-:W-:-:S02]  /*7b880*/  IADD3 R18, P3, R18, UR7, RZ ;  /* 0x0000000712127c10 */ /* 0x004fc4000ff7e0ff */
[----:B------:R-:W-:Y:S02]  /*7b890*/  IADD3.X R29, R29, UR6, RZ, P4, !PT ;  /* 0x000000061d1d7c10 */ /* 0x000fe4000a7fe4ff */
[----:B------:R-:W-:Y:S01]  /*7b8a0*/  IADD3 R24, P4, R24, UR7, RZ ;  /* 0x0000000718187c10 */ /* 0x000fe2000ff9e0ff */
[----:B------:R0:W-:Y:S01]  /*7b8b0*/  STL [R1+0x267c], R18 ;  /* 0x00267c1201007387 */ /* 0x0001e20000100800 */
[----:B------:R-:W-:-:S03]  /*7b8c0*/  IADD3.X R25, R25, UR6, RZ, P5, !PT ;  /* 0x0000000619197c10 */ /* 0x000fc6000affe4ff */
[----:B0-----:R-:W2:Y:S01]  /*7b8d0*/  LDL.LU R18, [R1+0x2614] ;  /* 0x0026140001127983 */ /* 0x001ea20000300800 */
[----:B---3--:R-:W-:Y:S02]  /*7b8e0*/  IADD3 R26, P5, R26, UR7, RZ ;  /* 0x000000071a1a7c10 */ /* 0x008fe4000ffbe0ff */
[----:B------:R-:W-:Y:S01]  /*7b8f0*/  IADD3.X R27, R27, UR6, RZ, P6, !PT ;  /* 0x000000061b1b7c10 */ /* 0x000fe2000b7fe4ff */
        /* <DEDUP_REMOVED lines=14> */
[----:B------:R-:W-:Y:S01]  /*7b9e0*/  STL [R1+0x265c], R8 ;  /* 0x00265c0801007387 */ /* 0x000fe20000100800 */
[----:B------:R-:W-:-:S03]  /*7b9f0*/  IADD3 R14, P3, R14, UR7, RZ ;  /* 0x000000070e0e7c10 */ /* 0x000fc6000ff7e0ff */
[----:B------:R-:W-:Y:S04]  /*7ba00*/  STL [R1+0x2680], R5 ;  /* 0x0026800501007387 */ /* 0x000fe80000100800 */
[----:B------:R-:W-:Y:S01]  /*7ba10*/  STL [R1+0x2654], R10 ;  /* 0x0026540a01007387 */ /* 0x000fe20000100800 */
[----:B------:R-:W-:Y:S02]  /*7ba20*/  IADD3 R15, P4, R15, UR7, RZ ;  /* 0x000000070f0f7c10 */ /* 0x000fe4000ff9e0ff */
[----:B------:R-:W-:Y:S01]  /*7ba30*/  IADD3.X R11, R11, UR6, RZ, P5, !PT ;  /* 0x000000060b0b7c10 */ /* 0x000fe2000affe4ff */
[----:B------:R0:W-:Y:S01]  /*7ba40*/  STL [R1+0x2670], R19 ;  /* 0x0026701301007387 */ /* 0x0001e20000100800 */
[----:B------:R-:W-:-:S03]  /*7ba50*/  IADD3 R17, P5, R17, UR7, RZ ;  /* 0x0000000711117c10 */ /* 0x000fc6000ffbe0ff */
[----:B------:R-:W-:Y:S04]  /*7ba60*/  STL [R1+0x2678], R9 ;  /* 0x0026780901007387 */ /* 0x000fe80000100800 */
[----:B0-----:R-:W3:Y:S04]  /*7ba70*/  LDL.LU R19, [R1+0x2638] ;  /* 0x0026380001137983 */ /* 0x001ee80000300800 */
[----:B------:R-:W-:Y:S04]  /*7ba80*/  STL [R1+0x264c], R14 ;  /* 0x00264c0e01007387 */ /* 0x000fe80000100800 */
[----:B------:R-:W-:Y:S04]  /*7ba90*/  STL [R1+0x2644], R15 ;  /* 0x0026440f01007387 */ /* 0x000fe80000100800 */
[----:B------:R0:W-:Y:S01]  /*7baa0*/  STL [R1+0x263c], R17 ;  /* 0x00263c1101007387 */ /* 0x0001e20000100800 */
[----:B----4-:R-:W-:-:S03]  /*7bab0*/  IADD3.X R3, R3, UR6, RZ, P6, !PT ;  /* 0x0000000603037c10 */ /* 0x010fc6000b7fe4ff */
[----:B------:R-:W-:Y:S01]  /*7bac0*/  STL [R1+0x2668], R11 ;  /* 0x0026680b01007387 */ /* 0x000fe20000100800 */
[----:B------:R-:W-:Y:S02]  /*7bad0*/  IADD3 R12, P6, R12, UR7, RZ ;  /* 0x000000070c0c7c10 */ /* 0x000fe4000ffde0ff */
[----:B------:R-:W-:Y:S01]  /*7bae0*/  IADD3.X R20, R20, UR6, RZ, P1, !PT ;  /* 0x0000000614147c10 */ /* 0x000fe20008ffe4ff */
[----:B0-----:R-:W4:Y:S04]  /*7baf0*/  LDL.LU R17, [R1+0x260c] ;  /* 0x00260c0001117983 */ /* 0x001f280000300800 */
[----:B------:R0:W-:Y:S01]  /*7bb00*/  STL [R1+0x2660], R3 ;  /* 0x0026600301007387 */ /* 0x0001e20000100800 */
[----:B------:R-:W-:Y:S02]  /*7bb10*/  IADD3 R21, P1, R21, UR7, RZ ;  /* 0x0000000715157c10 */ /* 0x000fe4000ff3e0ff */
[----:B------:R-:W-:Y:S01]  /*7bb20*/  IADD3.X R22, R22, UR6, RZ, P2, !PT ;  /* 0x0000000616167c10 */ /* 0x000fe200097fe4ff */
[----:B0-----:R-:W4:Y:S04]  /*7bb30*/  LDL.LU R3, [R1+0x2630] ;  /* 0x0026300001037983 */ /* 0x001f280000300800 */
[----:B------:R-:W-:Y:S01]  /*7bb40*/  STL [R1+0x2634], R12 ;  /* 0x0026340c01007387 */ /* 0x000fe20000100800 */
[----:B------:R-:W-:-:S03]  /*7bb50*/  IADD3 R28, P2, R28, UR7, RZ ;  /* 0x000000071c1c7c10 */ /* 0x000fc6000ff5e0ff */
[----:B------:R-:W-:Y:S04]  /*7bb60*/  STL [R1+0x2658], R20 ;  /* 0x0026581401007387 */ /* 0x000fe80000100800 */
[----:B------:R0:W-:Y:S04]  /*7bb70*/  STL [R1+0x2624], R28 ;  /* 0x0026241c01007387 */ /* 0x0001e80000100800 */
[----:B------:R-:W-:Y:S04]  /*7bb80*/  STL [R1+0x262c], R21 ;  /* 0x00262c1501007387 */ /* 0x000fe80000100800 */
[----:B0-----:R-:W4:Y:S01]  /*7bb90*/  LDL.LU R28, [R1+0x2604] ;  /* 0x00260400011c7983 */ /* 0x001f220000300800 */
[----:B------:R-:W-:-:S03]  /*7bba0*/  IADD3.X R2, R2, UR6, RZ, P3, !PT ;  /* 0x0000000602027c10 */ /* 0x000fc60009ffe4ff */
[----:B------:R-:W-:Y:S04]  /*7bbb0*/  STL [R1+0x2650], R22 ;  /* 0x0026501601007387 */ /* 0x000fe80000100800 */
[----:B------:R0:W-:Y:S04]  /*7bbc0*/  STL [R1+0x2648], R2 ;  /* 0x0026480201007387 */ /* 0x0001e80000100800 */
[----:B0-----:R-:W4:Y:S01]  /*7bbd0*/  LDL.LU R2, [R1+0x2628] ;  /* 0x0026280001027983 */ /* 0x001f220000300800 */
[----:B------:R-:W-:Y:S02]  /*7bbe0*/  IADD3 R23, P3, R23, UR7, RZ ;  /* 0x0000000717177c10 */ /* 0x000fe4000ff7e0ff */
[----:B------:R-:W-:Y:S01]  /*7bbf0*/  IADD3.X R16, R16, UR6, RZ, P4, !PT ;  /* 0x0000000610107c10 */ /* 0x000fe2000a7fe4ff */
[----:B------:R-:W4:Y:S04]  /*7bc00*/  LDL.LU R29, [R1+0x25fc] ;  /* 0x0025fc00011d7983 */ /* 0x000f280000300800 */
[----:B------:R-:W-:Y:S04]  /*7bc10*/  STL [R1+0x261c], R23 ;  /* 0x00261c1701007387 */ /* 0x000fe80000100800 */
[----:B------:R-:W4:Y:S04]  /*7bc20*/  LDL.LU R24, [R1+0x2620] ;  /* 0x0026200001187983 */ /* 0x000f280000300800 */
[----:B------:R-:W-:Y:S04]  /*7bc30*/  STL [R1+0x2640], R16 ;  /* 0x0026401001007387 */ /* 0x000fe80000100800 */
[----:B------:R-:W4:Y:S01]  /*7bc40*/  LDL.LU R25, [R1+0x25f4] ;  /* 0x0025f40001197983 */ /* 0x000f220000300800 */
[----:B--2---:R-:W-:-:S05]  /*7bc50*/  IADD3 R18, P4, R18, UR7, RZ ;  /* 0x0000000712127c10 */ /* 0x004fca000ff9e0ff */
        /* <DEDUP_REMOVED lines=14> */
[----:B---3--:R-:W-:-:S05]  /*7bd40*/  IADD3.X R19, R19, UR6, RZ, P5, !PT ;  /* 0x0000000613137c10 */ /* 0x008fca000affe4ff */
[----:B------:R0:W-:Y:S01]  /*7bd50*/  STL [R1+0x2638], R19 ;  /* 0x0026381301007387 */ /* 0x0001e20000100800 */
[----:B----4-:R-:W-:-:S03]  /*7bd60*/  IADD3 R17, P5, R17, UR7, RZ ;  /* 0x0000000711117c10 */ /* 0x010fc6000ffbe0ff */
[----:B0-----:R-:W3:Y:S04]  /*7bd70*/  LDL.LU R19, [R1+0x25bc] ;  /* 0x0025bc0001137983 */ /* 0x001ee80000300800 */
[----:B------:R-:W4:Y:S04]  /*7bd80*/  LDL.LU R12, [R1+0x25e0] ;  /* 0x0025e000010c7983 */ /* 0x000f280000300800 */
[----:B------:R-:W4:Y:S04]  /*7bd90*/  LDL.LU R20, [R1+0x25b4] ;  /* 0x0025b40001147983 */ /* 0x000f280000300800 */
[----:B------:R-:W-:Y:S04]  /*7bda0*/  STL [R1+0x260c], R17 ;  /* 0x00260c1101007387 */ /* 0x000fe80000100800 */
[----:B------:R-:W4:Y:S01]  /*7bdb0*/  LDL.LU R21, [R1+0x25d8] ;  /* 0x0025d80001157983 */ /* 0x000f220000300800 */
[----:B------:R-:W-:-:S05]  /*7bdc0*/  IADD3.X R3, R3, UR6, RZ, P6, !PT ;  /* 0x0000000603037c10 */ /* 0x000fca000b7fe4ff */
[----:B------:R0:W-:Y:S04]  /*7bdd0*/  STL [R1+0x2630], R3 ;  /* 0x0026300301007387 */ /* 0x0001e80000100800 */
[----:B------:R-:W4:Y:S04]  /*7bde0*/  LDL.LU R22, [R1+0x25ac] ;  /* 0x0025ac0001167983 */ /* 0x000f280000300800 */
[----:B0-----:R-:W4:Y:S01]  /*7bdf0*/  LDL.LU R3, [R1+0x25d0] ;  /* 0x0025d00001037983 */ /* 0x001f220000300800 */
[----:B------:R-:W-:-:S05]  /*7be00*/  IADD3 R28, P6, R28, UR7, RZ ;  /* 0x000000071c1c7c10 */ /* 0x000fca000ffde0ff */
[----:B------:R0:W-:Y:S04]  /*7be10*/  STL [R1+0x2604], R28 ;  /* 0x0026041c01007387 */ /* 0x0001e80000100800 */
[----:B0-----:R-:W4:Y:S04]  /*7be20*/  LDL.LU R28, [R1+0x25a4] ;  /* 0x0025a400011c7983 */ /* 0x001f280000300800 */
[----:B------:R-:W4:Y:S04]  /*7be30*/  LDL.LU R23, [R1+0x25c8] ;  /* 0x0025c80001177983 */ /* 0x000f280000300800 */
[----:B------:R-:W4:Y:S01]  /*7be40*/  LDL.LU R17, [R1+0x259c] ;  /* 0x00259c0001117983 */ /* 0x000f220000300800 */
[----:B------:R-:W-:-:S05]  /*7be50*/  IADD3.X R2, R2, UR6, RZ, P1, !PT ;  /* 0x0000000602027c10 */ /* 0x000fca0008ffe4ff */
[----:B------:R0:W-:Y:S04]  /*7be60*/  STL [R1+0x2628], R2 ;  /* 0x0026280201007387 */ /* 0x0001e80000100800 */
[----:B0-----:R-:W4:Y:S01]  /*7be70*/  LDL.LU R2, [R1+0x25c0] ;  /* 0x0025c00001027983 */ /* 0x001f220000300800 */
[----:B------:R-:W-:Y:S02]  /*7be80*/  IADD3 R29, P1, R29, UR7, RZ ;  /* 0x000000071d1d7c10 */ /* 0x000fe4000ff3e0ff */
[----:B------:R-:W-:Y:S02]  /*7be90*/  IADD3.X R24, R24, UR6, RZ, P2, !PT ;  /* 0x0000000618187c10 */ /* 0x000fe400097fe4ff */
[----:B------:R-:W-:Y:S01]  /*7bea0*/  IADD3 R25, P2, R25, UR7, RZ ;  /* 0x0000000719197c10 */ /* 0x000fe2000ff5e0ff */
[----:B------:R-:W-:Y:S04]  /*7beb0*/  STL [R1+0x25fc], R29 ;  /* 0x0025fc1d01007387 */ /* 0x000fe80000100800 */
[----:B------:R-:W-:Y:S04]  /*7bec0*/  STL [R1+0x2620], R24 ;  /* 0x0026201801007387 */ /* 0x000fe80000100800 */
[----:B------:R-:W-:Y:S01]  /*7bed0*/  STL [R1+0x25f4], R25 ;  /* 0x0025f41901007387 */ /* 0x000fe20000100800 */
[----:B--2---:R-:W-:-:S02]  /*7bee0*/  IADD3.X R26, R26, UR6, RZ, P3, !PT ;  /* 0x000000061a1a7c10 */ /* 0x004fc40009ffe4ff */
[----:B------:R-:W-:Y:S02]  /*7bef0*/  IADD3 R27, P3, R27, UR7, RZ ;  /* 0x000000071b1b7c10 */ /* 0x000fe4000ff7e0ff */
[----:B------:R-:W-:Y:S02]  /*7bf00*/  IADD3.X R6, R6, UR6, RZ, P4, !PT ;  /* 0x0000000606067c10 */ /* 0x000fe4000a7fe4ff */
[----:B------:R-:W-:Y:S02]  /*7bf10*/  IADD3 R7, P4, R7, UR7, RZ ;  /* 0x0000000707077c10 */ /* 0x000fe4000ff9e0ff */
[----:B------:R-:W-:Y:S01]  /*7bf20*/  IADD3.X R8, R8, UR6, RZ, P5, !PT ;  /* 0x0000000608087c10 */ /* 0x000fe2000affe4ff */
        /* <DEDUP_REMOVED lines=16> */
[----:B------:R-:W-:-:S03]  /*7c030*/  IADD3 R11, P2, R11, UR7, RZ ;  /* 0x000000070b0b7c10 */ /* 0x000fc6000ff5e0ff */
[----:B0-----:R-:W2:Y:S04]  /*7c040*/  LDL.LU R18, [R1+0x2594] ;  /* 0x0025940001127983 */ /* 0x001ea80000300800 */
[----:B------:R-:W-:Y:S04]  /*7c050*/  STL [R1+0x25f8], R14 ;  /* 0x0025f80e01007387 */ /* 0x000fe80000100800 */
[----:B------:R-:W-:Y:S04]  /*7c060*/  STL [R1+0x25f0], R15 ;  /* 0x0025f00f01007387 */ /* 0x000fe80000100800 */
[----:B------:R0:W-:Y:S04]  /*7c070*/  STL [R1+0x25e8], R16 ;  /* 0x0025e81001007387 */ /* 0x0001e80000100800 */
[----:B------:R-:W-:Y:S04]  /*7c080*/  STL [R1+0x25c4], R11 ;  /* 0x0025c40b01007387 */ /* 0x000fe80000100800 */
[----:B0-----:R-:W2:Y:S01]  /*7c090*/  LDL.LU R16, [R1+0x25b8] ;  /* 0x0025b80001107983 */ /* 0x001ea20000300800 */
[----:B---3--:R-:W-:-:S02]  /*7c0a0*/  IADD3 R19, P3, R19, UR7, RZ ;  /* 0x0000000713137c10 */ /* 0x008fc4000ff7e0ff */
[----:B----4-:R-:W-:Y:S02]  /*7c0b0*/  IADD3.X R12, R12, UR6, RZ, P4, !PT ;  /* 0x000000060c0c7c10 */ /* 0x010fe4000a7fe4ff */
[----:B------:R-:W-:Y:S01]  /*7c0c0*/  IADD3 R20, P4, R20, UR7, RZ ;  /* 0x0000000714147c10 */ /* 0x000fe2000ff9e0ff */
[----:B------:R0:W-:Y:S01]  /*7c0d0*/  STL [R1+0x25bc], R19 ;  /* 0x0025bc1301007387 */ /* 0x0001e20000100800 */
[----:B------:R-:W-:-:S03]  /*7c0e0*/  IADD3.X R21, R21, UR6, RZ, P5, !PT ;  /* 0x0000000615157c10 */ /* 0x000fc6000affe4ff */
[----:B0-----:R-:W3:Y:S04]  /*7c0f0*/  LDL.LU R19, [R1+0x258c] ;  /* 0x00258c0001137983 */ /* 0x001ee80000300800 */
[----:B------:R-:W-:Y:S04]  /*7c100*/  STL [R1+0x25e0], R12 ;  /* 0x0025e00c01007387 */ /* 0x000fe80000100800 */
[----:B------:R-:W-:Y:S01]  /*7c110*/  STL [R1+0x25b4], R20 ;  /* 0x0025b41401007387 */ /* 0x000fe20000100800 */
[----:B------:R-:W-:Y:S02]  /*7c120*/  IADD3.X R3, R3, UR6, RZ, P6, !PT ;  /* 0x0000000603037c10 */ /* 0x000fe4000b7fe4ff */
[----:B------:R-:W-:-:S03]  /*7c130*/  IADD3 R22, P5, R22, UR7, RZ ;  /* 0x0000000716167c10 */ /* 0x000fc6000ffbe0ff */
[----:B------:R0:W-:Y:S04]  /*7c140*/  STL [R1+0x25d0], R3 ;  /* 0x0025d00301007387 */ /* 0x0001e80000100800 */
[----:B------:R-:W-:Y:S04]  /*7c150*/  STL [R1+0x25d8], R21 ;  /* 0x0025d81501007387 */ /* 0x000fe80000100800 */
[----:B0-----:R-:W4:Y:S04]  /*7c160*/  LDL.LU R3, [R1+0x25b0] ;  /* 0x0025b00001037983 */ /* 0x001f280000300800 */
[----:B------:R-:W-:Y:S01]  /*7c170*/  STL [R1+0x25ac], R22 ;  /* 0x0025ac1601007387 */ /* 0x000fe20000100800 */
[----:B------:R-:W-:-:S05]  /*7c180*/  IADD3 R28, P6, R28, UR7, RZ ;  /* 0x000000071c1c7c10 */ /* 0x000fca000ffde0ff */
[----:B------:R0:W-:Y:S04]  /*7c190*/  STL [R1+0x25a4], R28 ;  /* 0x0025a41c01007387 */ /* 0x0001e80000100800 */
[----:B0-----:R-:W4:Y:S01]  /*7c1a0*/  LDL.LU R28, [R1+0x2584] ;  /* 0x00258400011c7983 */ /* 0x001f220000300800 */
[----:B------:R-:W-:Y:S02]  /*7c1b0*/  IADD3.X R23, R23, UR6, RZ, P1, !PT ;  /* 0x0000000617177c10 */ /* 0x000fe40008ffe4ff */
[----:B------:R-:W-:Y:S02]  /*7c1c0*/  IADD3 R17, P1, R17, UR7, RZ ;  /* 0x0000000711117c10 */ /* 0x000fe4000ff3e0ff */
[----:B------:R-:W-:Y:S01]  /*7c1d0*/  IADD3.X R2, R2, UR6, RZ, P2, !PT ;  /* 0x0000000602027c10 */ /* 0x000fe200097fe4ff */
        /* <DEDUP_REMOVED lines=19> */
[----:B--2---:R-:W-:-:S05]  /*7c310*/  IADD3 R18, P2, R18, UR7, RZ ;  /* 0x0000000712127c10 */ /* 0x004fca000ff5e0ff */
[----:B------:R0:W-:Y:S01]  /*7c320*/  STL [R1+0x2594], R18 ;  /* 0x0025941201007387 */ /* 0x0001e20000100800 */
[----:B------:R-:W-:-:S03]  /*7c330*/  IADD3.X R16, R16, UR6, RZ, P3, !PT ;  /* 0x0000000610107c10 */ /* 0x000fc60009ffe4ff */
[----:B0-----:R-:W2:Y:S04]  /*7c340*/  LDL.LU R18, [R1+0x2568] ;  /* 0x0025680001127983 */ /* 0x001ea80000300800 */
[----:B------:R-:W2:Y:S04]  /*7c350*/  LDL.LU R12, [R1+0x253c] ;  /* 0x00253c00010c7983 */ /* 0x000ea80000300800 */
[----:B------:R-:W2:Y:S04]  /*7c360*/  LDL.LU R20, [R1+0x2560] ;  /* 0x0025600001147983 */ /* 0x000ea80000300800 */
[----:B------:R-:W-:Y:S04]  /*7c370*/  STL [R1+0x25b8], R16 ;  /* 0x0025b81001007387 */ /* 0x000fe80000100800 */
[----:B------:R-:W2:Y:S01]  /*7c380*/  LDL.LU R21, [R1+0x2534] ;  /* 0x0025340001157983 */ /* 0x000ea20000300800 */
[----:B---3--:R-:W-:-:S05]  /*7c390*/  IADD3 R19, P3, R19, UR7, RZ ;  /* 0x0000000713137c10 */ /* 0x008fca000ff7e0ff */
[----:B------:R0:W-:Y:S04]  /*7c3a0*/  STL [R1+0x258c], R19 ;  /* 0x00258c1301007387 */ /* 0x0001e80000100800 */
[----:B------:R-:W3:Y:S04]  /*7c3b0*/  LDL.LU R22, [R1+0x2558] ;  /* 0x0025580001167983 */ /* 0x000ee80000300800 */
[----:B0-----:R-:W3:Y:S01]  /*7c3c0*/  LDL.LU R19, [R1+0x252c] ;  /* 0x00252c0001137983 */ /* 0x001ee20000300800 */
[----:B----4-:R-:W-:-:S05]  /*7c3d0*/  IADD3.X R3, R3, UR6, RZ, P4, !PT ;  /* 0x0000000603037c10 */ /* 0x010fca000a7fe4ff */
[----:B------:R0:W-:Y:S04]  /*7c3e0*/  STL [R1+0x25b0], R3 ;  /* 0x0025b00301007387 */ /* 0x0001e80000100800 */
[----:B0-----:R-:W4:Y:S04]  /*7c3f0*/  LDL.LU R3, [R1+0x2550] ;  /* 0x0025500001037983 */ /* 0x001f280000300800 */
[----:B------:R-:W4:Y:S04]  /*7c400*/  LDL.LU R23, [R1+0x2524] ;  /* 0x0025240001177983 */ /* 0x000f280000300800 */
[----:B------:R-:W4:Y:S01]  /*7c410*/  LDL.LU R16, [R1+0x2548] ;  /* 0x0025480001107983 */ /* 0x000f220000300800 */
[----:B------:R-:W-:-:S05]  /*7c420*/  IADD3 R28, P4, R28, UR7, RZ ;  /* 0x000000071c1c7c10 */ /* 0x000fca000ff9e0ff */
[----:B------:R0:W-:Y:S04]  /*7c430*/  STL [R1+0x2584], R28 ;  /* 0x0025841c01007387 */ /* 0x0001e80000100800 */
[----:B0-----:R-:W4:Y:S01]  /*7c440*/  LDL.LU R28, [R1+0x251c] ;  /* 0x00251c00011c7983 */ /* 0x001f220000300800 */
[----:B------:R-:W-:Y:S02]  /*7c450*/  IADD3.X R29, R29, UR6, RZ, P5, !PT ;  /* 0x000000061d1d7c10 */ /* 0x000fe4000affe4ff */
[----:B------:R-:W-:Y:S02]  /*7c460*/  IADD3 R24, P5, R24, UR7, RZ ;  /* 0x0000000718187c10 */ /* 0x000fe4000ffbe0ff */
[----:B------:R-:W-:Y:S02]  /*7c470*/  IADD3.X R25, R25, UR6, RZ, P6, !PT ;  /* 0x0000000619197c10 */ /* 0x000fe4000b7fe4ff */
[----:B------:R-:W-:-:S02]  /*7c480*/  IADD3 R26, P6, R26, UR7, RZ ;  /* 0x000000071a1a7c10 */ /* 0x000fc4000ffde0ff */
        /* <DEDUP_REMOVED lines=24> */
[----:B------:R-:W-:Y:S01]  /*7c610*/  IADD3 R17, P6, R17, UR7, RZ ;  /* 0x0000000711117c10 */ /* 0x000fe2000ffde0ff */
[----:B------:R-:W-:Y:S04]  /*7c620*/  STL [R1+0x2554], R14 ;  /* 0x0025540e01007387 */ /* 0x000fe80000100800 */
[----:B------:R-:W-:Y:S04]  /*7c630*/  STL [R1+0x254c], R15 ;  /* 0x00254c0f01007387 */ /* 0x000fe80000100800 */
[----:B------:R0:W-:Y:S04]  /*7c640*/  STL [R1+0x2544], R17 ;  /* 0x0025441101007387 */ /* 0x0001e80000100800 */
[----:B------:R-:W-:Y:S04]  /*7c650*/  STL [R1+0x2570], R11 ;  /* 0x0025700b01007387 */ /* 0x000fe80000100800 */
[----:B0-----:R-:W4:Y:S01]  /*7c660*/  LDL.LU R17, [R1+0x2514] ;  /* 0x0025140001117983 */ /* 0x001f220000300800 */
[----:B--2---:R-:W-:-:S02]  /*7c670*/  IADD3.X R18, R18, UR6, RZ, P1, !PT ;  /* 0x0000000612127c10 */ /* 0x004fc40008ffe4ff */
[----:B------:R-:W-:Y:S02]  /*7c680*/  IADD3 R12, P1, R12, UR7, RZ ;  /* 0x000000070c0c7c10 */ /* 0x000fe4000ff3e0ff */
[----:B------:R-:W-:Y:S02]  /*7c690*/  IADD3.X R20, R20, UR6, RZ, P2, !PT ;  /* 0x0000000614147c10 */ /* 0x000fe400097fe4ff */
[----:B------:R-:W-:Y:S01]  /*7c6a0*/  IADD3 R21, P2, R21, UR7, RZ ;  /* 0x0000000715157c10 */ /* 0x000fe2000ff5e0ff */
[----:B------:R0:W-:Y:S04]  /*7c6b0*/  STL [R1+0x2568], R18 ;  /* 0x0025681201007387 */ /* 0x0001e80000100800 */
[----:B0-----:R-:W2:Y:S04]  /*7c6c0*/  LDL.LU R18, [R1+0x2538] ;  /* 0x0025380001127983 */ /* 0x001ea80000300800 */
[----:B------:R-:W-:Y:S01]  /*7c6d0*/  STL [R1+0x253c], R12 ;  /* 0x00253c0c01007387 */ /* 0x000fe20000100800 */
[----:B---3--:R-:W-:-:S03]  /*7c6e0*/  IADD3.X R22, R22, UR6, RZ, P3, !PT ;  /* 0x0000000616167c10 */ /* 0x008fc60009ffe4ff */
[----:B------:R-:W-:Y:S01]  /*7c6f0*/  STL [R1+0x2560], R20 ;  /* 0x0025601401007387 */ /* 0x000fe20000100800 */
[----:B------:R-:W-:-:S05]  /*7c700*/  IADD3 R19, P3, R19, UR7, RZ ;  /* 0x0000000713137c10 */ /* 0x000fca000ff7e0ff */
[----:B------:R0:W-:Y:S04]  /*7c710*/  STL [R1+0x252c], R19 ;  /* 0x00252c1301007387 */ /* 0x0001e80000100800 */
[----:B------:R-:W-:Y:S04]  /*7c720*/  STL [R1+0x2534], R21 ;  /* 0x0025341501007387 */ /* 0x000fe80000100800 */
[----:B0-----:R-:W3:Y:S04]  /*7c730*/  LDL.LU R19, [R1+0x250c] ;  /* 0x00250c0001137983 */ /* 0x001ee80000300800 */
[----:B------:R-:W-:Y:S01]  /*7c740*/  STL [R1+0x2558], R22 ;  /* 0x0025581601007387 */ /* 0x000fe20000100800 */
[----:B----4-:R-:W-:-:S02]  /*7c750*/  IADD3.X R3, R3, UR6, RZ, P4, !PT ;  /* 0x0000000603037c10 */ /* 0x010fc4000a7fe4ff */
[----:B------:R-:W-:Y:S02]  /*7c760*/  IADD3 R23, P4, R23, UR7, RZ ;  /* 0x0000000717177c10 */ /* 0x000fe4000ff9e0ff */
[----:B------:R-:W-:Y:S01]  /*7c770*/  IADD3.X R16, R16, UR6, RZ, P5, !PT ;  /* 0x0000000610107c10 */ /* 0x000fe2000affe4ff */
[----:B------:R0:W-:Y:S04]  /*7c780*/  STL [R1+0x2550], R3 ;  /* 0x0025500301007387 */ /* 0x0001e80000100800 */
[----:B0-----:R-:W4:Y:S04]  /*7c790*/  LDL.LU R3, [R1+0x2530] ;  /* 0x0025300001037983 */ /* 0x001f280000300800 */
[----:B------:R-:W4:Y:S04]  /*7c7a0*/  LDL.LU R29, [R1+0x2504] ;  /* 0x00250400011d7983 */ /* 0x000f280000300800 */
[----:B------:R-:W-:Y:S04]  /*7c7b0*/  STL [R1+0x2524], R23 ;  /* 0x0025241701007387 */ /* 0x000fe80000100800 */
[----:B------:R-:W4:Y:S01]  /*7c7c0*/  LDL.LU R24, [R1+0x2528] ;  /* 0x0025280001187983 */ /* 0x000f220000300800 */
[----:B------:R-:W-:-:S03]  /*7c7d0*/  IADD3 R28, P5, R28, UR7, RZ ;  /* 0x000000071c1c7c10 */ /* 0x000fc6000ffbe0ff */
        /* <DEDUP_REMOVED lines=24> */
[----:B--2---:R-:W-:-:S05]  /*7c960*/  IADD3.X R18, R18, UR6, RZ, P1, !PT ;  /* 0x0000000612127c10 */ /* 0x004fca0008ffe4ff */
[----:B------:R0:W-:Y:S04]  /*7c970*/  STL [R1+0x2538], R18 ;  /* 0x0025381201007387 */ /* 0x0001e80000100800 */
[----:B------:R-:W2:Y:S04]  /*7c980*/  LDL.LU R22, [R1+0x24b4] ;  /* 0x0024b40001167983 */ /* 0x000ea80000300800 */
[----:B0-----:R-:W2:Y:S01]  /*7c990*/  LDL.LU R18, [R1+0x24d8] ;  /* 0x0024d80001127983 */ /* 0x001ea20000300800 */
[----:B---3--:R-:W-:-:S05]  /*7c9a0*/  IADD3 R19, P1, R19, UR7, RZ ;  /* 0x0000000713137c10 */ /* 0x008fca000ff3e0ff */
[----:B------:R0:W-:Y:S04]  /*7c9b0*/  STL [R1+0x250c], R19 ;  /* 0x00250c1301007387 */ /* 0x0001e80000100800 */
[----:B0-----:R-:W3:Y:S04]  /*7c9c0*/  LDL.LU R19, [R1+0x24ac] ;  /* 0x0024ac0001137983 */ /* 0x001ee80000300800 */
[----:B------:R-:W3:Y:S04]  /*7c9d0*/  LDL.LU R23, [R1+0x24d0] ;  /* 0x0024d00001177983 */ /* 0x000ee80000300800 */
[----:B------:R-:W3:Y:S01]  /*7c9e0*/  LDL.LU R17, [R1+0x24a4] ;  /* 0x0024a40001117983 */ /* 0x000ee20000300800 */
[----:B----4-:R-:W-:-:S02]  /*7c9f0*/  IADD3.X R3, R3, UR6, RZ, P2, !PT ;  /* 0x0000000603037c10 */ /* 0x010fc400097fe4ff */
[----:B------:R-:W-:Y:S02]  /*7ca00*/  IADD3 R29, P2, R29, UR7, RZ ;  /* 0x000000071d1d7c10 */ /* 0x000fe4000ff5e0ff */
[----:B------:R-:W-:Y:S01]  /*7ca10*/  IADD3.X R24, R24, UR6, RZ, P3, !PT ;  /* 0x0000000618187c10 */ /* 0x000fe20009ffe4ff */
[----:B------:R0:W-:Y:S01]  /*7ca20*/  STL [R1+0x2530], R3 ;  /* 0x0025300301007387 */ /* 0x0001e20000100800 */
[----:B------:R-:W-:Y:S02]  /*7ca30*/  IADD3 R25, P3, R25, UR7, RZ ;  /* 0x0000000719197c10 */ /* 0x000fe4000ff7e0ff */
[----:B------:R-:W-:Y:S01]  /*7ca40*/  IADD3.X R26, R26, UR6, RZ, P4, !PT ;  /* 0x000000061a1a7c10 */ /* 0x000fe2000a7fe4ff */
[----:B0-----:R-:W4:Y:S01]  /*7ca50*/  LDL.LU R3, [R1+0x24c8] ;  /* 0x0024c80001037983 */ /* 0x001f220000300800 */
        /* <DEDUP_REMOVED lines=27> */
[----:B------:R0:W-:Y:S01]  /*7cc10*/  STL [R1+0x24f0], R16 ;  /* 0x0024f01001007387 */ /* 0x0001e20000100800 */
[----:B------:R-:W-:-:S03]  /*7cc20*/  IADD3 R2, P4, R2, UR7, RZ ;  /* 0x0000000702027c10 */ /* 0x000fc6000ff9e0ff */
[----:B------:R-:W-:Y:S04]  /*7cc30*/  STL [R1+0x24cc], R11 ;  /* 0x0024cc0b01007387 */ /* 0x000fe80000100800 */
[----:B0-----:R-:W4:Y:S04]  /*7cc40*/  LDL.LU R16, [R1+0x24c0] ;  /* 0x0024c00001107983 */ /* 0x001f280000300800 */
[----:B------:R0:W-:Y:S04]  /*7cc50*/  STL [R1+0x24c4], R2 ;  /* 0x0024c40201007387 */ /* 0x0001e80000100800 */
[----:B0-----:R-:W4:Y:S01]  /*7cc60*/  LDL.LU R2, [R1+0x2494] ;  /* 0x0024940001027983 */ /* 0x001f220000300800 */
[----:B------:R-:W-:-:S02]  /*7cc70*/  IADD3.X R12, R12, UR6, RZ, P5, !PT ;  /* 0x000000060c0c7c10 */ /* 0x000fc4000affe4ff */
[----:B------:R-:W-:Y:S02]  /*7cc80*/  IADD3 R20, P5, R20, UR7, RZ ;  /* 0x0000000714147c10 */ /* 0x000fe4000ffbe0ff */
[----:B------:R-:W-:Y:S01]  /*7cc90*/  IADD3.X R21, R21, UR6, RZ, P6, !PT ;  /* 0x0000000615157c10 */ /* 0x000fe2000b7fe4ff */
[----:B------:R-:W-:Y:S04]  /*7cca0*/  STL [R1+0x24e8], R12 ;  /* 0x0024e80c01007387 */ /* 0x000fe80000100800 */
[----:B------:R-:W-:Y:S01]  /*7ccb0*/  STL [R1+0x24bc], R20 ;  /* 0x0024bc1401007387 */ /* 0x000fe20000100800 */
[----:B--2---:R-:W-:Y:S02]  /*7ccc0*/  IADD3 R22, P6, R22, UR7, RZ ;  /* 0x0000000716167c10 */ /* 0x004fe4000ffde0ff */
[----:B------:R-:W-:-:S05]  /*7ccd0*/  IADD3.X R18, R18, UR6, RZ, P1, !PT ;  /* 0x0000000612127c10 */ /* 0x000fca0008ffe4ff */
[----:B------:R0:W-:Y:S04]  /*7cce0*/  STL [R1+0x24d8], R18 ;  /* 0x0024d81201007387 */ /* 0x0001e80000100800 */
[----:B------:R-:W-:Y:S04]  /*7ccf0*/  STL [R1+0x24e0], R21 ;  /* 0x0024e01501007387 */ /* 0x000fe80000100800 */
[----:B0-----:R-:W2:Y:S04]  /*7cd00*/  LDL.LU R18, [R1+0x24b8] ;  /* 0x0024b80001127983 */ /* 0x001ea80000300800 */
[----:B------:R-:W-:Y:S01]  /*7cd10*/  STL [R1+0x24b4], R22 ;  /* 0x0024b41601007387 */ /* 0x000fe20000100800 */
[----:B---3--:R-:W-:-:S02]  /*7cd20*/  IADD3 R19, P1, R19, UR7, RZ ;  /* 0x0000000713137c10 */ /* 0x008fc4000ff3e0ff */
[----:B------:R-:W-:Y:S02]  /*7cd30*/  IADD3.X R23, R23, UR6, RZ, P2, !PT ;  /* 0x0000000617177c10 */ /* 0x000fe400097fe4ff */
[----:B------:R-:W-:Y:S01]  /*7cd40*/  IADD3 R17, P2, R17, UR7, RZ ;  /* 0x0000000711117c10 */ /* 0x000fe2000ff5e0ff */
[----:B------:R0:W-:Y:S04]  /*7cd50*/  STL [R1+0x24ac], R19 ;  /* 0x0024ac1301007387 */ /* 0x0001e80000100800 */
[----:B0-----:R-:W3:Y:S04]  /*7cd60*/  LDL.LU R19, [R1+0x248c] ;  /* 0x00248c0001137983 */ /* 0x001ee80000300800 */
[----:B------:R-:W3:Y:S04]  /*7cd70*/  LDL.LU R29, [R1+0x24b0] ;  /* 0x0024b000011d7983 */ /* 0x000ee80000300800 */
[----:B------:R-:W-:Y:S04]  /*7cd80*/  STL [R1+0x24d0], R23 ;  /* 0x0024d01701007387 */ /* 0x000fe80000100800 */
[----:B------:R-:W3:Y:S04]  /*7cd90*/  LDL.LU R24, [R1+0x2484] ;  /* 0x0024840001187983 */ /* 0x000ee80000300800 */
[----:B------:R-:W-:Y:S04]  /*7cda0*/  STL [R1+0x24a4], R17 ;  /* 0x0024a41101007387 */ /* 0x000fe80000100800 */
[----:B------:R-:W3:Y:S01]  /*7cdb0*/  LDL.LU R25, [R1+0x24a8] ;  /* 0x0024a80001197983 */ /* 0x000ee20000300800 */
[----:B----4-:R-:W-:-:S05]  /*7cdc0*/  IADD3.X R3, R3, UR6, RZ, P3, !PT ;  /* 0x0000000603037c10 */ /* 0x010fca0009ffe4ff */
        /* <DEDUP_REMOVED lines=26> */
[----:B--2---:R-:W-:-:S05]  /*7cf70*/  IADD3.X R18, R18, UR6, RZ, P5, !PT ;  /* 0x0000000612127c10 */ /* 0x004fca000affe4ff */
[----:B------:R0:W-:Y:S04]  /*7cf80*/  STL [R1+0x24b8], R18 ;  /* 0x0024b81201007387 */ /* 0x0001e80000100800 */
[----:B0-----:R-:W2:Y:S04]  /*7cf90*/  LDL.LU R18, [R1+0x2458] ;  /* 0x0024580001127983 */ /* 0x001ea80000300800 */
[----:B------:R-:W2:Y:S04]  /*7cfa0*/  LDL.LU R23, [R1+0x242c] ;  /* 0x00242c0001177983 */ /* 0x000ea80000300800 */
[----:B------:R-:W2:Y:S01]  /*7cfb0*/  LDL.LU R16, [R1+0x2450] ;  /* 0x0024500001107983 */ /* 0x000ea20000300800 */
[----:B---3--:R-:W-:-:S02]  /*7cfc0*/  IADD3 R19, P5, R19, UR7, RZ ;  /* 0x0000000713137c10 */ /* 0x008fc4000ffbe0ff */
[----:B------:R-:W-:Y:S02]  /*7cfd0*/  IADD3.X R29, R29, UR6, RZ, P6, !PT ;  /* 0x000000061d1d7c10 */ /* 0x000fe4000b7fe4ff */
[----:B------:R-:W-:Y:S01]  /*7cfe0*/  IADD3 R24, P6, R24, UR7, RZ ;  /* 0x0000000718187c10 */ /* 0x000fe2000ffde0ff */
[----:B------:R0:W-:Y:S01]  /*7cff0*/  STL [R1+0x248c], R19 ;  /* 0x00248c1301007387 */ /* 0x0001e20000100800 */
[----:B------:R-:W-:-:S03]  /*7d000*/  IADD3.X R25, R25, UR6, RZ, P1, !PT ;  /* 0x0000000619197c10 */ /* 0x000fc60008ffe4ff */
[----:B0-----:R-:W3:Y:S01]  /*7d010*/  LDL.LU R19, [R1+0x2424] ;  /* 0x0024240001137983 */ /* 0x001ee20000300800 */
[----:B----4-:R-:W-:Y:S02]  /*7d020*/  IADD3 R26, P1, R26, UR7, RZ ;  /* 0x000000071a1a7c10 */ /* 0x010fe4000ff3e0ff */
        /* <DEDUP_REMOVED lines=24> */
[----:B0-----:R-:W4:Y:S04]  /*7d1b0*/  LDL.LU R3, [R1+0x2448] ;  /* 0x0024480001037983 */ /* 0x001f280000300800 */
[----:B------:R-:W-:Y:S04]  /*7d1c0*/  STL [R1+0x245c], R14 ;  /* 0x00245c0e01007387 */ /* 0x000fe80000100800 */
[----:B------:R-:W-:Y:S04]  /*7d1d0*/  STL [R1+0x2454], R15 ;  /* 0x0024540f01007387 */ /* 0x000fe80000100800 */
[----:B------:R0:W-:Y:S01]  /*7d1e0*/  STL [R1+0x244c], R17 ;  /* 0x00244c1101007387 */ /* 0x0001e20000100800 */
[----:B------:R-:W-:-:S03]  /*7d1f0*/  IADD3.X R28, R28, UR6, RZ, P2, !PT ;  /* 0x000000061c1c7c10 */ /* 0x000fc600097fe4ff */
[----:B------:R-:W-:Y:S04]  /*7d200*/  STL [R1+0x2478], R11 ;  /* 0x0024780b01007387 */ /* 0x000fe80000100800 */
[----:B0-----:R-:W4:Y:S04]  /*7d210*/  LDL.LU R17, [R1+0x241c] ;  /* 0x00241c0001117983 */ /* 0x001f280000300800 */
[----:B------:R0:W-:Y:S04]  /*7d220*/  STL [R1+0x2470], R28 ;  /* 0x0024701c01007387 */ /* 0x0001e80000100800 */
[----:B0-----:R-:W4:Y:S01]  /*7d230*/  LDL.LU R28, [R1+0x2440] ;  /* 0x00244000011c7983 */ /* 0x001f220000300800 */
[----:B------:R-:W-:-:S02]  /*7d240*/  IADD3 R12, P2, R12, UR7, RZ ;  /* 0x000000070c0c7c10 */ /* 0x000fc4000ff5e0ff */
[----:B------:R-:W-:Y:S02]  /*7d250*/  IADD3.X R20, R20, UR6, RZ, P3, !PT ;  /* 0x0000000614147c10 */ /* 0x000fe40009ffe4ff */
[----:B------:R-:W-:Y:S02]  /*7d260*/  IADD3.X R22, R22, UR6, RZ, P4, !PT ;  /* 0x0000000616167c10 */ /* 0x000fe4000a7fe4ff */
[----:B------:R-:W-:Y:S01]  /*7d270*/  IADD3 R21, P3, R21, UR7, RZ ;  /* 0x0000000715157c10 */ /* 0x000fe2000ff7e0ff */
[----:B------:R-:W-:Y:S01]  /*7d280*/  STL [R1+0x2444], R12 ;  /* 0x0024440c01007387 */ /* 0x000fe20000100800 */
[----:B------:R-:W-:-:S03]  /*7d290*/  IADD3 R2, P4, R2, UR7, RZ ;  /* 0x0000000702027c10 */ /* 0x000fc6000ff9e0ff */
[----:B------:R-:W-:Y:S04]  /*7d2a0*/  STL [R1+0x2468], R20 ;  /* 0x0024681401007387 */ /* 0x000fe80000100800 */
[----:B------:R0:W-:Y:S04]  /*7d2b0*/  STL [R1+0x2434], R2 ;  /* 0x0024340201007387 */ /* 0x0001e80000100800 */
[----:B------:R-:W-:Y:S04]  /*7d2c0*/  STL [R1+0x243c], R21 ;  /* 0x00243c1501007387 */ /* 0x000fe80000100800 */
[----:B0-----:R-:W4:Y:S04]  /*7d2d0*/  LDL.LU R2, [R1+0x2414] ;  /* 0x0024140001027983 */ /* 0x001f280000300800 */
[----:B------:R-:W-:Y:S01]  /*7d2e0*/  STL [R1+0x2460], R22 ;  /* 0x0024601601007387 */ /* 0x000fe20000100800 */
[----:B--2---:R-:W-:-:S02]  /*7d2f0*/  IADD3.X R18, R18, UR6, RZ, P5, !PT ;  /* 0x0000000612127c10 */ /* 0x004fc4000affe4ff */
[----:B------:R-:W-:Y:S02]  /*7d300*/  IADD3 R23, P5, R23, UR7, RZ ;  /* 0x0000000717177c10 */ /* 0x000fe4000ffbe0ff */
[----:B------:R-:W-:Y:S01]  /*7d310*/  IADD3.X R16, R16, UR6, RZ, P6, !PT ;  /* 0x0000000610107c10 */ /* 0x000fe2000b7fe4ff */
[----:B------:R0:W-:Y:S04]  /*7d320*/  STL [R1+0x2458], R18 ;  /* 0x0024581201007387 */ /* 0x0001e80000100800 */
[----:B0-----:R-:W2:Y:S04]  /*7d330*/  LDL.LU R18, [R1+0x2438] ;  /* 0x0024380001127983 */ /* 0x001ea80000300800 */
[----:B------:R-:W2:Y:S04]  /*7d340*/  LDL.LU R29, [R1+0x240c] ;  /* 0x00240c00011d7983 */ /* 0x000ea80000300800 */
[----:B------:R-:W-:Y:S04]  /*7d350*/  STL [R1+0x242c], R23 ;  /* 0x00242c1701007387 */ /* 0x000fe80000100800 */
[----:B------:R-:W2:Y:S04]  /*7d360*/  LDL.LU R24, [R1+0x2430] ;  /* 0x0024300001187983 */ /* 0x000ea80000300800 */
[----:B------:R-:W-:Y:S04]  /*7d370*/  STL [R1+0x2450], R16 ;  /* 0x0024501001007387 */ /* 0x000fe80000100800 */
[----:B------:R-:W2:Y:S01]  /*7d380*/  LDL.LU R25, [R1+0x2404] ;  /* 0x0024040001197983 */ /* 0x000ea20000300800 */
[----:B---3--:R-:W-:-:S05]  /*7d390*/  IADD3 R19, P6, R19, UR7, RZ ;  /* 0x0000000713137c10 */ /* 0x008fca000ffde0ff */
        /* <DEDUP_REMOVED lines=14> */
[----:B----4-:R-:W-:-:S05]  /*7d480*/  IADD3.X R3, R3, UR6, RZ, P1, !PT ;  /* 0x0000000603037c10 */ /* 0x010fca0008ffe4ff */
[----:B------:R0:W-:Y:S01]  /*7d490*/  STL [R1+0x2448], R3 ;  /* 0x0024480301007387 */ /* 0x0001e20000100800 */
[----:B------:R-:W-:-:S03]  /*7d4a0*/  IADD3 R17, P1, R17, UR7, RZ ;  /* 0x0000000711117c10 */ /* 0x000fc6000ff3e0ff */
[----:B0-----:R-:W4:Y:S04]  /*7d4b0*/  LDL.LU R3, [R1+0x23cc] ;  /* 0x0023cc0001037983 */ /* 0x001f280000300800 */
        /* <DEDUP_REMOVED lines=13> */
[----:B--2---:R-:W-:-:S02]  /*7d590*/  IADD3.X R18, R18, UR6, RZ, P3, !PT ;  /* 0x0000000612127c10 */ /* 0x004fc40009ffe4ff */
[----:B------:R-:W-:Y:S02]  /*7d5a0*/  IADD3 R29, P3, R29, UR7, RZ ;  /* 0x000000071d1d7c10 */ /* 0x000fe4000ff7e0ff */
[----:B------:R-:W-:Y:S02]  /*7d5b0*/  IADD3.X R24, R24, UR6, RZ, P4, !PT ;  /* 0x0000000618187c10 */ /* 0x000fe4000a7fe4ff */
[----:B------:R-:W-:Y:S01]  /*7d5c0*/  IADD3 R25, P4, R25, UR7, RZ ;  /* 0x0000000719197c10 */ /* 0x000fe2000ff9e0ff */
[----:B------:R0:W-:Y:S04]  /*7d5d0*/  STL [R1+0x2438], R18 ;  /* 0x0024381201007387 */ /* 0x0001e80000100800 */
[----:B0-----:R-:W2:Y:S04]  /*7d5e0*/  LDL.LU R18, [R1+0x23d0] ;  /* 0x0023d00001127983 */ /* 0x001ea80000300800 */
[----:B------:R-:W-:Y:S01]  /*7d5f0*/  STL [R1+0x240c], R29 ;  /* 0x00240c1d01007387 */ /* 0x000fe20000100800 */
[----:B---3--:R-:W-:-:S02]  /*7d600*/  IADD3.X R26, R26, UR6, RZ, P5, !PT ;  /* 0x000000061a1a7c10 */ /* 0x008fc4000affe4ff */
[----:B------:R-:W-:Y:S02]  /*7d610*/  IADD3 R27, P5, R27, UR7, RZ ;  /* 0x000000071b1b7c10 */ /* 0x000fe4000ffbe0ff */
        /* <DEDUP_REMOVED lines=22> */
[----:B0-----:R-:W3:Y:S04]  /*7d780*/  LDL.LU R19, [R1+0x23a4] ;  /* 0x0023a40001137983 */ /* 0x001ee80000300800 */
[----:B------:R-:W-:Y:S04]  /*7d790*/  STL [R1+0x2408], R14 ;  /* 0x0024080e01007387 */ /* 0x000fe80000100800 */
[----:B------:R-:W-:Y:S04]  /*7d7a0*/  STL [R1+0x2400], R15 ;  /* 0x0024000f01007387 */ /* 0x000fe80000100800 */
[----:B------:R0:W-:Y:S04]  /*7d7b0*/  STL [R1+0x23f8], R16 ;  /* 0x0023f81001007387 */ /* 0x0001e80000100800 */
[----:B------:R-:W-:Y:S01]  /*7d7c0*/  STL [R1+0x23d4], R11 ;  /* 0x0023d40b01007387 */ /* 0x000fe20000100800 */
[----:B----4-:R-:W-:-:S02]  /*7d7d0*/  IADD3 R3, P5, R3, UR7, RZ ;  /* 0x0000000703037c10 */ /* 0x010fc4000ffbe0ff */
[----:B------:R-:W-:Y:S01]  /*7d7e0*/  IADD3.X R12, R12, UR6, RZ, P6, !PT ;  /* 0x000000060c0c7c10 */ /* 0x000fe2000b7fe4ff */
[----:B0-----:R-:W4:Y:S01]  /*7d7f0*/  LDL.LU R16, [R1+0x23c8] ;  /* 0x0023c80001107983 */ /* 0x001f220000300800 */
[----:B------:R-:W-:-:S03]  /*7d800*/  IADD3 R20, P6, R20, UR7, RZ ;  /* 0x0000000714147c10 */ /* 0x000fc6000ffde0ff */
[----:B------:R0:W-:Y:S01]  /*7d810*/  STL [R1+0x23cc], R3 ;  /* 0x0023cc0301007387 */ /* 0x0001e20000100800 */
[----:B------:R-:W-:-:S03]  /*7d820*/  IADD3.X R21, R21, UR6, RZ, P1, !PT ;  /* 0x0000000615157c10 */ /* 0x000fc60008ffe4ff */
[----:B0-----:R-:W4:Y:S04]  /*7d830*/  LDL.LU R3, [R1+0x239c] ;  /* 0x00239c0001037983 */ /* 0x001f280000300800 */
[----:B------:R-:W-:Y:S04]  /*7d840*/  STL [R1+0x23f0], R12 ;  /* 0x0023f00c01007387 */ /* 0x000fe80000100800 */
[----:B------:R-:W-:Y:S01]  /*7d850*/  STL [R1+0x23c4], R20 ;  /* 0x0023c41401007387 */ /* 0x000fe20000100800 */
[----:B------:R-:W-:-:S05]  /*7d860*/  IADD3.X R28, R28, UR6, RZ, P2, !PT ;  /* 0x000000061c1c7c10 */ /* 0x000fca00097fe4ff */
[----:B------:R0:W-:Y:S04]  /*7d870*/  STL [R1+0x23e0], R28 ;  /* 0x0023e01c01007387 */ /* 0x0001e80000100800 */
[----:B------:R-:W-:Y:S04]  /*7d880*/  STL [R1+0x23e8], R21 ;  /* 0x0023e81501007387 */ /* 0x000fe80000100800 */
[----:B0-----:R-:W4:Y:S01]  /*7d890*/  LDL.LU R28, [R1+0x23c0] ;  /* 0x0023c000011c7983 */ /* 0x001f220000300800 */
[----:B------:R-:W-:Y:S02]  /*7d8a0*/  IADD3 R22, P1, R22, UR7, RZ ;  /* 0x0000000716167c10 */ /* 0x000fe4000ff3e0ff */
[----:B------:R-:W-:-:S03]  /*7d8b0*/  IADD3 R2, P2, R2, UR7, RZ ;  /* 0x0000000702027c10 */ /* 0x000fc6000ff5e0ff */
[----:B------:R-:W-:Y:S04]  /*7d8c0*/  STL [R1+0x23bc], R22 ;  /* 0x0023bc1601007387 */ /* 0x000fe80000100800 */
[----:B------:R0:W-:Y:S04]  /*7d8d0*/  STL [R1+0x23b4], R2 ;  /* 0x0023b40201007387 */ /* 0x0001e80000100800 */
[----:B0-----:R-:W4:Y:S01]  /*7d8e0*/  LDL.LU R2, [R1+0x2394] ;  /* 0x0023940001027983 */ /* 0x001f220000300800 */
[----:B------:R-:W-:Y:S02]  /*7d8f0*/  IADD3.X R23, R23, UR6, RZ, P3, !PT ;  /* 0x0000000617177c10 */ /* 0x000fe40009ffe4ff */
[----:B------:R-:W-:Y:S01]  /*7d900*/  IADD3 R17, P3, R17, UR7, RZ ;  /* 0x0000000711117c10 */ /* 0x000fe2000ff7e0ff */
[----:B------:R-:W4:Y:S04]  /*7d910*/  LDL.LU R29, [R1+0x23b8] ;  /* 0x0023b800011d7983 */ /* 0x000f280000300800 */
[----:B------:R-:W-:Y:S04]  /*7d920*/  STL [R1+0x23d8], R23 ;  /* 0x0023d81701007387 */ /* 0x000fe80000100800 */
[----:B------:R-:W4:Y:S04]  /*7d930*/  LDL.LU R24, [R1+0x238c] ;  /* 0x00238c0001187983 */ /* 0x000f280000300800 */
[----:B------:R0:W-:Y:S04]  /*7d940*/  STL [R1+0x23ac], R17 ;  /* 0x0023ac1101007387 */ /* 0x0001e80000100800 */
[----:B------:R-:W4:Y:S01]  /*7d950*/  LDL.LU R25, [R1+0x23b0] ;  /* 0x0023b00001197983 */ /* 0x000f220000300800 */
[----:B--2---:R-:W-:-:S05]  /*7d960*/  IADD3.X R18, R18, UR6, RZ, P4, !PT ;  /* 0x0000000612127c10 */ /* 0x004fca000a7fe4ff */
        /* <DEDUP_REMOVED lines=13> */
[----:B-1----:R-:W2:Y:S01]  /*7da40*/  LDL.LU R18, [R1+0x2354] ;  /* 0x0023540001127983 */ /* 0x002ea20000300800 */
[----:B---3--:R-:W-:-:S05]  /*7da50*/  IADD3 R19, P4, R19, UR7, RZ ;  /* 0x0000000713137c10 */ /* 0x008fca000ff9e0ff */
[----:B------:R0:W-:Y:S01]  /*7da60*/  STL [R1+0x23a4], R19 ;  /* 0x0023a41301007387 */ /* 0x0001e20000100800 */
[----:B----4-:R-:W-:-:S03]  /*7da70*/  IADD3.X R16, R16, UR6, RZ, P5, !PT ;  /* 0x0000000610107c10 */ /* 0x010fc6000affe4ff */
[----:B0-----:R-:W3:Y:S04]  /*7da80*/  LDL.LU R19, [R1+0x2378] ;  /* 0x0023780001137983 */ /* 0x001ee80000300800 */
        /* <DEDUP_REMOVED lines=18> */
[----:B------:R-:W-:Y:S01]  /*7dbb0*/  IADD3.X R25, R25, UR6, RZ, P2, !PT ;  /* 0x0000000619197c10 */ /* 0x000fe200097fe4ff */
[----:B------:R-:W-:Y:S04]  /*7dbc0*/  STL [R1+0x23b8], R29 ;  /* 0x0023b81d01007387 */ /* 0x000fe80000100800 */
[----:B------:R-:W-:Y:S04]  /*7dbd0*/  STL [R1+0x238c], R24 ;  /* 0x00238c1801007387 */ /* 0x000fe80000100800 */
[----:B------:R-:W-:Y:S01]  /*7dbe0*/  STL [R1+0x23b0], R25 ;  /* 0x0023b01901007387 */ /* 0x000fe20000100800 */
[----:B--2---:R-:W-:-:S02]  /*7dbf0*/  IADD3 R26, P2, R26, UR7, RZ ;  /* 0x000000071a1a7c10 */ /* 0x004fc4000ff5e0ff */
        /* <DEDUP_REMOVED lines=21> */
[----:B0-----:R-:W2:Y:S04]  /*7dd50*/  LDL.LU R17, [R1+0x2350] ;  /* 0x0023500001117983 */ /* 0x001ea80000300800 */
[----:B------:R-:W-:Y:S04]  /*7dd60*/  STL [R1+0x2364], R14 ;  /* 0x0023640e01007387 */ /* 0x000fe80000100800 */
[----:B------:R-:W-:Y:S04]  /*7dd70*/  STL [R1+0x235c], R15 ;  /* 0x00235c0f01007387 */ /* 0x000fe80000100800 */
[----:B------:R0:W-:Y:S04]  /*7dd80*/  STL [R1+0x2354], R18 ;  /* 0x0023541201007387 */ /* 0x0001e80000100800 */
[----:B------:R-:W-:Y:S04]  /*7dd90*/  STL [R1+0x2380], R11 ;  /* 0x0023800b01007387 */ /* 0x000fe80000100800 */
[----:B0-----:R-:W2:Y:S01]  /*7dda0*/  LDL.LU R18, [R1+0x2324] ;  /* 0x0023240001127983 */ /* 0x001ea20000300800 */
[----:B---3--:R-:W-:-:S02]  /*7ddb0*/  IADD3.X R19, R19, UR6, RZ, P3, !PT ;  /* 0x0000000613137c10 */ /* 0x008fc40009ffe4ff */
[----:B----4-:R-:W-:Y:S02]  /*7ddc0*/  IADD3 R12, P3, R12, UR7, RZ ;  /* 0x000000070c0c7c10 */ /* 0x010fe4000ff7e0ff */
[----:B------:R-:W-:Y:S01]  /*7ddd0*/  IADD3.X R20, R20, UR6, RZ, P4, !PT ;  /* 0x0000000614147c10 */ /* 0x000fe2000a7fe4ff */
[----:B------:R0:W-:Y:S01]  /*7dde0*/  STL [R1+0x2378], R19 ;  /* 0x0023781301007387 */ /* 0x0001e20000100800 */
[----:B------:R-:W-:-:S03]  /*7ddf0*/  IADD3 R21, P4, R21, UR7, RZ ;  /* 0x0000000715157c10 */ /* 0x000fc6000ff9e0ff */
[----:B0-----:R-:W3:Y:S01]  /*7de00*/  LDL.LU R19, [R1+0x2348] ;  /* 0x0023480001137983 */ /* 0x001ee20000300800 */
[----:B------:R-:W-:-:S03]  /*7de10*/  IADD3.X R22, R22, UR6, RZ, P5, !PT ;  /* 0x0000000616167c10 */ /* 0x000fc6000affe4ff */
[----:B------:R-:W-:Y:S04]  /*7de20*/  STL [R1+0x234c], R12 ;  /* 0x00234c0c01007387 */ /* 0x000fe80000100800 */
[----:B------:R-:W-:Y:S01]  /*7de30*/  STL [R1+0x2370], R20 ;  /* 0x0023701401007387 */ /* 0x000fe20000100800 */
[----:B------:R-:W-:-:S05]  /*7de40*/  IADD3 R3, P5, R3, UR7, RZ ;  /* 0x0000000703037c10 */ /* 0x000fca000ffbe0ff */
[----:B------:R0:W-:Y:S04]  /*7de50*/  STL [R1+0x233c], R3 ;  /* 0x00233c0301007387 */ /* 0x0001e80000100800 */
[----:B------:R-:W-:Y:S04]  /*7de60*/  STL [R1+0x2344], R21 ;  /* 0x0023441501007387 */ /* 0x000fe80000100800 */
[----:B0-----:R-:W4:Y:S04]  /*7de70*/  LDL.LU R3, [R1+0x231c] ;  /* 0x00231c0001037983 */ /* 0x001f280000300800 */
[----:B------:R-:W-:Y:S01]  /*7de80*/  STL [R1+0x2368], R22 ;  /* 0x0023681601007387 */ /* 0x000fe20000100800 */
[----:B------:R-:W-:-:S02]  /*7de90*/  IADD3.X R28, R28, UR6, RZ, P6, !PT ;  /* 0x000000061c1c7c10 */ /* 0x000fc4000b7fe4ff */
[----:B------:R-:W-:-:S03]  /*7dea0*/  IADD3 R23, P6, R23, UR7, RZ ;  /* 0x0000000717177c10 */ /* 0x000fc6000ffde0ff */
[----:B------:R0:W-:Y:S04]  /*7deb0*/  STL [R1+0x2360], R28 ;  /* 0x0023601c01007387 */ /* 0x0001e80000100800 */
[----:B0-----:R-:W4:Y:S04]  /*7dec0*/  LDL.LU R28, [R1+0x2340] ;  /* 0x00234000011c7983 */ /* 0x001f280000300800 */
[----:B------:R-:W4:Y:S04]  /*7ded0*/  LDL.LU R11, [R1+0x2314] ;  /* 0x00231400010b7983 */ /* 0x000f280000300800 */
[----:B------:R-:W-:Y:S04]  /*7dee0*/  STL [R1+0x2334], R23 ;  /* 0x0023341701007387 */ /* 0x000fe80000100800 */
[----:B------:R-:W4:Y:S01]  /*7def0*/  LDL.LU R12, [R1+0x2338] ;  /* 0x00233800010c7983 */ /* 0x000f220000300800 */
[----:B------:R-:W-:-:S02]  /*7df00*/  IADD3.X R16, R16, UR6, RZ, P1, !PT ;  /* 0x0000000610107c10 */ /* 0x000fc40008ffe4ff */
        /* <DEDUP_REMOVED lines=18> */
[----:B------:R-:W-:Y:S04]  /*7e030*/  STL [R1+0x2350], R17 ;  /* 0x0023501101007387 */ /* 0x000fe80000100800 */
[----:B------:R-:W2:Y:S04]  /*7e040*/  LDL.LU R20, [R1+0x22d4] ;  /* 0x0022d40001147983 */ /* 0x000ea80000300800 */
[----:B------:R-:W2:Y:S04]  /*7e050*/  LDL.LU R21, [R1+0x22f8] ;  /* 0x0022f80001157983 */ /* 0x000ea80000300800 */
[----:B------:R-:W2:Y:S01]  /*7e060*/  LDL.LU R22, [R1+0x22cc] ;  /* 0x0022cc0001167983 */ /* 0x000ea20000300800 */
[----:B------:R-:W-:-:S05]  /*7e070*/  IADD3 R18, P2, R18, UR7, RZ ;  /* 0x0000000712127c10 */ /* 0x000fca000ff5e0ff */
[----:B------:R-:W-:Y:S04]  /*7e080*/  STL [R1+0x2324], R18 ;  /* 0x0023241201007387 */ /* 0x000fe80000100800 */
[----:B------:R-:W2:Y:S01]  /*7e090*/  LDL.LU R23, [R1+0x22f0] ;  /* 0x0022f00001177983 */ /* 0x000ea20000300800 */
[----:B---3--:R-:W-:-:S05]  /*7e0a0*/  IADD3.X R19, R19, UR6, RZ, P3, !PT ;  /* 0x0000000613137c10 */ /* 0x008fca0009ffe4ff */
[----:B------:R0:W-:Y:S04]  /*7e0b0*/  STL [R1+0x2348], R19 ;  /* 0x0023481301007387 */ /* 0x0001e80000100800 */
[----:B------:R-:W3:Y:S04]  /*7e0c0*/  LDL.LU R16, [R1+0x22c4] ;  /* 0x0022c40001107983 */ /* 0x000ee80000300800 */
[----:B0-----:R-:W3:Y:S01]  /*7e0d0*/  LDL.LU R19, [R1+0x22e8] ;  /* 0x0022e80001137983 */ /* 0x001ee20000300800 */
[----:B----4-:R-:W-:-:S05]  /*7e0e0*/  IADD3 R3, P3, R3, UR7, RZ ;  /* 0x0000000703037c10 */ /* 0x010fca000ff7e0ff */
[----:B------:R0:W-:Y:S04]  /*7e0f0*/  STL [R1+0x231c], R3 ;  /* 0x00231c0301007387 */ /* 0x0001e80000100800 */
[----:B0-----:R-:W4:Y:S04]  /*7e100*/  LDL.LU R3, [R1+0x22bc] ;  /* 0x0022bc0001037983 */ /* 0x001f280000300800 */
[----:B------:R-:W4:Y:S04]  /*7e110*/  LDL.LU R17, [R1+0x22e0] ;  /* 0x0022e00001117983 */ /* 0x000f280000300800 */
[----:B------:R-:W4:Y:S01]  /*7e120*/  LDL.LU R18, [R1+0x22b4] ;  /* 0x0022b40001127983 */ /* 0x000f220000300800 */
[----:B------:R-:W-:-:S02]  /*7e130*/  IADD3.X R28, R28, UR6, RZ, P4, !PT ;  /* 0x000000061c1c7c10 */ /* 0x000fc4000a7fe4ff */
[----:B------:R-:W-:Y:S02]  /*7e140*/  IADD3 R11, P4, R11, UR7, RZ ;  /* 0x000000070b0b7c10 */ /* 0x000fe4000ff9e0ff */
[----:B------:R-:W-:Y:S01]  /*7e150*/  IADD3.X R12, R12, UR6, RZ, P5, !PT ;  /* 0x000000060c0c7c10 */ /* 0x000fe2000affe4ff */
[----:B------:R0:W-:Y:S04]  /*7e160*/  STL [R1+0x2340], R28 ;  /* 0x0023401c01007387 */ /* 0x0001e80000100800 */
[----:B0-----:R-:W4:Y:S04]  /*7e170*/  LDL.LU R28, [R1+0x22d8] ;  /* 0x0022d800011c7983 */ /* 0x001f280000300800 */
[----:B------:R0:W-:Y:S04]  /*7e180*/  STL [R1+0x2314], R11 ;  /* 0x0023140b01007387 */ /* 0x0001e80000100800 */
[----:B0-----:R-:W4:Y:S04]  /*7e190*/  LDL.LU R11, [R1+0x2a60] ;  /* 0x002a6000010b7983 */ /* 0x001f280000300800 */
        /* <DEDUP_REMOVED lines=22> */
[----:B------:R1:W-:Y:S04]  /*7e300*/  STL [R1+0x22ec], R5 ;  /* 0x0022ec0501007387 */ /* 0x0003e80000100800 */
[----:B0-----:R-:W4:Y:S01]  /*7e310*/  LDL.LU R2, [R1+0x22ac] ;  /* 0x0022ac0001027983 */ /* 0x001f220000300800 */
[----:B------:R-:W-:-:S02]  /*7e320*/  IADD3.X R9, R9, UR6, RZ, P5, !PT ;  /* 0x0000000609097c10 */ /* 0x000fc4000affe4ff */
[----:B------:R-:W-:Y:S02]  /*7e330*/  IADD3 R14, P5, R14, UR7, RZ ;  /* 0x000000070e0e7c10 */ /* 0x000fe4000ffbe0ff */
[----:B------:R-:W-:Y:S01]  /*7e340*/  IADD3.X R15, R15, UR6, RZ, P6, !PT ;  /* 0x000000060f0f7c10 */ /* 0x000fe2000b7fe4ff */
[----:B------:R-:W-:Y:S01]  /*7e350*/  STL [R1+0x2310], R10 ;  /* 0x0023100a01007387 */ /* 0x000fe20000100800 */
[----:B-1----:R-:W-:-:S03]  /*7e360*/  IMAD.MOV.U32 R5, RZ, RZ, R4 ;  /* 0x000000ffff057224 */ /* 0x002fc600078e0004 */
[----:B------:R-:W-:Y:S01]  /*7e370*/  STL [R1+0x2308], R9 ;  /* 0x0023080901007387 */ /* 0x000fe20000100800 */
[----:B------:R-:W-:-:S03]  /*7e380*/  IMAD.MOV.U32 R4, RZ, RZ, R13 ;  /* 0x000000ffff047224 */ /* 0x000fc600078e000d */
[----:B------:R-:W-:Y:S04]  /*7e390*/  STL [R1+0x22dc], R14 ;  /* 0x0022dc0e01007387 */ /* 0x000fe80000100800 */
[----:B------:R-:W-:Y:S01]  /*7e3a0*/  STL [R1+0x2300], R15 ;  /* 0x0023000f01007387 */ /* 0x000fe20000100800 */
[----:B--2---:R-:W-:Y:S02]  /*7e3b0*/  IADD3 R20, P6, R20, UR7, RZ ;  /* 0x0000000714147c10 */ /* 0x004fe4000ffde0ff */
[----:B------:R-:W-:Y:S02]  /*7e3c0*/  IADD3.X R21, R21, UR6, RZ, P1, !PT ;  /* 0x0000000615157c10 */ /* 0x000fe40008ffe4ff */
[----:B------:R-:W-:Y:S01]  /*7e3d0*/  IADD3 R22, P1, R22, UR7, RZ ;  /* 0x0000000716167c10 */ /* 0x000fe2000ff3e0ff */
[----:B------:R-:W-:Y:S01]  /*7e3e0*/  STL [R1+0x22d4], R20 ;  /* 0x0022d41401007387 */ /* 0x000fe20000100800 */
[----:B------:R-:W-:-:S02]  /*7e3f0*/  IADD3.X R23, R23, UR6, RZ, P2, !PT ;  /* 0x0000000617177c10 */ /* 0x000fc400097fe4ff */
[----:B---3--:R-:W-:Y:S02]  /*7e400*/  IADD3 R16, P2, R16, UR7, RZ ;  /* 0x0000000710107c10 */ /* 0x008fe4000ff5e0ff */
[----:B------:R-:W-:Y:S02]  /*7e410*/  IADD3.X R19, R19, UR6, RZ, P3, !PT ;  /* 0x0000000613137c10 */ /* 0x000fe40009ffe4ff */
[----:B----4-:R-:W-:Y:S02]  /*7e420*/  IADD3 R3, P3, R3, UR7, RZ ;  /* 0x0000000703037c10 */ /* 0x010fe4000ff7e0ff */
[----:B------:R-:W-:Y:S02]  /*7e430*/  IADD3.X R17, R17, UR6, RZ, P4, !PT ;  /* 0x0000000611117c10 */ /* 0x000fe4000a7fe4ff */
[----:B------:R-:W-:Y:S01]  /*7e440*/  IADD3 R18, P4, R18, UR7, RZ ;  /* 0x0000000712127c10 */ /* 0x000fe2000ff9e0ff */
[----:B------:R-:W-:Y:S02]  /*7e450*/  IMAD.MOV.U32 R7, RZ, RZ, R11 ;  /* 0x000000ffff077224 */ /* 0x000fe400078e000b */
[----:B------:R-:W-:-:S05]  /*7e460*/  IMAD.MOV.U32 R6, RZ, RZ, R12 ;  /* 0x000000ffff067224 */ /* 0x000fca00078e000c */
[----:B------:R-:W-:Y:S04]  /*7e470*/  STL.64 [R1+0x19f0], R6 ;  /* 0x0019f00601007387 */ /* 0x000fe80000100a00 */
[----:B------:R-:W-:Y:S04]  /*7e480*/  STL.64 [R1+0x19e8], R4 ;  /* 0x0019e80401007387 */ /* 0x000fe80000100a00 */
[----:B------:R-:W-:Y:S04]  /*7e490*/  STL [R1+0x22f8], R21 ;  /* 0x0022f81501007387 */ /* 0x000fe80000100800 */
[----:B------:R-:W-:Y:S04]  /*7e4a0*/  STL [R1+0x22cc], R22 ;  /* 0x0022cc1601007387 */ /* 0x000fe80000100800 */
[----:B------:R0:W-:Y:S04]  /*7e4b0*/  STL [R1+0x22e8], R19 ;  /* 0x0022e81301007387 */ /* 0x0001e80000100800 */
[----:B------:R-:W-:Y:S01]  /*7e4c0*/  STL [R1+0x22f0], R23 ;  /* 0x0022f01701007387 */ /* 0x000fe20000100800 */
[----:B------:R-:W-:-:S03]  /*7e4d0*/  IADD3.X R28, R28, UR6, RZ, P5, !PT ;  /* 0x000000061c1c7c10 */ /* 0x000fc6000affe4ff */
[----:B0-----:R-:W2:Y:S04]  /*7e4e0*/  LDL.LU R19, [R1+0x22d0] ;  /* 0x0022d00001137983 */ /* 0x001ea80000300800 */
[----:B------:R-:W-:Y:S04]  /*7e4f0*/  STL [R1+0x22c4], R16 ;  /* 0x0022c41001007387 */ /* 0x000fe80000100800 */
[----:B------:R0:W-:Y:S04]  /*7e500*/  STL [R1+0x22bc], R3 ;  /* 0x0022bc0301007387 */ /* 0x0001e80000100800 */
        /* <DEDUP_REMOVED lines=16> */
[----:B------:R-:W-:-:S03]  /*7e610*/  IADD3 R2, P5, R2, UR7, RZ ;  /* 0x0000000702027c10 */ /* 0x000fc6000ffbe0ff */
[----:B0-----:R-:W4:Y:S04]  /*7e620*/  LDL.LU R28, [R1+0x2298] ;  /* 0x00229800011c7983 */ /* 0x001f280000300800 */
[----:B------:R-:W4:Y:S04]  /*7e630*/  LDL.LU R5, [R1+0x226c] ;  /* 0x00226c0001057983 */ /* 0x000f280000300800 */
[----:B------:R-:W4:Y:S04]  /*7e640*/  LDL.LU R10, [R1+0x2290] ;  /* 0x00229000010a7983 */ /* 0x000f280000300800 */
        /* <DEDUP_REMOVED lines=9> */
[----:B0-----:R-:W4:Y:S01]  /*7e6e0*/  LDL.LU R2, [R1+0x2244] ;  /* 0x0022440001027983 */ /* 0x001f220000300800 */
[----:B--2---:R-:W-:-:S05]  /*7e6f0*/  IADD3.X R19, R19, UR6, RZ, P6, !PT ;  /* 0x0000000613137c10 */ /* 0x004fca000b7fe4ff */
[----:B------:R0:W-:Y:S01]  /*7e700*/  STL [R1+0x22d0], R19 ;  /* 0x0022d01301007387 */ /* 0x0001e20000100800 */
[----:B---3--:R-:W-:-:S03]  /*7e710*/  IADD3 R3, P6, R3, UR7, RZ ;  /* 0x0000000703037c10 */ /* 0x008fc6000ffde0ff */
[----:B0-----:R-:W2:Y:S04]  /*7e720*/  LDL.LU R19, [R1+0x2268] ;  /* 0x0022680001137983 */ /* 0x001ea80000300800 */
[----:B------:R-:W3:Y:S01]  /*7e730*/  LDL.LU R17, [R1+0x223c] ;  /* 0x00223c0001117983 */ /* 0x000ee20000300800 */
[----:B----4-:R-:W-:-:S03]  /*7e740*/  IADD3.X R13, R13, UR6, RZ, P1, !PT ;  /* 0x000000060d0d7c10 */ /* 0x010fc60008ffe4ff */
[----:B------:R-:W4:Y:S01]  /*7e750*/  LDL.LU R18, [R1+0x2260] ;  /* 0x0022600001127983 */ /* 0x000f220000300800 */
[----:B------:R-:W-:-:S03]  /*7e760*/  IADD3 R4, P1, R4, UR7, RZ ;  /* 0x0000000704047c10 */ /* 0x000fc6000ff3e0ff */
[----:B------:R0:W-:Y:S01]  /*7e770*/  STL [R1+0x22a4], R3 ;  /* 0x0022a40301007387 */ /* 0x0001e20000100800 */
[----:B------:R-:W-:Y:S02]  /*7e780*/  IADD3.X R12, R12, UR6, RZ, P2, !PT ;  /* 0x000000060c0c7c10 */ /* 0x000fe400097fe4ff */
[----:B------:R-:W-:Y:S02]  /*7e790*/  IADD3 R11, P2, R11, UR7, RZ ;  /* 0x000000070b0b7c10 */ /* 0x000fe4000ff5e0ff */
[----:B------:R-:W-:Y:S02]  /*7e7a0*/  IADD3.X R29, R29, UR6, RZ, P3, !PT ;  /* 0x000000061d1d7c10 */ /* 0x000fe40009ffe4ff */
[----:B------:R-:W-:Y:S02]  /*7e7b0*/  IADD3 R24, P3, R24, UR7, RZ ;  /* 0x0000000718187c10 */ /* 0x000fe4000ff7e0ff */
[----:B------:R-:W-:Y:S02]  /*7e7c0*/  IADD3.X R25, R25, UR6, RZ, P4, !PT ;  /* 0x0000000619197c10 */ /* 0x000fe4000a7fe4ff */
[----:B------:R-:W-:Y:S01]  /*7e7d0*/  IADD3 R26, P4, R26, UR7, RZ ;  /* 0x000000071a1a7c10 */ /* 0x000fe2000ff9e0ff */
[----:B0-----:R-:W4:Y:S04]  /*7e7e0*/  LDL.LU R3, [R1+0x281c] ;  /* 0x00281c0001037983 */ /* 0x001f280000300800 */
[----:B------:R-:W-:Y:S04]  /*7e7f0*/  STL [R1+0x22c8], R13 ;  /* 0x0022c80d01007387 */ /* 0x000fe80000100800 */
[----:B------:R-:W-:Y:S04]  /*7e800*/  STL [R1+0x229c], R4 ;  /* 0x00229c0401007387 */ /* 0x000fe80000100800 */
[----:B------:R-:W-:Y:S04]  /*7e810*/  STL [R1+0x22c0], R12 ;  /* 0x0022c00c01007387 */ /* 0x000fe80000100800 */
        /* <DEDUP_REMOVED lines=12> */
[----:B------:R-:W-:-:S03]  /*7e8e0*/  IADD3 R5, P1, R5, UR7, RZ ;  /* 0x0000000705057c10 */ /* 0x000fc6000ff3e0ff */
[----:B------:R0:W-:Y:S01]  /*7e8f0*/  STL [R1+0x2298], R28 ;  /* 0x0022981c01007387 */ /* 0x0001e20000100800 */
[----:B------:R-:W-:-:S03]  /*7e900*/  IADD3.X R10, R10, UR6, RZ, P2, !PT ;  /* 0x000000060a0a7c10 */ /* 0x000fc600097fe4ff */
[----:B------:R-:W-:Y:S01]  /*7e910*/  STL [R1+0x22a0], R7 ;  /* 0x0022a00701007387 */ /* 0x000fe20000100800 */
        /* <DEDUP_REMOVED lines=10> */
[----:B------:R-:W-:-:S02]  /*7e9c0*/  IADD3.X R22, R22, UR6, RZ, P5, !PT ;  /* 0x0000000616167c10 */ /* 0x000fc4000affe4ff */
        /* <DEDUP_REMOVED lines=10> */
[----:B0-----:R-:W4:Y:S04]  /*7ea70*/  LDL.LU R2, [R1+0x2824] ;  /* 0x0028240001027983 */ /* 0x001f280000300800 */
[----:B------:R-:W-:Y:S01]  /*7ea80*/  STL [R1+0x2270], R16 ;  /* 0x0022701001007387 */ /* 0x000fe20000100800 */
[----:B--2---:R-:W-:-:S02]  /*7ea90*/  IADD3.X R19, R19, UR6, RZ, P1, !PT ;  /* 0x0000000613137c10 */ /* 0x004fc40008ffe4ff */
[----:B---3--:R-:W-:Y:S02]  /*7eaa0*/  IADD3 R17, P1, R17, UR7, RZ ;  /* 0x0000000711117c10 */ /* 0x008fe4000ff3e0ff */
[----:B----4-:R-:W-:Y:S01]  /*7eab0*/  IADD3.X R18, R18, UR6, RZ, P2, !PT ;  /* 0x0000000612127c10 */ /* 0x010fe200097fe4ff */
[----:B------:R0:W-:Y:S04]  /*7eac0*/  STL [R1+0x2268], R19 ;  /* 0x0022681301007387 */ /* 0x0001e80000100800 */
[----:B0-----:R-:W2:Y:S01]  /*7ead0*/  LDL.LU R19, [R1+0x2250] ;  /* 0x0022500001137983 */ /* 0x001ea20000300800 */
[----:B------:R-:W-:-:S03]  /*7eae0*/  IADD3 R3, P2, R3, UR7, RZ ;  /* 0x0000000703037c10 */ /* 0x000fc6000ff5e0ff */
[----:B------:R-:W3:Y:S04]  /*7eaf0*/  LDL.LU R13, [R1+0x282c] ;  /* 0x00282c00010d7983 */ /* 0x000ee80000300800 */
        /* <DEDUP_REMOVED lines=34> */
[----:B---3--:R-:W-:Y:S02]  /*7ed20*/  IADD3 R13, P4, R13, UR7, RZ ;  /* 0x000000070d0d7c10 */ /* 0x008fe4000ff9e0ff */
[----:B----4-:R-:W-:Y:S01]  /*7ed30*/  IADD3.X R4, R4, UR6, RZ, P5, !PT ;  /* 0x0000000604047c10 */ /* 0x010fe2000affe4ff */
[----:B------:R0:W-:Y:S01]  /*7ed40*/  STL [R1+0x2250], R19 ;  /* 0x0022501301007387 */ /* 0x0001e20000100800 */
[----:B------:R-:W-:Y:S02]  /*7ed50*/  IADD3 R12, P5, R12, UR7, RZ ;  /* 0x000000070c0c7c10 */ /* 0x000fe4000ffbe0ff */
[----:B------:R-:W-:Y:S02]  /*7ed60*/  IADD3.X R11, R11, UR6, RZ, P6, !PT ;  /* 0x000000060b0b7c10 */ /* 0x000fe4000b7fe4ff */
[----:B------:R-:W-:Y:S02]  /*7ed70*/  IADD3 R29, P6, R29, UR7, RZ ;  /* 0x000000071d1d7c10 */ /* 0x000fe4000ffde0ff */
[----:B------:R-:W-:-:S02]  /*7ed80*/  IADD3.X R24, R24, UR6, RZ, P1, !PT ;  /* 0x0000000618187c10 */ /* 0x000fc40008ffe4ff */
[----:B------:R-:W-:Y:S02]  /*7ed90*/  IADD3 R25, P1, R25, UR7, RZ ;  /* 0x0000000719197c10 */ /* 0x000fe4000ff3e0ff */
[----:B------:R-:W-:Y:S01]  /*7eda0*/  IADD3.X R26, R26, UR6, RZ, P2, !PT ;  /* 0x000000061a1a7c10 */ /* 0x000fe200097fe4ff */
[----:B0-----:R-:W2:Y:S04]  /*7edb0*/  LDL.LU R19, [R1+0x2830] ;  /* 0x0028300001137983 */ /* 0x001ea80000300800 */
[----:B------:R-:W-:Y:S04]  /*7edc0*/  STL [R1+0x282c], R13 ;  /* 0x00282c0d01007387 */ /* 0x000fe80000100800 */
[----:B------:R-:W-:Y:S04]  /*7edd0*/  STL [R1+0x2248], R4 ;  /* 0x0022480401007387 */ /* 0x000fe80000100800 */
[----:B------:R-:W-:Y:S04]  /*7ede0*/  STL [R1+0x2834], R12 ;  /* 0x0028340c01007387 */ /* 0x000fe80000100800 */
        /* <DEDUP_REMOVED lines=14> */
[----:B------:R-:W-:-:S03]  /*7eed0*/  IADD3 R10, P5, R10, UR7, RZ ;  /* 0x000000070a0a7c10 */ /* 0x000fc6000ffbe0ff */
[----:B------:R-:W-:Y:S01]  /*7eee0*/  STL [R1+0x2854], R7 ;  /* 0x0028540701007387 */ /* 0x000fe20000100800 */
[----:B------:R-:W-:Y:S02]  /*7eef0*/  IADD3.X R9, R9, UR6, RZ, P6, !PT ;  /* 0x0000000609097c10 */ /* 0x000fe4000b7fe4ff */
[----:B------:R-:W-:Y:S02]  /*7ef00*/  IADD3 R14, P6, R14, UR7, RZ ;  /* 0x000000070e0e7c10 */ /* 0x000fe4000ffde0ff */
[----:B------:R-:W-:Y:S02]  /*7ef10*/  IADD3.X R15, R15, UR6, RZ, P1, !PT ;  /* 0x000000060f0f7c10 */ /* 0x000fe40008ffe4ff */
[----:B------:R-:W-:Y:S02]  /*7ef20*/  IADD3 R20, P1, R20, UR7, RZ ;  /* 0x0000000714147c10 */ /* 0x000fe4000ff3e0ff */
[----:B------:R-:W-:Y:S01]  /*7ef30*/  IADD3.X R21, R21, UR6, RZ, P2, !PT ;  /* 0x0000000615157c10 */ /* 0x000fe200097fe4ff */
[----:B0-----:R-:W3:Y:S04]  /*7ef40*/  LDL.LU R3, [R1+0x289c] ;  /* 0x00289c0001037983 */ /* 0x001ee80000300800 */
[----:B------:R-:W-:Y:S04]  /*7ef50*/  STL [R1+0x222c], R8 ;  /* 0x00222c0801007387 */ /* 0x000fe80000100800 */
[----:B------:R-:W-:Y:S04]  /*7ef60*/  STL [R1+0x2228], R5 ;  /* 0x0022280501007387 */ /* 0x000fe80000100800 */
[----:B------:R-:W-:Y:S04]  /*7ef70*/  STL [R1+0x2864], R10 ;  /* 0x0028640a01007387 */ /* 0x000fe80000100800 */
[----:B------:R-:W-:Y:S01]  /*7ef80*/  STL [R1+0x2224], R9 ;  /* 0x0022240901007387 */ /* 0x000fe20000100800 */
[----:B------:R-:W-:-:S03]  /*7ef90*/  IADD3 R22, P2, R22, UR7, RZ ;  /* 0x0000000716167c10 */ /* 0x000fc6000ff5e0ff */
[----:B------:R-:W-:Y:S01]  /*7efa0*/  STL [R1+0x286c], R14 ;  /* 0x00286c0e01007387 */ /* 0x000fe20000100800 */
[----:B------:R-:W-:-:S03]  /*7efb0*/  IADD3.X R28, R28, UR6, RZ, P4, !PT ;  /* 0x000000061c1c7c10 */ /* 0x000fc6000a7fe4ff */
[----:B------:R-:W-:Y:S01]  /*7efc0*/  STL [R1+0x2220], R15 ;  /* 0x0022200f01007387 */ /* 0x000fe20000100800 */
[----:B------:R-:W-:-:S03]  /*7efd0*/  IADD3.X R23, R23, UR6, RZ, P3, !PT ;  /* 0x0000000617177c10 */ /* 0x000fc60009ffe4ff */
[----:B------:R-:W-:Y:S04]  /*7efe0*/  STL [R1+0x2874], R20 ;  /* 0x0028741401007387 */ /* 0x000fe80000100800 */
[----:B------:R-:W-:Y:S01]  /*7eff0*/  STL [R1+0x221c], R21 ;  /* 0x00221c1501007387 */ /* 0x000fe20000100800 */
[----:B------:R-:W-:-:S03]  /*7f000*/  IADD3 R16, P3, R16, UR7, RZ ;  /* 0x0000000710107c10 */ /* 0x000fc6000ff7e0ff */
[----:B------:R-:W-:Y:S04]  /*7f010*/  STL [R1+0x287c], R22 ;  /* 0x00287c1601007387 */ /* 0x000fe80000100800 */
[----:B------:R0:W-:Y:S04]  /*7f020*/  STL [R1+0x2820], R28 ;  /* 0x0028201c01007387 */ /* 0x0001e80000100800 */
[----:B------:R-:W-:Y:S01]  /*7f030*/  STL [R1+0x2818], R23 ;  /* 0x0028181701007387 */ /* 0x000fe20000100800 */
[----:B------:R-:W-:-:S03]  /*7f040*/  IADD3 R2, P4, R2, UR7, RZ ;  /* 0x0000000702027c10 */ /* 0x000fc6000ff9e0ff */
[----:B0-----:R-:W4:Y:S04]  /*7f050*/  LDL.LU R28, [R1+0x2838] ;  /* 0x00283800011c7983 */ /* 0x001f280000300800 */
[----:B------:R-:W-:Y:S04]  /*7f060*/  STL [R1+0x2884], R16 ;  /* 0x0028841001007387 */ /* 0x000fe80000100800 */
[----:B------:R0:W-:Y:S04]  /*7f070*/  STL [R1+0x288c], R2 ;  /* 0x00288c0201007387 */ /* 0x0001e80000100800 */
[----:B0-----:R-:W4:Y:S01]  /*7f080*/  LDL.LU R2, [R1+0x28a4] ;  /* 0x0028a40001027983 */ /* 0x001f220000300800 */
[----:B------:R-:W-:-:S02]  /*7f090*/  IADD3.X R17, R17, UR6, RZ, P5, !PT ;  /* 0x0000000611117c10 */ /* 0x000fc4000affe4ff */
[----:B------:R-:W-:Y:S01]  /*7f0a0*/  IADD3 R18, P5, R18, UR7, RZ ;  /* 0x0000000712127c10 */ /* 0x000fe2000ffbe0ff */
[----:B------:R-:W4:Y:S04]  /*7f0b0*/  LDL.LU R13, [R1+0x2840] ;  /* 0x00284000010d7983 */ /* 0x000f280000300800 */
[----:B------:R-:W-:Y:S04]  /*7f0c0*/  STL [R1+0x2828], R17 ;  /* 0x0028281101007387 */ /* 0x000fe80000100800 */
[----:B------:R-:W4:Y:S04]  /*7f0d0*/  LDL.LU R4, [R1+0x28ac] ;  /* 0x0028ac0001047983 */ /* 0x000f280000300800 */
[----:B------:R-:W-:Y:S04]  /*7f0e0*/  STL [R1+0x2894], R18 ;  /* 0x0028941201007387 */ /* 0x000fe80000100800 */
        /* <DEDUP_REMOVED lines=25> */
[----:B0-----:R-:W3:Y:S01]  /*7f280*/  LDL.LU R3, [R1+0x2904] ;  /* 0x0029040001037983 */ /* 0x001ee20000300800 */
[----:B----4-:R-:W-:-:S05]  /*7f290*/  IADD3.X R28, R28, UR6, RZ, P1, !PT ;  /* 0x000000061c1c7c10 */ /* 0x010fca0008ffe4ff */
[----:B------:R0:W-:Y:S01]  /*7f2a0*/  STL [R1+0x2838], R28 ;  /* 0x0028381c01007387 */ /* 0x0001e20000100800 */
[----:B------:R-:W-:-:S03]  /*7f2b0*/  IADD3 R2, P1, R2, UR7, RZ ;  /* 0x0000000702027c10 */ /* 0x000fc6000ff3e0ff */
[----:B0-----:R-:W4:Y:S04]  /*7f2c0*/  LDL.LU R28, [R1+0x28a0] ;  /* 0x0028a000011c7983 */ /* 0x001f280000300800 */
[----:B------:R-:W4:Y:S04]  /*7f2d0*/  LDL.LU R17, [R1+0x290c] ;  /* 0x00290c0001117983 */ /* 0x000f280000300800 */
[----:B------:R-:W4:Y:S04]  /*7f2e0*/  LDL.LU R18, [R1+0x28a8] ;  /* 0x0028a80001127983 */ /* 0x000f280000300800 */
[----:B------:R0:W-:Y:S04]  /*7f2f0*/  STL [R1+0x28a4], R2 ;  /* 0x0028a40201007387 */ /* 0x0001e80000100800 */
[----:B0-----:R-:W4:Y:S01]  /*7f300*/  LDL.LU R2, [R1+0x2914] ;  /* 0x0029140001027983 */ /* 0x001f220000300800 */
[----:B------:R-:W-:-:S02]  /*7f310*/  IADD3.X R13, R13, UR6, RZ, P2, !PT ;  /* 0x000000060d0d7c10 */ /* 0x000fc400097fe4ff */
        /* <DEDUP_REMOVED lines=22> */
[----:B------:R0:W-:Y:S01]  /*7f480*/  STL [R1+0x2870], R19 ;  /* 0x0028701301007387 */ /* 0x0001e20000100800 */
[----:B------:R-:W-:-:S03]  /*7f490*/  IADD3 R5, P2, R5, UR7, RZ ;  /* 0x0000000705057c10 */ /* 0x000fc6000ff5e0ff */
[----:B------:R-:W-:Y:S01]  /*7f4a0*/  STL [R1+0x2868], R7 ;  /* 0x0028680701007387 */ /* 0x000fe20000100800 */
[----:B------:R-:W-:Y:S02]  /*7f4b0*/  IADD3.X R10, R10, UR6, RZ, P3, !PT ;  /* 0x000000060a0a7c10 */ /* 0x000fe40009ffe4ff */
[----:B------:R-:W-:Y:S01]  /*7f4c0*/  IADD3 R9, P3, R9, UR7, RZ ;  /* 0x0000000709097c10 */ /* 0x000fe2000ff7e0ff */
[----:B0-----:R-:W2:Y:S01]  /*7f4d0*/  LDL.LU R19, [R1+0x28b0] ;  /* 0x0028b00001137983 */ /* 0x001ea20000300800 */
[----:B---3--:R-:W-:-:S03]  /*7f4e0*/  IADD3.X R14, R14, UR6, RZ, P4, !PT ;  /* 0x000000060e0e7c10 */ /* 0x008fc6000a7fe4ff */
        /* <DEDUP_REMOVED lines=18> */
[----:B0-----:R-:W3:Y:S04]  /*7f610*/  LDL.LU R3, [R1+0x291c] ;  /* 0x00291c0001037983 */ /* 0x001ee80000300800 */
[----:B------:R-:W-:Y:S01]  /*7f620*/  STL [R1+0x2898], R16 ;  /* 0x0028981001007387 */ /* 0x000fe20000100800 */
[----:B----4-:R-:W-:-:S02]  /*7f630*/  IADD3.X R28, R28, UR6, RZ, P2, !PT ;  /* 0x000000061c1c7c10 */ /* 0x010fc400097fe4ff */
[----:B------:R-:W-:Y:S02]  /*7f640*/  IADD3.X R18, R18, UR6, RZ, P3, !PT ;  /* 0x0000000612127c10 */ /* 0x000fe40009ffe4ff */
[----:B------:R-:W-:Y:S01]  /*7f650*/  IADD3 R17, P2, R17, UR7, RZ ;  /* 0x0000000711117c10 */ /* 0x000fe2000ff5e0ff */
[----:B------:R0:W-:Y:S01]  /*7f660*/  STL [R1+0x28a0], R28 ;  /* 0x0028a01c01007387 */ /* 0x0001e20000100800 */
[----:B------:R-:W-:-:S03]  /*7f670*/  IADD3 R2, P3, R2, UR7, RZ ;  /* 0x0000000702027c10 */ /* 0x000fc6000ff7e0ff */
[----:B0-----:R-:W4:Y:S04]  /*7f680*/  LDL.LU R28, [R1+0x28b8] ;  /* 0x0028b800011c7983 */ /* 0x001f280000300800 */
[----:B------:R0:W-:Y:S04]  /*7f690*/  STL [R1+0x2914], R2 ;  /* 0x0029140201007387 */ /* 0x0001e80000100800 */
[----:B------:R1:W-:Y:S04]  /*7f6a0*/  STL [R1+0x290c], R17 ;  /* 0x00290c1101007387 */ /* 0x0003e80000100800 */
[----:B0-----:R-:W4:Y:S04]  /*7f6b0*/  LDL.LU R2, [R1+0x2924] ;  /* 0x0029240001027983 */ /* 0x001f280000300800 */
        /* <DEDUP_REMOVED lines=12> */
[----:B-1----:R-:W4:Y:S04]  /*7f780*/  LDL.LU R17, [R1+0x2954] ;  /* 0x0029540001117983 */ /* 0x002f280000300800 */
[----:B------:R-:W4:Y:S04]  /*7f790*/  LDL.LU R8, [R1+0x28f0] ;  /* 0x0028f00001087983 */ /* 0x000f280000300800 */
[----:B------:R-:W4:Y:S04]  /*7f7a0*/  LDL.LU R5, [R1+0x295c] ;  /* 0x00295c0001057983 */ /* 0x000f280000300800 */
        /* <DEDUP_REMOVED lines=11> */
[----:B-1----:R-:W2:Y:S04]  /*7f860*/  LDL.LU R19, [R1+0x2984] ;  /* 0x0029840001137983 */ /* 0x002ea80000300800 */
[----:B------:R-:W2:Y:S01]  /*7f870*/  LDL.LU R16, [R1+0x2920] ;  /* 0x0029200001107983 */ /* 0x000ea20000300800 */
[----:B---3--:R-:W-:-:S05]  /*7f880*/  IADD3 R3, P4, R3, UR7, RZ ;  /* 0x0000000703037c10 */ /* 0x008fca000ff9e0ff */
[----:B------:R0:W-:Y:S04]  /*7f890*/  STL [R1+0x291c], R3 ;  /* 0x00291c0301007387 */ /* 0x0001e80000100800 */
[----:B0-----:R-:W3:Y:S01]  /*7f8a0*/  LDL.LU R3, [R1+0x298c] ;  /* 0x00298c0001037983 */ /* 0x001ee20000300800 */
[----:B----4-:R-:W-:-:S05]  /*7f8b0*/  IADD3.X R28, R28, UR6, RZ, P5, !PT ;  /* 0x000000061c1c7c10 */ /* 0x010fca000affe4ff */
[----:B------:R0:W-:Y:S01]  /*7f8c0*/  STL [R1+0x28b8], R28 ;  /* 0x0028b81c01007387 */ /* 0x0001e20000100800 */
[----:B------:R-:W-:-:S03]  /*7f8d0*/  IADD3 R2, P5, R2, UR7, RZ ;  /* 0x0000000702027c10 */ /* 0x000fc6000ffbe0ff */
[----:B0-----:R-:W4:Y:S04]  /*7f8e0*/  LDL.LU R28, [R1+0x2928] ;  /* 0x00292800011c7983 */ /* 0x001f280000300800 */
[----:B------:R0:W-:Y:S04]  /*7f8f0*/  STL [R1+0x2924], R2 ;  /* 0x0029240201007387 */ /* 0x0001e80000100800 */
[----:B0-----:R-:W4:Y:S01]  /*7f900*/  LDL.LU R2, [R1+0x2a58] ;  /* 0x002a580001027983 */ /* 0x001f220000300800 */
[----:B------:R-:W-:Y:S02]  /*7f910*/  IADD3.X R13, R13, UR6, RZ, P6, !PT ;  /* 0x000000060d0d7c10 */ /* 0x000fe4000b7fe4ff */
[----:B------:R-:W-:-:S02]  /*7f920*/  IADD3 R4, P6, R4, UR7, RZ ;  /* 0x0000000704047c10 */ /* 0x000fc4000ffde0ff */
[----:B------:R-:W-:Y:S02]  /*7f930*/  IADD3.X R12, R12, UR6, RZ, P1, !PT ;  /* 0x000000060c0c7c10 */ /* 0x000fe40008ffe4ff */
        /* <DEDUP_REMOVED lines=22> */
[----:B------:R-:W-:-:S03]  /*7faa0*/  IADD3.X R10, R10, UR6, RZ, P1, !PT ;  /* 0x000000060a0a7c10 */ /* 0x000fc60008ffe4ff */
[----:B0-----:R-:W4:Y:S04]  /*7fab0*/  LDL.LU R17, [R1+0x2930] ;  /* 0x0029300001117983 */ /* 0x001f280000300800 */
[----:B------:R-:W-:Y:S04]  /*7fac0*/  STL [R1+0x28e8], R7 ;  /* 0x0028e80701007387 */ /* 0x000fe80000100800 */
        /* <DEDUP_REMOVED lines=8> */
[----:B------:R-:W-:Y:S04]  /*7fb50*/  STL [R1+0x2964], R9 ;  /* 0x0029640901007387 */ /* 0x000fe80000100800 */
[----:B------:R-:W-:Y:S01]  /*7fb60*/  STL [R1+0x2900], R14 ;  /* 0x0029000e01007387 */ /* 0x000fe20000100800 */
[----:B------:R-:W-:-:S02]  /*7fb70*/  IADD3.X R18, R18, UR6, RZ, P5, !PT ;  /* 0x0000000612127c10 */ /* 0x000fc4000affe4ff */
[----:B------:R-:W-:Y:S01]  /*7fb80*/  IADD3.X R22, R22, UR6, RZ, P4, !PT ;  /* 0x0000000616167c10 */ /* 0x000fe2000a7fe4ff */
[----:B------:R-:W-:Y:S01]  /*7fb90*/  STL [R1+0x296c], R15 ;  /* 0x00296c0f01007387 */ /* 0x000fe20000100800 */
[----:B------:R-:W-:-:S03]  /*7fba0*/  IADD3 R23, P4, R23, UR7, RZ ;  /* 0x0000000717177c10 */ /* 0x000fc6000ff9e0ff */
[----:B------:R-:W-:Y:S04]  /*7fbb0*/  STL [R1+0x2908], R20 ;  /* 0x0029081401007387 */ /* 0x000fe80000100800 */
[----:B------:R-:W-:Y:S01]  /*7fbc0*/  STL [R1+0x2974], R21 ;  /* 0x0029741501007387 */ /* 0x000fe20000100800 */
[----:B------:R-:W-:-:S03]  /*7fbd0*/  IADD3 R19, P5, R19, UR7, RZ ;  /* 0x0000000713137c10 */ /* 0x000fc6000ffbe0ff */
[----:B------:R0:W-:Y:S04]  /*7fbe0*/  STL [R1+0x2918], R18 ;  /* 0x0029181201007387 */ /* 0x0001e80000100800 */
[----:B------:R-:W-:Y:S01]  /*7fbf0*/  STL [R1+0x2910], R22 ;  /* 0x0029101601007387 */ /* 0x000fe20000100800 */
[----:B------:R-:W-:-:S03]  /*7fc00*/  IADD3.X R16, R16, UR6, RZ, P6, !PT ;  /* 0x0000000610107c10 */ /* 0x000fc6000b7fe4ff */
[----:B0-----:R-:W2:Y:S04]  /*7fc10*/  LDL.LU R18, [R1+0x299c] ;  /* 0x00299c0001127983 */ /* 0x001ea80000300800 */
[----:B------:R-:W-:Y:S04]  /*7fc20*/  STL [R1+0x297c], R23 ;  /* 0x00297c1701007387 */ /* 0x000fe80000100800 */
[----:B------:R0:W-:Y:S04]  /*7fc30*/  STL [R1+0x2984], R19 ;  /* 0x0029841301007387 */ /* 0x0001e80000100800 */
[----:B0-----:R-:W2:Y:S01]  /*7fc40*/  LDL.LU R19, [R1+0x2938] ;  /* 0x0029380001137983 */ /* 0x001ea20000300800 */
[----:B---3--:R-:W-:-:S03]  /*7fc50*/  IADD3 R3, P6, R3, UR7, RZ ;  /* 0x0000000703037c10 */ /* 0x008fc6000ffde0ff */
[----:B------:R-:W-:Y:S04]  /*7fc60*/  STL [R1+0x2920], R16 ;  /* 0x0029201001007387 */ /* 0x000fe80000100800 */
[----:B------:R-:W3:Y:S04]  /*7fc70*/  LDL.LU R8, [R1+0x29a4] ;  /* 0x0029a40001087983 */ /* 0x000ee80000300800 */
[----:B------:R0:W-:Y:S04]  /*7fc80*/  STL [R1+0x298c], R3 ;  /* 0x00298c0301007387 */ /* 0x0001e80000100800 */
[----:B------:R-:W3:Y:S01]  /*7fc90*/  LDL.LU R5, [R1+0x2940] ;  /* 0x0029400001057983 */ /* 0x000ee20000300800 */
[----:B----4-:R-:W-:-:S05]  /*7fca0*/  IADD3.X R28, R28, UR6, RZ, P1, !PT ;  /* 0x000000061c1c7c10 */ /* 0x010fca0008ffe4ff */
[----:B------:R1:W-:Y:S04]  /*7fcb0*/  STL [R1+0x2928], R28 ;  /* 0x0029281c01007387 */ /* 0x0003e80000100800 */
[----:B------:R-:W4:Y:S01]  /*7fcc0*/  LDL.LU R10, [R1+0x29ac] ;  /* 0x0029ac00010a7983 */ /* 0x000f220000300800 */
[----:B------:R-:W-:-:S05]  /*7fcd0*/  IADD3 R2, P1, R2, UR7, RZ ;  /* 0x0000000702027c10 */ /* 0x000fca000ff3e0ff */
[----:B------:R1:W-:Y:S04]  /*7fce0*/  STL [R1+0x2994], R2 ;  /* 0x0029940201007387 */ /* 0x0003e80000100800 */
[----:B------:R-:W4:Y:S04]  /*7fcf0*/  LDL.LU R9, [R1+0x2948] ;  /* 0x0029480001097983 */ /* 0x000f280000300800 */
[----:B0-----:R-:W4:Y:S04]  /*7fd00*/  LDL.LU R3, [R1+0x29b4] ;  /* 0x0029b40001037983 */ /* 0x001f280000300800 */
[----:B-1----:R-:W4:Y:S04]  /*7fd10*/  LDL.LU R28, [R1+0x2950] ;  /* 0x00295000011c7983 */ /* 0x002f280000300800 */
        /* <DEDUP_REMOVED lines=21> */
[----:B--2---:R-:W-:-:S05]  /*7fe70*/  IADD3 R18, P2, R18, UR7, RZ ;  /* 0x0000000712127c10 */ /* 0x004fca000ff5e0ff */
[----:B------:R1:W-:Y:S04]  /*7fe80*/  STL [R1+0x299c], R18 ;  /* 0x00299c1201007387 */ /* 0x0003e80000100800 */
[----:B0-----:R-:W2:Y:S01]  /*7fe90*/  LDL.LU R17, [R1+0x29e8] ;  /* 0x0029e80001117983 */ /* 0x001ea20000300800 */
[----:B------:R-:W-:Y:S02]  /*7fea0*/  IADD3.X R19, R19, UR6, RZ, P3, !PT ;  /* 0x0000000613137c10 */ /* 0x000fe40009ffe4ff */
[----:B---3--:R-:W-:Y:S01]  /*7feb0*/  IADD3 R8, P3, R8, UR7, RZ ;  /* 0x0000000708087c10 */ /* 0x008fe2000ff7e0ff */
[----:B-1----:R-:W3:Y:S04]  /*7fec0*/  LDL.LU R18, [R1+0x29b0] ;  /* 0x0029b00001127983 */ /* 0x002ee80000300800 */
[----:B------:R0:W-:Y:S01]  /*7fed0*/  STL [R1+0x2938], R19 ;  /* 0x0029381301007387 */ /* 0x0001e20000100800 */
[----:B------:R-:W-:-:S03]  /*7fee0*/  IADD3.X R5, R5, UR6, RZ, P4, !PT ;  /* 0x0000000605057c10 */ /* 0x000fc6000a7fe4ff */
[----:B0-----:R-:W3:Y:S04]  /*7fef0*/  LDL.LU R19, [R1+0x29b8] ;  /* 0x0029b80001137983 */ /* 0x001ee80000300800 */
[----:B------:R0:W-:Y:S04]  /*7ff00*/  STL [R1+0x29a4], R8 ;  /* 0x0029a40801007387 */ /* 0x0001e80000100800 */
[----:B0-----:R-:W3:Y:S01]  /*7ff10*/  LDL.LU R8, [R1+0x2a54] ;  /* 0x002a540001087983 */ /* 0x001ee20000300800 */
[----:B----4-:R-:W-:-:S03]  /*7ff20*/  IADD3 R10, P4, R10, UR7, RZ ;  /* 0x000000070a0a7c10 */ /* 0x010fc6000ff9e0ff */
[----:B------:R0:W-:Y:S04]  /*7ff30*/  STL [R1+0x2940], R5 ;  /* 0x0029400501007387 */ /* 0x0001e80000100800 */
[----:B0-----:R-:W4:Y:S01]  /*7ff40*/  LDL.LU R5, [R1+0x2a50] ;  /* 0x002a500001057983 */ /* 0x001f220000300800 */
[----:B------:R-:W-:Y:S02]  /*7ff50*/  IADD3.X R9, R9, UR6, RZ, P5, !PT ;  /* 0x0000000609097c10 */ /* 0x000fe4000affe4ff */
[----:B------:R-:W-:Y:S01]  /*7ff60*/  IADD3 R3, P5, R3, UR7, RZ ;  /* 0x0000000703037c10 */ /* 0x000fe2000ffbe0ff */
[----:B------:R0:W-:Y:S01]  /*7ff70*/  STL [R1+0x29ac], R10 ;  /* 0x0029ac0a01007387 */ /* 0x0001e20000100800 */
[----:B------:R-:W-:-:S03]  /*7ff80*/  IADD3.X R28, R28, UR6, RZ, P6, !PT ;  /* 0x000000061c1c7c10 */ /* 0x000fc6000b7fe4ff */
[----:B0-----:R-:W4:Y:S04]  /*7ff90*/  LDL.LU R10, [R1+0x2a4c] ;  /* 0x002a4c00010a7983 */ /* 0x001f280000300800 */
[----:B------:R0:W-:Y:S04]  /*7ffa0*/  STL [R1+0x2948], R9 ;  /* 0x0029480901007387 */ /* 0x0001e80000100800 */
[----:B0-----:R-:W4:Y:S04]  /*7ffb0*/  LDL.LU R9, [R1+0x2a48] ;  /* 0x002a480001097983 */ /* 0x001f280000300800 */
[----:B------:R0:W-:Y:S04]  /*7ffc0*/  STL [R1+0x29b4], R3 ;  /* 0x0029b40301007387 */ /* 0x0001e80000100800 */
[----:B0-----:R1:W5:Y:S04]  /*7ffd0*/  LDL.LU R3, [R1+0x2a44] ;  /* 0x002a440001037983 */ /* 0x0013680000300800 */
[----:B------:R0:W-:Y:S04]  /*7ffe0*/  STL [R1+0x2950], R28 ;  /* 0x0029501c01007387 */ /* 0x0001e80000100800 */
[----:B0-----:R-:W2:Y:S01]  /*7fff0*/  LDL.LU R28, [R1+0x2a40] ;  /* 0x002a4000011c7983 */ /* 0x001ea20000300800 */
[----:B------:R-:W-:-:S02]  /*80000*/  IADD3 R2, P6, R2, UR7, RZ ;  /* 0x0000000702027c10 */ /* 0x000fc4000ffde0ff */
[----:B------:R-:W-:Y:S02]  /*80010*/  IADD3.X R29, R29, UR6, RZ, P1, !PT ;  /* 0x000000061d1d7c10 */ /* 0x000fe40008ffe4ff */
[----:B------:R-:W-:Y:S02]  /*80020*/  IADD3 R13, P1, R13, UR7, RZ ;  /* 0x000000070d0d7c10 */ /* 0x000fe4000ff3e0ff */
[----:B------:R-:W-:Y:S02]  /*80030*/  IADD3.X R4, R4, UR6, RZ, P2, !PT ;  /* 0x0000000604047c10 */ /* 0x000fe400097fe4ff */
[----:B------:R-:W-:Y:S01]  /*80040*/  IADD3.X R11, R11, UR6, RZ, P3, !PT ;  /* 0x000000060b0b7c10 */ /* 0x000fe20009ffe4ff */
[----:B------:R0:W-:Y:S01]  /*80050*/  STL [R1+0x29bc], R2 ;  /* 0x0029bc0201007387 */ /* 0x0001e20000100800 */
[----:B------:R-:W-:-:S03]  /*80060*/  IADD3 R12, P2, R12, UR7, RZ ;  /* 0x000000070c0c7c10 */ /* 0x000fc6000ff5e0ff */
[----:B0-----:R-:W3:Y:S04]  /*80070*/  LDL.LU R2, [R1+0x2a3c] ;  /* 0x002a3c0001027983 */ /* 0x001ee80000300800 */
[----:B------:R0:W-:Y:S04]  /*80080*/  STL [R1+0x2958], R29 ;  /* 0x0029581d01007387 */ /* 0x0001e80000100800 */
[----:B------:R-:W-:Y:S04]  /*80090*/  STL [R1+0x29c4], R13 ;  /* 0x0029c40d01007387 */ /* 0x000fe80000100800 */
[----:B------:R-:W-:Y:S01]  /*800a0*/  STL [R1+0x2960], R4 ;  /* 0x0029600401007387 */ /* 0x000fe20000100800 */
[----:B--2---:R-:W-:-:S02]  /*800b0*/  IADD3 R28, P3, R28, UR7, RZ ;  /* 0x000000071c1c7c10 */ /* 0x004fc4000ff7e0ff */
[----:B------:R-:W-:Y:S02]  /*800c0*/  IADD3.X R24, R24, UR6, RZ, P4, !PT ;  /* 0x0000000618187c10 */ /* 0x000fe4000a7fe4ff */
[----:B------:R-:W-:Y:S02]  /*800d0*/  IADD3.X R26, R26, UR6, RZ, P5, !PT ;  /* 0x000000061a1a7c10 */ /* 0x000fe4000affe4ff */
[----:B------:R-:W-:Y:S02]  /*800e0*/  IADD3.X R6, R6, UR6, RZ, P6, !PT ;  /* 0x0000000606067c10 */ /* 0x000fe4000b7fe4ff */
[----:B------:R-:W-:Y:S01]  /*800f0*/  IADD3.X R14, R14, UR6, RZ, P1, !PT ;  /* 0x000000060e0e7c10 */ /* 0x000fe20008ffe4ff */
[----:B------:R2:W-:Y:S04]  /*80100*/  STL [R1+0x29d4], R28 ;  /* 0x0029d41c01007387 */ /* 0x0005e80000100800 */
[----:B------:R-:W-:Y:S01]  /*80110*/  STL [R1+0x29cc], R12 ;  /* 0x0029cc0c01007387 */ /* 0x000fe20000100800 */
[----:B------:R-:W-:Y:S01]  /*80120*/  IADD3.X R20, R20, UR6, RZ, P2, !PT ;  /* 0x0000000614147c10 */ /* 0x000fe200097fe4ff */
[----:B0-----:R-:W0:Y:S02]  /*80130*/  LDC R29, c[0x0][0x238] ;  /* 0x00008e00ff1d7b82 */ /* 0x001e240000000800 */
[----:B--2---:R-:W2:Y:S01]  /*80140*/  LDL.LU R28, [R1+0x2a38] ;  /* 0x002a3800011c7983 */ /* 0x004ea20000300800 */
[----:B------:R-:W-:-:S02]  /*80150*/  IADD3 R25, P4, R25, UR7, RZ ;  /* 0x0000000719197c10 */ /* 0x000fc4000ff9e0ff */
[----:B------:R-:W-:Y:S01]  /*80160*/  IADD3 R27, P5, R27, UR7, RZ ;  /* 0x000000071b1b7c10 */ /* 0x000fe2000ffbe0ff */
[----:B------:R-:W-:Y:S04]  /*80170*/  STL [R1+0x2968], R11 ;  /* 0x0029680b01007387 */ /* 0x000fe80000100800 */
[----:B------:R-:W-:Y:S01]  /*80180*/  STL [R1+0x2970], R24 ;  /* 0x0029701801007387 */ /* 0x000fe20000100800 */
[----:B------:R-:W-:-:S03]  /*80190*/  IADD3 R7, P6, R7, UR7, RZ ;  /* 0x0000000707077c10 */ /* 0x000fc6000ffde0ff */
[----:B------:R-:W-:Y:S04]  /*801a0*/  STL [R1+0x29dc], R25 ;  /* 0x0029dc1901007387 */ /* 0x000fe80000100800 */
[----:B------:R-:W-:Y:S01]  /*801b0*/  STL [R1+0x2978], R26 ;  /* 0x0029781a01007387 */ /* 0x000fe20000100800 */
[----:B------:R-:W-:-:S03]  /*801c0*/  IADD3 R15, P1, R15, UR7, RZ ;  /* 0x000000070f0f7c10 */ /* 0x000fc6000ff3e0ff */
[----:B------:R-:W-:Y:S01]  /*801d0*/  STL [R1+0x29e4], R27 ;  /* 0x0029e41b01007387 */ /* 0x000fe20000100800 */
[----:B------:R-:W-:-:S03]  /*801e0*/  IADD3.X R22, R22, UR6, RZ, P3, !PT ;  /* 0x0000000616167c10 */ /* 0x000fc60009ffe4ff */
[----:B------:R-:W-:Y:S04]  /*801f0*/  STL [R1+0x2980], R6 ;  /* 0x0029800601007387 */ /* 0x000fe80000100800 */
[----:B------:R-:W-:Y:S01]  /*80200*/  STL [R1+0x29e0], R7 ;  /* 0x0029e00701007387 */ /* 0x000fe20000100800 */
[----:B------:R-:W-:-:S03]  /*80210*/  IADD3 R21, P2, R21, UR7, RZ ;  /* 0x0000000715157c10 */ /* 0x000fc6000ff5e0ff */
[----:B------:R-:W-:Y:S04]  /*80220*/  STL [R1+0x2988], R14 ;  /* 0x0029880e01007387 */ /* 0x000fe80000100800 */
[----:B------:R-:W-:Y:S04]  /*80230*/  STL [R1+0x29f8], R15 ;  /* 0x0029f80f01007387 */ /* 0x000fe80000100800 */
[----:B------:R-:W-:Y:S01]  /*80240*/  STL [R1+0x2990], R20 ;  /* 0x0029901401007387 */ /* 0x000fe20000100800 */
[----:B------:R-:W-:Y:S02]  /*80250*/  IADD3.X R23, R23, UR6, RZ, P4, !PT ;  /* 0x0000000617177c10 */ /* 0x000fe4000a7fe4ff */
[----:B---3--:R-:W-:-:S02]  /*80260*/  IADD3 R2, P4, R2, UR7, RZ ;  /* 0x0000000702027c10 */ /* 0x008fc4000ff9e0ff */
[----:B--2---:R-:W-:-:S05]  /*80270*/  IADD3 R28, P3, R28, UR7, RZ ;  /* 0x000000071c1c7c10 */ /* 0x004fca000ff7e0ff */
[----:B------:R2:W-:Y:S04]  /*80280*/  STL [R1+0x29f0], R28 ;  /* 0x0029f01c01007387 */ /* 0x0005e80000100800 */
[----:B------:R-:W-:Y:S04]  /*80290*/  STL [R1+0x29f4], R21 ;  /* 0x0029f41501007387 */ /* 0x000fe80000100800 */
[----:B--2---:R-:W2:Y:S04]  /*802a0*/  LDL.LU R28, [R1+0x2a34] ;  /* 0x002a3400011c7983 */ /* 0x004ea80000300800 */
[----:B------:R-:W-:Y:S04]  /*802b0*/  STL [R1+0x2998], R22 ;  /* 0x0029981601007387 */ /* 0x000fe80000100800 */
[----:B------:R3:W-:Y:S04]  /*802c0*/  STL [R1+0x29ec], R2 ;  /* 0x0029ec0201007387 */ /* 0x0007e80000100800 */
[----:B---3--:R-:W3:Y:S01]  /*802d0*/  LDL.LU R2, [R1+0x2a30] ;  /* 0x002a300001027983 */ /* 0x008ee20000300800 */
[----:B------:R-:W-:-:S02]  /*802e0*/  IADD3.X R16, R16, UR6, RZ, P5, !PT ;  /* 0x0000000610107c10 */ /* 0x000fc4000affe4ff */
[----:B------:R-:W-:Y:S02]  /*802f0*/  IADD3 R17, P5, R17, UR7, RZ ;  /* 0x0000000711117c10 */ /* 0x000fe4000ffbe0ff */
[----:B------:R-:W-:Y:S01]  /*80300*/  IADD3.X R18, R18, UR6, RZ, P6, !PT ;  /* 0x0000000612127c10 */ /* 0x000fe2000b7fe4ff */
[----:B------:R-:W-:Y:S01]  /*80310*/  STL [R1+0x29a0], R23 ;  /* 0x0029a01701007387 */ /* 0x000fe20000100800 */
[----:B------:R-:W-:-:S03]  /*80320*/  IADD3.X R19, R19, UR6, RZ, P1, !PT ;  /* 0x0000000613137c10 */ /* 0x000fc60008ffe4ff */
[----:B------:R-:W-:Y:S04]  /*80330*/  STL [R1+0x29a8], R16 ;  /* 0x0029a81001007387 */ /* 0x000fe80000100800 */
[----:B------:R-:W-:Y:S01]  /*80340*/  STL [R1+0x29e8], R17 ;  /* 0x0029e81101007387 */ /* 0x000fe20000100800 */
[----:B0-----:R-:W-:-:S04]  /*80350*/  IMAD.SHL.U32 R29, R29, 0x40, RZ ;  /* 0x000000401d1d7824 */ /* 0x001fc800078e00ff */
[----:B------:R-:W-:Y:S01]  /*80360*/  IMAD.SHL.U32 R29, R29, 0x2, RZ ;  /* 0x000000021d1d7824 */ /* 0x000fe200078e00ff */
[----:B--2---:R-:W-:-:S05]  /*80370*/  IADD3.X R28, R28, UR6, RZ, P2, !PT ;  /* 0x000000061c1c7c10 */ /* 0x004fca00097fe4ff */
[----:B------:R0:W-:Y:S04]  /*80380*/  STL [R1+0x29c0], R28 ;  /* 0x0029c01c01007387 */ /* 0x0001e80000100800 */
[----:B------:R-:W-:Y:S01]  /*80390*/  STL [R1+0x29b0], R18 ;  /* 0x0029b01201007387 */ /* 0x000fe20000100800 */
[----:B---3--:R-:W-:-:S03]  /*803a0*/  IADD3.X R2, R2, UR6, RZ, P3, !PT ;  /* 0x0000000602027c10 */ /* 0x008fc60009ffe4ff */
[----:B0-----:R1:W5:Y:S04]  /*803b0*/  LDL.LU R28, [R1+0x2a2c] ;  /* 0x002a2c00011c7983 */ /* 0x0013680000300800 */
[----:B------:R-:W-:Y:S04]  /*803c0*/  STL [R1+0x29b8], R19 ;  /* 0x0029b81301007387 */ /* 0x000fe80000100800 */
[----:B------:R0:W-:Y:S02]  /*803d0*/  STL [R1+0x29c8], R2 ;  /* 0x0029c80201007387 */ /* 0x0001e40000100800 */
[----:B0-----:R-:W0:Y:S02]  /*803e0*/  S2R R2, SR_TID.X ;  /* 0x0000000000027919 */ /* 0x001e240000002100 */
[----:B0-----:R-:W-:-:S05]  /*803f0*/  LOP3.LUT R2, R2, 0x3f, RZ, 0xc0, !PT ;  /* 0x0000003f02027812 */ /* 0x001fca00078ec0ff */
[----:B------:R-:W-:Y:S01]  /*80400*/  IMAD.SHL.U32 R2, R2, 0x2, RZ ;  /* 0x0000000202027824 */ /* 0x000fe200078e00ff */
[----:B------:R-:W2:Y:S04]  /*80410*/  LDL.LU R18, [R1+0x29d0] ;  /* 0x0029d00001127983 */ /* 0x000ea80000300800 */
[----:B------:R-:W3:Y:S01]  /*80420*/  LDL.LU R19, [R1+0x29d8] ;  /* 0x0029d80001137983 */ /* 0x000ee20000300800 */
[----:B----4-:R-:W-:Y:S02]  /*80430*/  IMAD.MOV.U32 R7, RZ, RZ, R5 ;  /* 0x000000ffff077224 */ /* 0x010fe400078e0005 */
[----:B------:R-:W-:Y:S02]  /*80440*/  IMAD.MOV.U32 R4, RZ, RZ, R10 ;  /* 0x000000ffff047224 */ /* 0x000fe400078e000a */
[----:B------:R-:W-:-:S02]  /*80450*/  IMAD.MOV.U32 R5, RZ, RZ, R8 ;  /* 0x000000ffff057224 */ /* 0x000fc400078e0008 */
[----:B------:R-:W-:Y:S01]  /*80460*/  IMAD.MOV.U32 R6, RZ, RZ, R9 ;  /* 0x000000ffff067224 */ /* 0x000fe200078e0009 */
[----:B--2---:R-:W-:Y:S02]  /*80470*/  IADD3.X R18, R18, UR6, RZ, P4, !PT ;  /* 0x0000000612127c10 */ /* 0x004fe4000a7fe4ff */
[----:B---3--:R-:W-:-:S03]  /*80480*/  IADD3.X R19, R19, UR6, RZ, P5, !PT ;  /* 0x0000000613137c10 */ /* 0x008fc6000affe4ff */
[----:B------:R1:W-:Y:S04]  /*80490*/  STL [R1+0x29d0], R18 ;  /* 0x0029d01201007387 */ /* 0x0003e80000100800 */
[----:B------:R1:W-:Y:S04]  /*804a0*/  STL.64 [R1+0x19e0], R4 ;  /* 0x0019e00401007387 */ /* 0x0003e80000100a00 */
[----:B------:R1:W-:Y:S04]  /*804b0*/  STL [R1+0x29d8], R19 ;  /* 0x0029d81301007387 */ /* 0x0003e80000100800 */
[----:B------:R1:W-:Y:S01]  /*804c0*/  STL.64 [R1+0x19f8], R6 ;  /* 0x0019f80601007387 */ /* 0x0003e20000100a00 */
[----:B------:R-:W-:Y:S05]  /*804d0*/  @P0 BRA `(.L_x_2) ;  /* 0xfffffa4000d80947 */ /* 0x000fea000383ffff */
[----:B-----5:R-:W2:Y:S04]  /*804e0*/  LDL.LU R3, [R1+0x1f8] ;  /* 0x0001f80001037983 */ /* 0x020ea80000300800 */
[----:B--2---:R0:W-:Y:S04]  /*804f0*/  STL [R1+0x3264], R3 ;  /* 0x0032640301007387 */ /* 0x0041e80000100800 */
[----:B0-----:R-:W2:Y:S04]  /*80500*/  LDL.LU R3, [R1] ;  /* 0x0000000001037983 */ /* 0x001ea80000300800 */
[----:B--2---:R0:W-:Y:S04]  /*80510*/  STL [R1+0x3268], R3 ;  /* 0x0032680301007387 */ /* 0x0041e80000100800 */
[----:B0-----:R-:W2:Y:S04]  /*80520*/  LDL.LU R3, [R1+0x1018] ;  /* 0x0010180001037983 */ /* 0x001ea80000300800 */
        /* <DEDUP_REMOVED lines=32> */
[----:B------:R-:W3:Y:S04]  /*80730*/  LDL.LU R2, [R1+0x278] ;  /* 0x0002780001027983 */ /* 0x000ee80000300800 */
[----:B---3--:R0:W-:Y:S04]  /*80740*/  STL [R1+0x326c], R2 ;  /* 0x00326c0201007387 */ /* 0x0081e80000100800 */
[----:B0-----:R-:W3:Y:S04]  /*80750*/  LDL.LU R2, [R1+0x8] ;  /* 0x0000080001027983 */ /* 0x001ee80000300800 */
        /* <DEDUP_REMOVED lines=31> */
[----:B0-----:R-:W2:Y:S04]  /*80950*/  LDL.LU R2, [R1+0xc] ;  /* 0x00000c0001027983 */ /* 0x001ea80000300800 */
[----:B------:R-:W3:Y:S04]  /*80960*/  LDL.LU R0, [R1+0x1f0] ;  /* 0x0001f00001007983 */ /* 0x000ee80000300800 */
[----:B------:R-:W3:Y:S04]  /*80970*/  LDL.LU R29, [R1+0x270] ;  /* 0x00027000011d7983 */ /* 0x000ee80000300800 */
[----:B------:R-:W4:Y:S04]  /*80980*/  LDL.LU R10, [R1+0x268] ;  /* 0x00026800010a7983 */ /* 0x000f280000300800 */
[----:B------:R-:W4:Y:S04]  /*80990*/  LDL.LU R8, [R1+0x2a8] ;  /* 0x0002a80001087983 */ /* 0x000f280000300800 */
[----:B------:R-:W4:Y:S04]  /*809a0*/  LDL.LU R9, [R1+0x260] ;  /* 0x0002600001097983 */ /* 0x000f280000300800 */
        /* <DEDUP_REMOVED lines=21> */
[----:B------:R0:W-:Y:S04]  /*80b00*/  STL [R1+0x2a2c], R28 ;  /* 0x002a2c1c01007387 */ /* 0x0001e80000100800 */
[----:B0-----:R-:W3:Y:S01]  /*80b10*/  LDL.LU R28, [R1+0x1010] ;  /* 0x00101000011c7983 */ /* 0x001ee20000300800 */
[----:B--2---:R-:W-:-:S03]  /*80b20*/  F2FP.BF16.F32.PACK_AB R3, R2, R3 ;  /* 0x000000030203723e */ /* 0x004fc600000010ff */
[----:B------:R-:W2:Y:S04]  /*80b30*/  LDL.LU R2, [R1+0x32ec] ;  /* 0x0032ec0001027983 */ /* 0x000ea80000300800 */
[----:B------:R0:W-:Y:S04]  /*80b40*/  STL [R1+0xaec], R3 ;  /* 0x000aec0301007387 */ /* 0x0001e80000100800 */
[----:B0-----:R-:W2:Y:S02]  /*80b50*/  LDL.LU R3, [R1+0x32e8] ;  /* 0x0032e80001037983 */ /* 0x001ea40000300800 */
[----:B--2---:R-:W-:-:S02]  /*80b60*/  F2FP.BF16.F32.PACK_AB R3, R2, R3 ;  /* 0x000000030203723e */ /* 0x004fc400000010ff */
        /* <DEDUP_REMOVED lines=62> */
[----:B0-----:R-:W3:Y:S02]  /*80f50*/  LDL.LU R3, [R1+0x3268] ;  /* 0x0032680001037983 */ /* 0x001ee40000300800 */
[----:B---3--:R-:W-:-:S02]  /*80f60*/  F2FP.BF16.F32.PACK_AB R28, R3, R28 ;  /* 0x0000001c031c723e */ /* 0x008fc400000010ff */
[----:B------:R-:W2:Y:S01]  /*80f70*/  LDL.LU R3, [R1+0x3264] ;  /* 0x0032640001037983 */ /* 0x000ea20000300800 */
[----:B------:R-:W-:-:S03]  /*80f80*/  F2FP.BF16.F32.PACK_AB R0, R0, R29 ;  /* 0x0000001d0000723e */ /* 0x000fc600000010ff */
[----:B------:R-:W-:Y:S01]  /*80f90*/  STL [R1+0x958], R28 ;  /* 0x0009581c01007387 */ /* 0x000fe20000100800 */
[----:B--2---:R-:W-:Y:S02]  /*80fa0*/  F2FP.BF16.F32.PACK_AB R2, R3, R2 ;  /* 0x000000020302723e */ /* 0x004fe400000010ff */
[----:B----4-:R-:W-:-:S03]  /*80fb0*/  F2FP.BF16.F32.PACK_AB R3, R10, R8 ;  /* 0x000000080a03723e */ /* 0x010fc600000010ff */
[----:B------:R0:W-:Y:S04]  /*80fc0*/  STL [R1+0x954], R2 ;  /* 0x0009540201007387 */ /* 0x0001e80000100800 */
[----:B------:R1:W-:Y:S04]  /*80fd0*/  STL [R1+0x950], R0 ;  /* 0x0009500001007387 */ /* 0x0003e80000100800 */
[----:B------:R2:W-:Y:S01]  /*80fe0*/  STL [R1+0x94c], R3 ;  /* 0x00094c0301007387 */ /* 0x0005e20000100800 */
[----:B0-----:R-:W-:Y:S02]  /*80ff0*/  F2FP.BF16.F32.PACK_AB R2, R9, R5 ;  /* 0x000000050902723e */ /* 0x001fe400000010ff */
[----:B-1----:R-:W-:-:S03]  /*81000*/  F2FP.BF16.F32.PACK_AB R0, R13, R4 ;  /* 0x000000040d00723e */ /* 0x002fc600000010ff */
[----:B------:R0:W-:Y:S01]  /*81010*/  STL [R1+0x948], R2 ;  /* 0x0009480201007387 */ /* 0x0001e20000100800 */
[----:B--2---:R-:W-:-:S03]  /*81020*/  F2FP.BF16.F32.PACK_AB R3, R12, R11 ;  /* 0x0000000b0c03723e */ /* 0x004fc600000010ff */
        /* <DEDUP_REMOVED lines=13> */
[----:B------:R-:W-:Y:S01]  /*81100*/  STL [R1+0x928], R3 ;  /* 0x0009280301007387 */ /* 0x000fe20000100800 */
[----:B0-----:R-:W-:-:S03]  /*81110*/  F2FP.BF16.F32.PACK_AB R2, R16, R17 ;  /* 0x000000111002723e */ /* 0x001fc600000010ff */
[----:B------:R-:W2:Y:S01]  /*81120*/  LDL.LU R28, [R1+0x1050] ;  /* 0x00105000011c7983 */ /* 0x000ea20000300800 */
[----:B-1----:R-:W-:-:S03]  /*81130*/  F2FP.BF16.F32.PACK_AB R0, R18, R19 ;  /* 0x000000131200723e */ /* 0x002fc600000010ff */
        /* <DEDUP_REMOVED lines=74> */
[----:B------:R-:W4:Y:S04]  /*815e0*/  LDL.LU R0, [R1+0x220] ;  /* 0x0002200001007983 */ /* 0x000f280000300800 */
[----:B------:R-:W4:Y:S04]  /*815f0*/  LDL.LU R29, [R1+0x9c0] ;  /* 0x0009c000011d7983 */ /* 0x000f280000300800 */
        /* <DEDUP_REMOVED lines=23> */
[----:B------:R-:W3:Y:S01]  /*81770*/  LDL.LU R19, [R1+0x1440] ;  /* 0x0014400001137983 */ /* 0x000ee20000300800 */
        /* <DEDUP_REMOVED lines=69> */
[----:B------:R-:W3:Y:S01]  /*81bd0*/  LDL.LU R3, [R1+0x31d8] ;  /* 0x0031d80001037983 */ /* 0x000ee20000300800 */
[----:B----4-:R-:W-:-:S03]  /*81be0*/  F2FP.BF16.F32.PACK_AB R0, R0, R29 ;  /* 0x0000001d0000723e */ /* 0x010fc600000010ff */
[----:B------:R-:W-:Y:S01]  /*81bf0*/  STL [R1+0x8d8], R28 ;  /* 0x0008d81c01007387 */ /* 0x000fe20000100800 */
[----:B---3--:R-:W-:Y:S02]  /*81c00*/  F2FP.BF16.F32.PACK_AB R2, R3, R2 ;  /* 0x000000020302723e */ /* 0x008fe400000010ff */
[----:B------:R-:W-:-:S03]  /*81c10*/  F2FP.BF16.F32.PACK_AB R3, R10, R8 ;  /* 0x000000080a03723e */ /* 0x000fc600000010ff */
        /* <DEDUP_REMOVED lines=20> */
[----:B------:R-:W-:Y:S04]  /*81d60*/  STL [R1+0x8a8], R3 ;  /* 0x0008a80301007387 */ /* 0x000fe80000100800 */
[----:B------:R-:W2:Y:S01]  /*81d70*/  LDL.LU R28, [R1+0x10d0] ;  /* 0x0010d000011c7983 */ /* 0x000ea20000300800 */
[----:B0-----:R-:W-:Y:S02]  /*81d80*/  F2FP.BF16.F32.PACK_AB R2, R16, R17 ;  /* 0x000000111002723e */ /* 0x001fe400000010ff */
        /* <DEDUP_REMOVED lines=773> */
[----:B-1----:R-:W-:-:S02]  /*84de0*/  F2FP.BF16.F32.PACK_AB R0, R13, R4 ;  /* 0x000000040d00723e */ /* 0x002fc400000010ff */
[----:B--2---:R-:W-:Y:S01]  /*84df0*/  F2FP.BF16.F32.PACK_AB R3, R12, R11 ;  /* 0x0000000b0c03723e */ /* 0x004fe200000010ff */
[----:B------:R0:W-:Y:S04]  /*84e00*/  STL [R1+0x4f8], R2 ;  /* 0x0004f80201007387 */ /* 0x0001e80000100800 */
[----:B------:R1:W-:Y:S04]  /*84e10*/  STL [R1+0x4f4], R0 ;  /* 0x0004f40001007387 */ /* 0x0003e80000100800 */
[----:B------:R2:W-:Y:S01]  /*84e20*/  STL [R1+0x4f0], R3 ;  /* 0x0004f00301007387 */ /* 0x0005e20000100800 */
[----:B0-----:R-:W-:-:S02]  /*84e30*/  F2FP.BF16.F32.PACK_AB R2, R24, R25 ;  /* 0x000000191802723e */ /* 0x001fc400000010ff */
[----:B-1----:R-:W-:Y:S02]  /*84e40*/  F2FP.BF16.F32.PACK_AB R0, R26, R27 ;  /* 0x0000001b1a00723e */ /* 0x002fe400000010ff */
        /* <DEDUP_REMOVED lines=9> */
[----:B------:R-:W-:Y:S04]  /*84ee0*/  STL [R1+0x4d8], R3 ;  /* 0x0004d80301007387 */ /* 0x000fe80000100800 */
[----:B------:R-:W2:Y:S01]  /*84ef0*/  LDL.LU R28, [R1+0x1110] ;  /* 0x00111000011c7983 */ /* 0x000ea20000300800 */
[----:B0-----:R-:W-:-:S02]  /*84f00*/  F2FP.BF16.F32.PACK_AB R2, R16, R17 ;  /* 0x000000111002723e */ /* 0x001fc400000010ff */
        /* <DEDUP_REMOVED lines=1821> */
[----:B---3--:R0:W-:Y:S04]  /*8c0e0*/  STL [R1+0x2a74], R5 ;  /* 0x002a740501007387 */ /* 0x0081e80000100800 */
[----:B0-----:R-:W3:Y:S04]  /*8c0f0*/  LDL.LU R5, [R1+0x1964] ;  /* 0x0019640001057983 */ /* 0x001ee80000300800 */
[----:B------:R-:W4:Y:S04]  /*8c100*/  LDL.LU R4, [R1+0x19a4] ;  /* 0x0019a40001047983 */ /* 0x000f280000300800 */
[----:B----4-:R0:W-:Y:S04]  /*8c110*/  STL [R1+0x2a70], R4 ;  /* 0x002a700401007387 */ /* 0x0101e80000100800 */
[----:B0-----:R-:W4:Y:S04]  /*8c120*/  LDL.LU R4, [R1+0x198c] ;  /* 0x00198c0001047983 */ /* 0x001f280000300800 */
[----:B------:R-:W2:Y:S04]  /*8c130*/  LDL.LU R11, [R1+0x19bc] ;  /* 0x0019bc00010b7983 */ /* 0x000ea80000300800 */
[----:B--2---:R0:W-:Y:S04]  /*8c140*/  STL [R1+0x2a6c], R11 ;  /* 0x002a6c0b01007387 */ /* 0x0041e80000100800 */
        /* <DEDUP_REMOVED lines=43> */
[----:B------:R-:W2:Y:S01]  /*8c400*/  LDL.LU R28, [R1+0x1980] ;  /* 0x00198000011c7983 */ /* 0x000ea20000300800 */
[----:B------:R-:W-:-:S03]  /*8c410*/  F2FP.BF16.F32.PACK_AB R7, R6, R7 ;  /* 0x000000070607723e */ /* 0x000fc600000010ff */
[----:B--2---:R0:W-:Y:S04]  /*8c420*/  STL [R1+0x2a30], R28 ;  /* 0x002a301c01007387 */ /* 0x0041e80000100800 */
        /* <DEDUP_REMOVED lines=11> */
[----:B------:R0:W-:Y:S04]  /*8c4e0*/  STL [R1+0x1c], R7 ;  /* 0x00001c0701007387 */ /* 0x0001e80000100800 */
[----:B0-----:R-:W3:Y:S02]  /*8c4f0*/  LDL.LU R7, [R1+0x2ab4] ;  /* 0x002ab40001077983 */ /* 0x001ee40000300800 */
[----:B---3--:R-:W-:-:S02]  /*8c500*/  F2FP.BF16.F32.PACK_AB R7, R6, R7 ;  /* 0x000000070607723e */ /* 0x008fc400000010ff */
        /* <DEDUP_REMOVED lines=25> */
[----:B------:R0:W-:Y:S04]  /*8c6a0*/  STL [R1], R7 ;  /* 0x0000000701007387 */ /* 0x0001e80000100800 */
[----:B0-----:R-:W3:Y:S02]  /*8c6b0*/  LDL.LU R7, [R1+0x2a7c] ;  /* 0x002a7c0001077983 */ /* 0x001ee40000300800 */
[----:B---3--:R-:W-:-:S02]  /*8c6c0*/  F2FP.BF16.F32.PACK_AB R7, R6, R7 ;  /* 0x000000070607723e */ /* 0x008fc400000010ff */
[----:B------:R-:W3:Y:S02]  /*8c6d0*/  LDL.LU R6, [R1+0x2a78] ;  /* 0x002a780001067983 */ /* 0x000ee40000300800 */
[----:B---3--:R-:W-:Y:S02]  /*8c6e0*/  F2FP.BF16.F32.PACK_AB R6, R5, R6 ;  /* 0x000000060506723e */ /* 0x008fe400000010ff */
[----:B------:R-:W3:Y:S02]  /*8c6f0*/  LDL.LU R5, [R1+0x2a74] ;  /* 0x002a740001057983 */ /* 0x000ee40000300800 */
[----:B---3--:R-:W-:Y:S02]  /*8c700*/  F2FP.BF16.F32.PACK_AB R5, R4, R5 ;  /* 0x000000050405723e */ /* 0x008fe400000010ff */
[----:B------:R-:W3:Y:S02]  /*8c710*/  LDL.LU R4, [R1+0x2a70] ;  /* 0x002a700001047983 */ /* 0x000ee40000300800 */
        /* <DEDUP_REMOVED lines=27> */
[----:B------:R-:W4:Y:S02]  /*8c8d0*/  LDL.LU R22, [R1+0x2a38] ;  /* 0x002a380001167983 */ /* 0x000f240000300800 */
[----:B----4-:R-:W-:Y:S02]  /*8c8e0*/  F2FP.BF16.F32.PACK_AB R22, R21, R22 ;  /* 0x000000161516723e */ /* 0x010fe400000010ff */
[----:B------:R-:W2:Y:S02]  /*8c8f0*/  LDL.LU R21, [R1+0x2a34] ;  /* 0x002a340001157983 */ /* 0x000ea40000300800 */
[----:B--2---:R-:W-:-:S02]  /*8c900*/  F2FP.BF16.F32.PACK_AB R21, R28, R21 ;  /* 0x000000151c15723e */ /* 0x004fc400000010ff */
[----:B------:R-:W2:Y:S01]  /*8c910*/  LDL.LU R28, [R1+0x2a30] ;  /* 0x002a3000011c7983 */ /* 0x000ea20000300800 */
[----:B------:R-:W-:Y:S02]  /*8c920*/  F2FP.BF16.F32.PACK_AB R27, R3, R27 ;  /* 0x0000001b031b723e */ /* 0x000fe400000010ff */
[----:B------:R-:W-:Y:S02]  /*8c930*/  F2FP.BF16.F32.PACK_AB R26, R2, R26 ;  /* 0x0000001a021a723e */ /* 0x000fe400000010ff */
[----:B------:R-:W-:Y:S02]  /*8c940*/  F2FP.BF16.F32.PACK_AB R25, R0, R25 ;  /* 0x000000190019723e */ /* 0x000fe400000010ff */
[----:B--2---:R-:W-:Y:S02]  /*8c950*/  F2FP.BF16.F32.PACK_AB R20, R28, R20 ;  /* 0x000000141c14723e */ /* 0x004fe400000010ff */
[----:B------:R0:W5:Y:S01]  /*8c960*/  LDL.LU R28, [R1+0x2a2c] ;  /* 0x002a2c00011c7983 */ /* 0x0001620000300800 */
[----:B------:R-:W-:-:S07]  /*8c970*/  F2FP.BF16.F32.PACK_AB R24, R29, R24 ;  /* 0x000000181d18723e */ /* 0x000fce00000010ff */
.L_x_1:
[----:B------:R2:W-:Y:S01]  /*8c980*/  STL.64 [R1+0x2e28], R6 ;  /* 0x002e280601007387 */ /* 0x0005e20000100a00 */
[----:B------:R-:W3:Y:S01]  /*8c990*/  S2R R2, SR_TID.X ;  /* 0x0000000000027919 */ /* 0x000ee20000002100 */
[----:B------:R-:W4:Y:S01]  /*8c9a0*/  S2UR UR5, SR_CgaCtaId ;  /* 0x00000000000579c3 */ /* 0x000f220000008800 */
[----:B------:R-:W-:Y:S01]  /*8c9b0*/  UMOV UR4, 0x400 ;  /* 0x0000040000047882 */ /* 0x000fe20000000000 */
[C---:B-1---5:R-:W-:Y:S01]  /*8c9c0*/  VIADD R0, R28.reuse, 0x2 ;  /* 0x000000021c007836 */ /* 0x062fe20000000000 */
[----:B------:R-:W-:Y:S01]  /*8c9d0*/  ULDC.64 UR8, c[0x0][0x228] ;  /* 0x00008a0000087ab9 */ /* 0x000fe20000000a00 */
[----:B------:R-:W-:Y:S01]  /*8c9e0*/  ULDC.64 UR6, c[0x0][0x228] ;  /* 0x00008a0000067ab9 */ /* 0x000fe20000000a00 */
[----:B------:R-:W-:Y:S01]  /*8c9f0*/  VIADD R29, R28, 0x1 ;  /* 0x000000011c1d7836 */ /* 0x000fe20000000000 */
[----:B------:R-:W-:Y:S01]  /*8ca00*/  ULDC.64 UR12, c[0x0][0x228] ;  /* 0x00008a00000c7ab9 */ /* 0x000fe20000000a00 */
[----:B--2---:R-:W2:Y:S01]  /*8ca10*/  LDL.LU R7, [R1+0x2a28] ;  /* 0x002a280001077983 */ /* 0x004ea20000300800 */
[----:B------:R-:W-:Y:S01]  /*8ca20*/  ULDC.64 UR14, c[0x0][0x228] ;  /* 0x00008a00000e7ab9 */ /* 0x000fe20000000a00 */
[----:B------:R-:W-:Y:S01]  /*8ca30*/  ULDC.64 UR16, c[0x0][0x228] ;  /* 0x00008a0000107ab9 */ /* 0x000fe20000000a00 */
[----:B------:R-:W-:Y:S01]  /*8ca40*/  ULDC.64 UR52, c[0x0][0x228] ;  /* 0x00008a0000347ab9 */ /* 0x000fe20000000a00 */
[----:B------:R-:W-:Y:S01]  /*8ca50*/  STL.64 [R1+0x2e20], R4 ;  /* 0x002e200401007387 */ /* 0x000fe20000100a00 */
[----:B------:R-:W-:Y:S01]  /*8ca60*/  ULDC.64 UR54, c[0x0][0x228] ;  /* 0x00008a0000367ab9 */ /* 0x000fe20000000a00 */
[----:B------:R-:W-:Y:S01]  /*8ca70*/  ULDC.64 UR18, c[0x0][0x228] ;  /* 0x00008a0000127ab9 */ /* 0x000fe20000000a00 */
[----:B------:R-:W-:Y:S01]  /*8ca80*/  ULDC.64 UR56, c[0x0][0x228] ;  /* 0x00008a0000387ab9 */ /* 0x000fe20000000a00 */
[----:B------:R1:W-:Y:S01]  /*8ca90*/  STL [R1+0x2ab8], R3 ;  /* 0x002ab80301007387 */ /* 0x0003e20000100800 */
[----:B------:R-:W-:Y:S01]  /*8caa0*/  ULDC.64 UR60, c[0x0][0x228] ;  /* 0x00008a00003c7ab9 */ /* 0x000fe20000000a00 */
[----:B------:R-:W-:Y:S01]  /*8cab0*/  ULDC.64 UR58, c[0x0][0x228] ;  /* 0x00008a00003a7ab9 */ /* 0x000fe20000000a00 */
[----:B------:R-:W-:Y:S01]  /*8cac0*/  ULDC.64 UR20, c[0x0][0x228] ;  /* 0x00008a0000147ab9 */ /* 0x000fe20000000a00 */
[----:B------:R-:W-:Y:S01]  /*8cad0*/  ULDC.64 UR22, c[0x0][0x228] ;  /* 0x00008a0000167ab9 */ /* 0x000fe20000000a00 */
[----:B------:R-:W-:Y:S01]  /*8cae0*/  ULDC.64 UR24, c[0x0][0x228] ;  /* 0x00008a0000187ab9 */ /* 0x000fe20000000a00 */
[----:B------:R-:W-:Y:S01]  /*8caf0*/  ULDC.64 UR34, c[0x0][0x228] ;  /* 0x00008a0000227ab9 */ /* 0x000fe20000000a00 */
[----:B------:R-:W-:Y:S01]  /*8cb00*/  ULDC.64 UR36, c[0x0][0x228] ;  /* 0x00008a0000247ab9 */ /* 0x000fe20000000a00 */
[----:B------:R-:W-:Y:S01]  /*8cb10*/  ULDC.64 UR50, c[0x0][0x228] ;  /* 0x00008a0000327ab9 */ /* 0x000fe20000000a00 */
[----:B----4-:R-:W-:Y:S01]  /*8cb20*/  ULEA UR4, UR5, UR4, 0x18 ;  /* 0x0000000405047291 */ /* 0x010fe2000f8ec03f */
[----:B-1----:R-:W-:Y:S01]  /*8cb30*/  IMAD.U32 R3, RZ, RZ, UR6 ;  /* 0x00000006ff037e24 */ /* 0x002fe2000f8e00ff */
[----:B------:R-:W-:Y:S01]  /*8cb40*/  UMOV UR6, UR7 ;  /* 0x0000000700067c82 */ /* 0x000fe20008000000 */
[----:B------:R-:W-:Y:S01]  /*8cb50*/  UMOV UR5, UR9 ;  /* 0x0000000900057c82 */ /* 0x000fe20008000000 */
[----:B------:R-:W-:Y:S01]  /*8cb60*/  BAR.SYNC.DEFER_BLOCKING 0x0 ;  /* 0x0000000000007b1d */ /* 0x000fe20000010000 */
[----:B------:R-:W-:Y:S01]  /*8cb70*/  ISETP.GE.AND P2, PT, R0, UR5, PT ;  /* 0x0000000500007c0c */ /* 0x000fe2000bf46270 */
[----:B---3--:R-:W-:Y:S01]  /*8cb80*/  IMAD.SHL.U32 R2, R2, 0x10, RZ ;  /* 0x0000001002027824 */ /* 0x008fe200078e00ff */
[----:B------:R-:W-:-:S03]  /*8cb90*/  ISETP.GE.AND P3, PT, R29, UR6, PT ;  /* 0x000000061d007c0c */ /* 0x000fc6000bf66270 */
[----:B------:R-:W-:Y:S01]  /*8cba0*/  ULDC.64 UR6, c[0x0][0x220] ;  /* 0x0000880000067ab9 */ /* 0x000fe20000000a00 */
[----:B------:R-:W-:Y:S01]  /*8cbb0*/  LOP3.LUT R2, R2, 0x1f0, RZ, 0xc0, !PT ;  /* 0x000001f002027812 */ /* 0x000fe200078ec0ff */
[----:B------:R1:W-:Y:S02]  /*8cbc0*/  STL [R1+0x7e4], R3 ;  /* 0x0007e40301007387 */ /* 0x0003e40000100800 */
[----:B-1----:R-:W-:Y:S01]  /*8cbd0*/  IMAD.U32 R3, RZ, RZ, UR8 ;  /* 0x00000008ff037e24 */ /* 0x002fe2000f8e00ff */
[----:B------:R-:W-:-:S04]  /*8cbe0*/  ULDC.64 UR8, c[0x0][0x228] ;  /* 0x00008a0000087ab9 */ /* 0x000fc80000000a00 */
[----:B------:R-:W-:Y:S04]  /*8cbf0*/  STL [R1+0x7e0], R3 ;  /* 0x0007e00301007387 */ /* 0x000fe80000100800 */
[----:B------:R-:W-:Y:S01]  /*8cc00*/  STL.64 [R1+0x2b08], R26 ;  /* 0x002b081a01007387 */ /* 0x000fe20000100a00 */
[----:B--2---:R-:W-:Y:S02]  /*8cc10*/  IADD3 R2, R2, UR4, R7 ;  /* 0x0000000402027c10 */ /* 0x004fe4000fffe007 */
[----:B------:R-:W1:Y:S03]  /*8cc20*/  S2R R7, SR_TID.X ;  /* 0x0000000000077919 */ /* 0x000e660000002100 */
[----:B------:R-:W-:Y:S04]  /*8cc30*/  STSM.16.M88.4 [R2], R24 ;  /* 0x0000001802007844 */ /* 0x000fe80000000200 */
[----:B------:R-:W-:Y:S01]  /*8cc40*/  STSM.16.M88.4 [R2+0x200], R20 ;  /* 0x0002001402007844 */ /* 0x000fe20000000200 */
[----:B-1----:R-:W-:-:S04]  /*8cc50*/  LOP3.LUT R7, R7, 0x3f, RZ, 0xc0, !PT ;  /* 0x0000003f07077812 */ /* 0x002fc800078ec0ff */
[----:B------:R-:W-:Y:S01]  /*8cc60*/  LEA R0, R7, UR4, 0x4 ;  /* 0x0000000407007c11 */ /* 0x000fe2000f8e20ff */
[----:B------:R-:W-:Y:S06]  /*8cc70*/  BAR.SYNC.DEFER_BLOCKING 0x0 ;  /* 0x0000000000007b1d */ /* 0x000fec0000010000 */
[----:B------:R-:W-:Y:S01]  /*8cc80*/  ULDC UR4, c[0x0][0x244] ;  /* 0x0000910000047ab9 */ /* 0x000fe20000000800 */
[----:B------:R-:W1:Y:S04]  /*8cc90*/  LDS.128 R4, [R0] ;  /* 0x0000000000047984 */ /* 0x000e680000000c00 */
[----:B-1----:R-:W-:Y:S01]  /*8cca0*/  STL [R1+0x244], R5 ;  /* 0x0002440501007387 */ /* 0x002fe20000100800 */
[----:B------:R-:W-:-:S03]  /*8ccb0*/  IMAD.MOV.U32 R20, RZ, RZ, R4 ;  /* 0x000000ffff147224 */ /* 0x000fc600078e0004 */
[----:B------:R-:W-:Y:S04]  /*8ccc0*/  STL.64 [R1+0x248], R6 ;  /* 0x0002480601007387 */ /* 0x000fe80000100a00 */
[----:B------:R-:W1:Y:S01]  /*8ccd0*/  LDS.128 R4, [R0+0x400] ;  /* 0x0004000000047984 */ /* 0x000e620000000c00 */
[----:B------:R-:W-:Y:S06]  /*8cce0*/  BAR.SYNC.DEFER_BLOCKING 0x0 ;  /* 0x0000000000007b1d */ /* 0x000fec0000010000 */
[----:B------:R-:W2:Y:S04]  /*8ccf0*/  LDL.LU R24, [R1+0x30] ;  /* 0x0000300001187983 */ /* 0x000ea80000300800 */
[----:B------:R-:W2:Y:S04]  /*8cd00*/  LDL.LU R25, [R1+0x34] ;  /* 0x0000340001197983 */ /* 0x000ea80000300800 */
[----:B------:R-:W2:Y:S04]  /*8cd10*/  LDL.LU R26, [R1+0x38] ;  /* 0x00003800011a7983 */ /* 0x000ea80000300800 */
[----:B------:R-:W2:Y:S04]  /*8cd20*/  LDL.LU R27, [R1+0x3c] ;  /* 0x00003c00011b7983 */ /* 0x000ea80000300800 */
[----:B------:R-:W-:Y:S04]  /*8cd30*/  STSM.16.M88.4 [R2], R16 ;  /* 0x0000001002007844 */ /* 0x000fe80000000200 */
[----:B------:R-:W-:Y:S04]  /*8cd40*/  STSM.16.M88.4 [R2+0x200], R12 ;  /* 0x0002000c02007844 */ /* 0x000fe80000000200 */
[----:B------:R3:W-:Y:S01]  /*8cd50*/  STL [R1+0x2b10], R20 ;  /* 0x002b101401007387 */ /* 0x0007e20000100800 */
[----:B-1----:R-:W-:-:S03]  /*8cd60*/  IMAD.MOV.U32 R29, RZ, RZ, R4 ;  /* 0x000000ffff1d7224 */ /* 0x002fc600078e0004 */
[----:B---3--:R-:W3:Y:S04]  /*8cd70*/  LDL.LU R20, [R1+0x20] ;  /* 0x0000200001147983 */ /* 0x008ee80000300800 */
[----:B------:R-:W3:Y:S04]  /*8cd80*/  LDL.LU R21, [R1+0x24] ;  /* 0x0000240001157983 */ /* 0x000ee80000300800 */
[----:B------:R-:W3:Y:S04]  /*8cd90*/  LDL.LU R22, [R1+0x28] ;  /* 0x0000280001167983 */ /* 0x000ee80000300800 */
[----:B------:R-:W3:Y:S01]  /*8cda0*/  LDL.LU R23, [R1+0x2c] ;  /* 0x00002c0001177983 */ /* 0x000ee20000300800 */
[----:B------:R-:W-:Y:S06]  /*8cdb0*/  BAR.SYNC.DEFER_BLOCKING 0x0 ;  /* 0x0000000000007b1d */ /* 0x000fec0000010000 */
[----:B------:R-:W-:Y:S04]  /*8cdc0*/  STL [R1+0x524], R5 ;  /* 0x0005240501007387 */ /* 0x000fe80000100800 */
[----:B------:R-:W-:Y:S04]  /*8cdd0*/  STL.64 [R1+0x528], R6 ;  /* 0x0005280601007387 */ /* 0x000fe80000100a00 */
[----:B------:R-:W-:Y:S04]  /*8cde0*/  STL [R1+0x2af0], R29 ;  /* 0x002af01d01007387 */ /* 0x000fe80000100800 */
[----:B------:R-:W4:Y:S04]  /*8cdf0*/  LDL.LU R16, [R1+0x10] ;  /* 0x0000100001107983 */ /* 0x000f280000300800 */
[----:B------:R-:W1:Y:S04]  /*8ce00*/  LDS.128 R4, [R0] ;  /* 0x0000000000047984 */ /* 0x000e680000000c00 */
[----:B------:R-:W4:Y:S04]  /*8ce10*/  LDL.LU R17, [R1+0x14] ;  /* 0x0000140001117983 */ /* 0x000f280000300800 */
[----:B------:R-:W4:Y:S04]  /*8ce20*/  LDL.LU R18, [R1+0x18] ;  /* 0x0000180001127983 */ /* 0x000f280000300800 */
[----:B------:R-:W4:Y:S04]  /*8ce30*/  LDL.LU R19, [R1+0x1c] ;  /* 0x00001c0001137983 */ /* 0x000f280000300800 */
[----:B------:R0:W-:Y:S04]  /*8ce40*/  STL [R1+0x2b18], R15 ;  /* 0x002b180f01007387 */ /* 0x0001e80000100800 */
[----:B------:R-:W2:Y:S04]  /*8ce50*/  LDL.LU R12, [R1] ;  /* 0x00000000010c7983 */ /* 0x000ea80000300800 */
[----:B------:R-:W2:Y:S04]  /*8ce60*/  LDL.LU R13, [R1+0x4] ;  /* 0x00000400010d7983 */ /* 0x000ea80000300800 */
[----:B------:R-:W2:Y:S04]  /*8ce70*/  LDL.LU R14, [R1+0x8] ;  /* 0x00000800010e7983 */ /* 0x000ea80000300800 */
[----:B0-----:R-:W2:Y:S04]  /*8ce80*/  LDL.LU R15, [R1+0xc] ;  /* 0x00000c00010f7983 */ /* 0x001ea80000300800 */
[----:B-1----:R-:W-:Y:S04]  /*8ce90*/  STL.64 [R1+0x250], R4 ;  /* 0x0002500401007387 */ /* 0x002fe80000100a00 */
[----:B------:R-:W-:Y:S04]  /*8cea0*/  STL.64 [R1+0x258], R6 ;  /* 0x0002580601007387 */ /* 0x000fe80000100a00 */
[----:B------:R-:W0:Y:S01]  /*8ceb0*/  LDS.128 R4, [R0+0x400] ;  /* 0x0004000000047984 */ /* 0x000e220000000c00 */
[----:B------:R-:W-:Y:S06]  /*8cec0*/  BAR.SYNC.DEFER_BLOCKING 0x0 ;  /* 0x0000000000007b1d */ /* 0x000fec0000010000 */
[----:B0-----:R-:W-:Y:S04]  /*8ced0*/  STL.64 [R1+0x5a0], R4 ;  /* 0x0005a00401007387 */ /* 0x001fe80000100a00 */
[----:B------:R0:W-:Y:S04]  /*8cee0*/  STL.64 [R1+0x5a8], R6 ;  /* 0x0005a80601007387 */ /* 0x0001e80000100a00 */
[----:B0-----:R-:W3:Y:S04]  /*8cef0*/  LDL.LU.64 R6, [R1+0x2e28] ;  /* 0x002e280001067983 */ /* 0x001ee80000300a00 */
[----:B------:R-:W3:Y:S04]  /*8cf00*/  LDL.LU.64 R4, [R1+0x2e20] ;  /* 0x002e200001047983 */ /* 0x000ee80000300a00 */
[----:B------:R-:W-:Y:S04]  /*8cf10*/  STSM.16.M88.4 [R2], R8 ;  /* 0x0000000802007844 */ /* 0x000fe80000000200 */
[----:B------:R-:W-:Y:S04]  /*8cf20*/  STL [R1+0x2abc], R8 ;  /* 0x002abc0801007387 */ /* 0x000fe80000100800 */
[----:B---3--:R-:W-:Y:S01]  /*8cf30*/  STSM.16.M88.4 [R2+0x200], R4 ;  /* 0x0002000402007844 */ /* 0x008fe20000000200 */
[----:B------:R-:W-:Y:S06]  /*8cf40*/  BAR.SYNC.DEFER_BLOCKING 0x0 ;  /* 0x0000000000007b1d */ /* 0x000fec0000010000 */
[----:B------:R-:W0:Y:S04]  /*8cf50*/  LDS.128 R8, [R0] ;  /* 0x0000000000087984 */ /* 0x000e280000000c00 */
[----:B------:R-:W1:Y:S01]  /*8cf60*/  LDS.128 R4, [R0+0x400] ;  /* 0x0004000000047984 */ /* 0x000e620000000c00 */
[----:B------:R-:W-:Y:S06]  /*8cf70*/  BAR.SYNC.DEFER_BLOCKING 0x0 ;  /* 0x0000000000007b1d */ /* 0x000fec0000010000 */
[----:B--2---:R-:W-:Y:S04]  /*8cf80*/  STSM.16.M88.4 [R2], R12 ;  /* 0x0000000c02007844 */ /* 0x004fe80000000200 */
[----:B----4-:R-:W-:Y:S01]  /*8cf90*/  STSM.16.M88.4 [R2+0x200], R16 ;  /* 0x0002001002007844 */ /* 0x010fe20000000200 */
[----:B0-----:R-:W-:-:S03]  /*8cfa0*/  IMAD.MOV.U32 R29, RZ, RZ, R11 ;  /* 0x000000ffff1d7224 */ /* 0x001fc600078e000b */
[----:B------:R-:W-:Y:S04]  /*8cfb0*/  STL.64 [R1+0x230], R8 ;  /* 0x0002300801007387 */ /* 0x000fe80000100a00 */
[----:B------:R-:W-:Y:S01]  /*8cfc0*/  STL [R1+0x238], R10 ;  /* 0x0002380a01007387 */ /* 0x000fe20000100800 */
[----:B------:R-:W-:Y:S06]  /*8cfd0*/  BAR.SYNC.DEFER_BLOCKING 0x0 ;  /* 0x0000000000007b1d */ /* 0x000fec0000010000 */
[----:B------:R-:W-:Y:S04]  /*8cfe0*/  STL [R1+0x2af4], R29 ;  /* 0x002af41d01007387 */ /* 0x000fe80000100800 */
[----:B-1----:R-:W-:Y:S04]  /*8cff0*/  STL.64 [R1+0x550], R4 ;  /* 0x0005500401007387 */ /* 0x002fe80000100a00 */
[----:B------:R-:W-:Y:S04]  /*8d000*/  STL.64 [R1+0x558], R6 ;  /* 0x0005580601007387 */ /* 0x000fe80000100a00 */
[----:B------:R-:W0:Y:S04]  /*8d010*/  LDS.128 R4, [R0] ;  /* 0x0000000000047984 */ /* 0x000e280000000c00 */
[----:B0-----:R-:W-:Y:S04]  /*8d020*/  STL [R1+0x2b00], R5 ;  /* 0x002b000501007387 */ /* 0x001fe80000100800 */
[----:B------:R-:W-:Y:S04]  /*8d030*/  STL [R1+0x2afc], R6 ;  /* 0x002afc0601007387 */ /* 0x000fe80000100800 */
[----:B------:R-:W-:Y:S04]  /*8d040*/  STL [R1+0x2af8], R7 ;  /* 0x002af80701007387 */ /* 0x000fe80000100800 */
[----:B------:R-:W-:Y:S04]  /*8d050*/  STL [R1+0x2b14], R4 ;  /* 0x002b140401007387 */ /* 0x000fe80000100800 */
[----:B------:R-:W0:Y:S01]  /*8d060*/  LDS.128 R4, [R0+0x400] ;  /* 0x0004000000047984 */ /* 0x000e220000000c00 */
[----:B------:R-:W-:Y:S06]  /*8d070*/  BAR.SYNC.DEFER_BLOCKING 0x0 ;  /* 0x0000000000007b1d */ /* 0x000fec0000010000 */
[----:B------:R-:W-:Y:S04]  /*8d080*/  STSM.16.M88.4 [R2], R20 ;  /* 0x0000001402007844 */ /* 0x000fe80000000200 */
[----:B------:R-:W-:Y:S01]  /*8d090*/  STSM.16.M88.4 [R2+0x200], R24 ;  /* 0x0002001802007844 */ /* 0x000fe20000000200 */
[----:B------:R-:W-:Y:S06]  /*8d0a0*/  BAR.SYNC.DEFER_BLOCKING 0x0 ;  /* 0x0000000000007b1d */ /* 0x000fec0000010000 */
[----:B0-----:R-:W-:Y:S04]  /*8d0b0*/  STL.64 [R1], R4 ;  /* 0x0000000401007387 */ /* 0x001fe80000100a00 */
[----:B------:R-:W-:Y:S04]  /*8d0c0*/  STL.64 [R1+0x8], R6 ;  /* 0x0000080601007387 */ /* 0x000fe80000100a00 */
[----:B------:R-:W2:Y:S04]  /*8d0d0*/  LDL.LU R12, [R1+0xb0] ;  /* 0x0000b000010c7983 */ /* 0x000ea80000300800 */
[----:B------:R-:W0:Y:S04]  /*8d0e0*/  LDS.128 R8, [R0] ;  /* 0x0000000000087984 */ /* 0x000e280000000c00 */
[----:B------:R-:W1:Y:S04]  /*8d0f0*/  LDS.128 R4, [R0+0x400] ;  /* 0x0004000000047984 */ /* 0x000e680000000c00 */
[----:B0-----:R-:W-:Y:S04]  /*8d100*/  STL.64 [R1+0x5b0], R8 ;  /* 0x0005b00801007387 */ /* 0x001fe80000100a00 */
[----:B------:R-:W-:Y:S04]  /*8d110*/  STL.64 [R1+0x5b8], R10 ;  /* 0x0005b80a01007387 */ /* 0x000fe80000100a00 */
[----:B-1----:R-:W-:Y:S04]  /*8d120*/  STL.64 [R1+0x5d0], R4 ;  /* 0x0005d00401007387 */ /* 0x002fe80000100a00 */
[----:B------:R-:W-:Y:S04]  /*8d130*/  STL.64 [R1+0x5d8], R6 ;  /* 0x0005d80601007387 */ /* 0x000fe80000100a00 */
[----:B------:R-:W2:Y:S04]  /*8d140*/  LDL.LU R13, [R1+0xb4] ;  /* 0x0000b400010d7983 */ /* 0x000ea80000300800 */
[----:B------:R-:W3:Y:S04]  /*8d150*/  LDL.LU R14, [R1+0xb8] ;  /* 0x0000b800010e7983 */ /* 0x000ee80000300800 */
[----:B------:R-:W3:Y:S01]  /*8d160*/  LDL.LU R15, [R1+0xbc] ;  /* 0x0000bc00010f7983 */ /* 0x000ee20000300800 */
[----:B------:R-:W-:Y:S06]  /*8d170*/  BAR.SYNC.DEFER_BLOCKING 0x0 ;  /* 0x0000000000007b1d */ /* 0x000fec0000010000 */
        /* <DEDUP_REMOVED lines=50> */
[----:B--2---:R0:W-:Y:S04]  /*8d4a0*/  STSM.16.M88.4 [R2], R12 ;  /* 0x0000000c02007844 */ /* 0x0041e80000000200 */
[----:B0-----:R-:W2:Y:S04]  /*8d4b0*/  LDL.LU.64 R14, [R1+0x2e18] ;  /* 0x002e1800010e7983 */ /* 0x001ea80000300a00 */
[----:B------:R-:W2:Y:S04]  /*8d4c0*/  LDL.LU.64 R12, [R1+0x2e10] ;  /* 0x002e1000010c7983 */ /* 0x000ea80000300a00 */
[----:B--2---:R-:W-:Y:S01]  /*8d4d0*/  STSM.16.M88.4 [R2+0x200], R12 ;  /* 0x0002000c02007844 */ /* 0x004fe20000000200 */
[----:B------:R-:W-:Y:S06]  /*8d4e0*/  BAR.SYNC.DEFER_BLOCKING 0x0 ;  /* 0x0000000000007b1d */ /* 0x000fec0000010000 */
[----:B------:R-:W0:Y:S04]  /*8d4f0*/  LDS.128 R12, [R0] ;  /* 0x00000000000c7984 */ /* 0x000e280000000c00 */
[----:B0-----:R-:W-:Y:S04]  /*8d500*/  STL.64 [R1+0x30], R12 ;  /* 0x0000300c01007387 */ /* 0x001fe80000100a00 */
[----:B------:R-:W-:Y:S04]  /*8d510*/  STL.64 [R1+0x38], R14 ;  /* 0x0000380e01007387 */ /* 0x000fe80000100a00 */
[----:B------:R-:W0:Y:S04]  /*8d520*/  LDS.128 R12, [R0+0x400] ;  /* 0x00040000000c7984 */ /* 0x000e280000000c00 */
[----:B0-----:R-:W-:Y:S04]  /*8d530*/  STL.64 [R1+0x5c0], R12 ;  /* 0x0005c00c01007387 */ /* 0x001fe80000100a00 */
[----:B------:R0:W-:Y:S04]  /*8d540*/  STL.64 [R1+0x5c8], R14 ;  /* 0x0005c80e01007387 */ /* 0x0001e80000100a00 */
[----:B0-----:R-:W2:Y:S04]  /*8d550*/  LDL.LU.64 R14, [R1+0x2e08] ;  /* 0x002e0800010e7983 */ /* 0x001ea80000300a00 */
[----:B------:R-:W2:Y:S01]  /*8d560*/  LDL.LU.64 R12, [R1+0x2e00] ;  /* 0x002e0000010c7983 */ /* 0x000ea20000300a00 */
[----:B------:R-:W-:Y:S06]  /*8d570*/  BAR.SYNC.DEFER_BLOCKING 0x0 ;  /* 0x0000000000007b1d */ /* 0x000fec0000010000 */
        /* <DEDUP_REMOVED lines=17> */
[----:B---3--:R-:W-:Y:S01]  /*8d690*/  STSM.16.M88.4 [R2+0x200], R4 ;  /* 0x0002000402007844 */ /* 0x008fe20000000200 */
[----:B------:R-:W-:Y:S06]  /*8d6a0*/  BAR.SYNC.DEFER_BLOCKING 0x0 ;  /* 0x0000000000007b1d */ /* 0x000fec0000010000 */
[----:B------:R-:W0:Y:S04]  /*8d6b0*/  LDS.128 R4, [R0] ;  /* 0x0000000000047984 */ /* 0x000e280000000c00 */
[----:B0-----:R-:W-:Y:S04]  /*8d6c0*/  STL.64 [R1+0x10], R4 ;  /* 0x0000100401007387 */ /* 0x001fe80000100a00 */
[----:B------:R-:W-:Y:S04]  /*8d6d0*/  STL.64 [R1+0x18], R6 ;  /* 0x0000180601007387 */ /* 0x000fe80000100a00 */
[----:B------:R-:W0:Y:S01]  /*8d6e0*/  LDS.128 R4, [R0+0x400] ;  /* 0x0004000000047984 */ /* 0x000e220000000c00 */
[----:B------:R-:W-:Y:S06]  /*8d6f0*/  BAR.SYNC.DEFER_BLOCKING 0x0 ;  /* 0x0000000000007b1d */ /* 0x000fec0000010000 */
[----:B----4-:R-:W-:Y:S04]  /*8d700*/  STSM.16.M88.4 [R2], R8 ;  /* 0x0000000802007844 */ /* 0x010fe80000000200 */
[----:B0-----:R-:W-:Y:S04]  /*8d710*/  STL.64 [R1+0x40], R4 ;  /* 0x0000400401007387 */ /* 0x001fe80000100a00 */
[----:B------:R-:W-:Y:S04]  /*8d720*/  STL.64 [R1+0x48], R6 ;  /* 0x0000480601007387 */ /* 0x000fe80000100a00 */
[----:B--2---:R-:W-:Y:S01]  /*8d730*/  STSM.16.M88.4 [R2+0x200], R12 ;  /* 0x0002000c02007844 */ /* 0x004fe20000000200 */
[----:B------:R-:W-:Y:S06]  /*8d740*/  BAR.SYNC.DEFER_BLOCKING 0x0 ;  /* 0x0000000000007b1d */ /* 0x000fec0000010000 */
[----:B------:R-:W0:Y:S04]  /*8d750*/  LDS.128 R8, [R0] ;  /* 0x0000000000087984 */ /* 0x000e280000000c00 */
[----:B------:R-:W1:Y:S01]  /*8d760*/  LDS.128 R4, [R0+0x400] ;  /* 0x0004000000047984 */ /* 0x000e620000000c00 */
[----:B------:R-:W-:Y:S06]  /*8d770*/  BAR.SYNC.DEFER_BLOCKING 0x0 ;  /* 0x0000000000007b1d */ /* 0x000fec0000010000 */
[----:B------:R-:W-:Y:S04]  /*8d780*/  STSM.16.M88.4 [R2], R16 ;  /* 0x0000001002007844 */ /* 0x000fe80000000200 */
[----:B------:R-:W-:Y:S04]  /*8d790*/  STSM.16.M88.4 [R2+0x200], R20 ;  /* 0x0002001402007844 */ /* 0x000fe80000000200 */
[----:B0-----:R-:W-:Y:S04]  /*8d7a0*/  STL.64 [R1+0x90], R8 ;  /* 0x0000900801007387 */ /* 0x001fe80000100a00 */
[----:B------:R-:W-:Y:S01]  /*8d7b0*/  STL.64 [R1+0x98], R10 ;  /* 0x0000980a01007387 */ /* 0x000fe20000100a00 */
[----:B------:R-:W-:Y:S06]  /*8d7c0*/  BAR.SYNC.DEFER_BLOCKING 0x0 ;  /* 0x0000000000007b1d */ /* 0x000fec0000010000 */
[----:B-1----:R-:W-:Y:S04]  /*8d7d0*/  STL.64 [R1+0x5e0], R4 ;  /* 0x0005e00401007387 */ /* 0x002fe80000100a00 */
[----:B------:R-:W-:Y:S04]  /*8d7e0*/  STL.64 [R1+0x5e8], R6 ;  /* 0x0005e80601007387 */ /* 0x000fe80000100a00 */
[----:B------:R-:W0:Y:S04]  /*8d7f0*/  LDS.128 R8, [R0] ;  /* 0x0000000000087984 */ /* 0x000e280000000c00 */
[----:B------:R-:W1:Y:S01]  /*8d800*/  LDS.128 R4, [R0+0x400] ;  /* 0x0004000000047984 */ /* 0x000e620000000c00 */
[----:B------:R-:W-:Y:S06]  /*8d810*/  BAR.SYNC.DEFER_BLOCKING 0x0 ;  /* 0x0000000000007b1d */ /* 0x000fec0000010000 */
[----:B0-----:R-:W-:Y:S04]  /*8d820*/  STL.64 [R1+0x80], R8 ;  /* 0x0000800801007387 */ /* 0x001fe80000100a00 */
[----:B------:R-:W-:Y:S04]  /*8d830*/  STL.64 [R1+0x88], R10 ;  /* 0x0000880a01007387 */ /* 0x000fe80000100a00 */
[----:B-1----:R-:W-:Y:S04]  /*8d840*/  STL.64 [R1+0xc0], R4 ;  /* 0x0000c00401007387 */ /* 0x002fe80000100a00 */
        /* <DEDUP_REMOVED lines=35> */
[----:B------:R0:W-:Y:S04]  /*8da80*/  STSM.16.M88.4 [R2], R24 ;  /* 0x0000001802007844 */ /* 0x0001e80000000200 */
        /* <DEDUP_REMOVED lines=19> */
[----:B------:R-:W4:Y:S04]  /*8dbc0*/  LDL.LU R27, [R1+0x19c] ;  /* 0x00019c00011b7983 */ /* 0x000f280000300800 */
        /* <DEDUP_REMOVED lines=33> */
[----:B------:R-:W0:Y:S01]  /*8dde0*/  LDS.128 R16, [R0+0x400] ;  /* 0x0004000000107984 */ /* 0x000e220000000c00 */
[----:B------:R-:W-:Y:S06]  /*8ddf0*/  BAR.SYNC.DEFER_BLOCKING 0x0 ;  /* 0x0000000000007b1d */ /* 0x000fec0000010000 */
[----:B0-----:R-:W-:Y:S04]  /*8de00*/  STL.64 [R1+0x5f0], R16 ;  /* 0x0005f01001007387 */ /* 0x001fe80000100a00 */
[----:B------:R0:W-:Y:S04]  /*8de10*/  STL.64 [R1+0x5f8], R18 ;  /* 0x0005f81201007387 */ /* 0x0001e80000100a00 */
[----:B0-----:R-:W2:Y:S04]  /*8de20*/  LDL.LU.64 R18, [R1+0x2d88] ;  /* 0x002d880001127983 */ /* 0x001ea80000300a00 */
[----:B------:R-:W2:Y:S04]  /*8de30*/  LDL.LU.64 R16, [R1+0x2d80] ;  /* 0x002d800001107983 */ /* 0x000ea80000300a00 */
[----:B---3--:R-:W-:Y:S04]  /*8de40*/  STSM.16.M88.4 [R2], R4 ;  /* 0x0000000402007844 */ /* 0x008fe80000000200 */
[----:B----4-:R-:W-:Y:S01]  /*8de50*/  STSM.16.M88.4 [R2+0x200], R8 ;  /* 0x0002000802007844 */ /* 0x010fe20000000200 */
[----:B------:R-:W-:Y:S06]  /*8de60*/  BAR.SYNC.DEFER_BLOCKING 0x0 ;  /* 0x0000000000007b1d */ /* 0x000fec0000010000 */
[----:B------:R-:W0:Y:S04]  /*8de70*/  LDS.128 R8, [R0] ;  /* 0x0000000000087984 */ /* 0x000e280000000c00 */
[----:B------:R-:W1:Y:S01]  /*8de80*/  LDS.128 R4, [R0+0x400] ;  /* 0x0004000000047984 */ /* 0x000e620000000c00 */
[----:B------:R-:W-:Y:S06]  /*8de90*/  BAR.SYNC.DEFER_BLOCKING 0x0 ;  /* 0x0000000000007b1d */ /* 0x000fec0000010000 */
[----:B------:R-:W-:Y:S04]  /*8dea0*/  STSM.16.M88.4 [R2], R12 ;  /* 0x0000000c02007844 */ /* 0x000fe80000000200 */
[----:B0-----:R-:W-:Y:S04]  /*8deb0*/  STL.64 [R1+0xf0], R8 ;  /* 0x0000f00801007387 */ /* 0x001fe80000100a00 */
[----:B------:R-:W-:Y:S04]  /*8dec0*/  STL.64 [R1+0xf8], R10 ;  /* 0x0000f80a01007387 */ /* 0x000fe80000100a00 */
[----:B-1----:R-:W-:Y:S04]  /*8ded0*/  STL.64 [R1+0x130], R4 ;  /* 0x0001300401007387 */ /* 0x002fe80000100a00 */
        /* <DEDUP_REMOVED lines=483> */
[----:B------:R2:W-:Y:S04]  /*8fd10*/  STSM.16.M88.4 [R2+0x200], R24 ;  /* 0x0002001802007844 */ /* 0x0005e80000000200 */
[----:B0-----:R-:W-:Y:S04]  /*8fd20*/  STL.64 [R1+0x420], R8 ;  /* 0x0004200801007387 */ /* 0x001fe80000100a00 */
[----:B------:R-:W-:Y:S01]  /*8fd30*/  STL.64 [R1+0x428], R10 ;  /* 0x0004280a01007387 */ /* 0x000fe20000100a00 */
[----:B------:R-:W-:Y:S06]  /*8fd40*/  BAR.SYNC.DEFER_BLOCKING 0x0 ;  /* 0x0000000000007b1d */ /* 0x000fec0000010000 */
[----:B-1----:R-:W-:Y:S04]  /*8fd50*/  STL.64 [R1+0x430], R4 ;  /* 0x0004300401007387 */ /* 0x002fe80000100a00 */
[----:B------:R-:W-:Y:S04]  /*8fd60*/  STL.64 [R1+0x438], R6 ;  /* 0x0004380601007387 */ /* 0x000fe80000100a00 */
[----:B------:R-:W3:Y:S04]  /*8fd70*/  LDL.LU R16, [R1+0x490] ;  /* 0x0004900001107983 */ /* 0x000ee80000300800 */
[----:B------:R-:W3:Y:S04]  /*8fd80*/  LDL.LU R17, [R1+0x494] ;  /* 0x0004940001117983 */ /* 0x000ee80000300800 */
[----:B------:R-:W0:Y:S04]  /*8fd90*/  LDS.128 R8, [R0] ;  /* 0x0000000000087984 */ /* 0x000e280000000c00 */
[----:B------:R-:W1:Y:S04]  /*8fda0*/  LDS.128 R4, [R0+0x400] ;  /* 0x0004000000047984 */ /* 0x000e680000000c00 */
[----:B------:R-:W3:Y:S04]  /*8fdb0*/  LDL.LU R18, [R1+0x498] ;  /* 0x0004980001127983 */ /* 0x000ee80000300800 */
[----:B------:R-:W3:Y:S04]  /*8fdc0*/  LDL.LU R19, [R1+0x49c] ;  /* 0x00049c0001137983 */ /* 0x000ee80000300800 */
[----:B--2---:R-:W2:Y:S01]  /*8fdd0*/  LDL.LU R24, [R1+0x4a0] ;  /* 0x0004a00001187983 */ /* 0x004ea20000300800 */
[----:B------:R-:W-:Y:S06]  /*8fde0*/  BAR.SYNC.DEFER_BLOCKING 0x0 ;  /* 0x0000000000007b1d */ /* 0x000fec0000010000 */
[----:B0-----:R-:W-:Y:S04]  /*8fdf0*/  STL.64 [R1+0x410], R8 ;  /* 0x0004100801007387 */ /* 0x001fe80000100a00 */
[----:B------:R-:W-:Y:S04]  /*8fe00*/  STL.64 [R1+0x418], R10 ;  /* 0x0004180a01007387 */ /* 0x000fe80000100a00 */
[----:B-1----:R0:W-:Y:S04]  /*8fe10*/  STL.64 [R1+0x450], R4 ;  /* 0x0004500401007387 */ /* 0x0021e80000100a00 */
[----:B------:R1:W-:Y:S04]  /*8fe20*/  STL.64 [R1+0x458], R6 ;  /* 0x0004580601007387 */ /* 0x0003e80000100a00 */
[----:B------:R-:W2:Y:S04]  /*8fe30*/  LDL.LU R25, [R1+0x4a4] ;  /* 0x0004a40001197983 */ /* 0x000ea80000300800 */
[----:B------:R-:W2:Y:S04]  /*8fe40*/  LDL.LU R26, [R1+0x4a8] ;  /* 0x0004a800011a7983 */ /* 0x000ea80000300800 */
[----:B------:R-:W2:Y:S04]  /*8fe50*/  LDL.LU R27, [R1+0x4ac] ;  /* 0x0004ac00011b7983 */ /* 0x000ea80000300800 */
[----:B0-----:R-:W4:Y:S04]  /*8fe60*/  LDL.LU R4, [R1+0x4d0] ;  /* 0x0004d00001047983 */ /* 0x001f280000300800 */
[----:B------:R-:W4:Y:S04]  /*8fe70*/  LDL.LU R5, [R1+0x4d4] ;  /* 0x0004d40001057983 */ /* 0x000f280000300800 */
[----:B-1----:R-:W3:Y:S04]  /*8fe80*/  LDL.LU R6, [R1+0x4d8] ;  /* 0x0004d80001067983 */ /* 0x002ee80000300800 */
[----:B------:R-:W3:Y:S04]  /*8fe90*/  LDL.LU R7, [R1+0x4dc] ;  /* 0x0004dc0001077983 */ /* 0x000ee80000300800 */
[----:B---3--:R-:W-:Y:S04]  /*8fea0*/  STL.64 [R1+0x2c18], R6 ;  /* 0x002c180601007387 */ /* 0x008fe80000100a00 */
[----:B----4-:R0:W-:Y:S04]  /*8feb0*/  STL.64 [R1+0x2c10], R4 ;  /* 0x002c100401007387 */ /* 0x0101e80000100a00 */
[----:B0-----:R-:W3:Y:S04]  /*8fec0*/  LDL.LU R4, [R1+0x4c0] ;  /* 0x0004c00001047983 */ /* 0x001ee80000300800 */
[----:B------:R-:W3:Y:S04]  /*8fed0*/  LDL.LU R5, [R1+0x4c4] ;  /* 0x0004c40001057983 */ /* 0x000ee80000300800 */
[----:B------:R-:W4:Y:S04]  /*8fee0*/  LDL.LU R6, [R1+0x4c8] ;  /* 0x0004c80001067983 */ /* 0x000f280000300800 */
[----:B------:R-:W4:Y:S04]  /*8fef0*/  LDL.LU R7, [R1+0x4cc] ;  /* 0x0004cc0001077983 */ /* 0x000f280000300800 */
[----:B------:R-:W-:Y:S04]  /*8ff00*/  STSM.16.M88.4 [R2], R16 ;  /* 0x0000001002007844 */ /* 0x000fe80000000200 */
[----:B--2---:R-:W-:Y:S01]  /*8ff10*/  STSM.16.M88.4 [R2+0x200], R24 ;  /* 0x0002001802007844 */ /* 0x004fe20000000200 */
[----:B------:R-:W-:Y:S06]  /*8ff20*/  BAR.SYNC.DEFER_BLOCKING 0x0 ;  /* 0x0000000000007b1d */ /* 0x000fec0000010000 */
[----:B----4-:R-:W-:Y:S04]  /*8ff30*/  STL.64 [R1+0x2c28], R6 ;  /* 0x002c280601007387 */ /* 0x010fe80000100a00 */
[----:B---3--:R0:W-:Y:S04]  /*8ff40*/  STL.64 [R1+0x2c20], R4 ;  /* 0x002c200401007387 */ /* 0x0081e80000100a00 */
[----:B0-----:R-:W2:Y:S04]  /*8ff50*/  LDL.LU R4, [R1+0x4b0] ;  /* 0x0004b00001047983 */ /* 0x001ea80000300800 */
[----:B------:R-:W2:Y:S04]  /*8ff60*/  LDL.LU R5, [R1+0x4b4] ;  /* 0x0004b40001057983 */ /* 0x000ea80000300800 */
[----:B------:R-:W3:Y:S04]  /*8ff70*/  LDL.LU R6, [R1+0x4b8] ;  /* 0x0004b80001067983 */ /* 0x000ee80000300800 */
[----:B------:R-:W3:Y:S04]  /*8ff80*/  LDL.LU R7, [R1+0x4bc] ;  /* 0x0004bc0001077983 */ /* 0x000ee80000300800 */
[----:B---3--:R-:W-:Y:S04]  /*8ff90*/  STL.64 [R1+0x2c38], R6 ;  /* 0x002c380601007387 */ /* 0x008fe80000100a00 */
[----:B--2---:R-:W-:Y:S04]  /*8ffa0*/  STL.64 [R1+0x2c30], R4 ;  /* 0x002c300401007387 */ /* 0x004fe80000100a00 */
[----:B------:R-:W0:Y:S04]  /*8ffb0*/  LDS.128 R4, [R0] ;  /* 0x0000000000047984 */ /* 0x000e280000000c00 */
[----:B------:R-:W2:Y:S04]  /*8ffc0*/  LDL.LU R20, [R1+0x4e0] ;  /* 0x0004e00001147983 */ /* 0x000ea80000300800 */
        /* <DEDUP_REMOVED lines=41> */
[----:B--2---:R-:W-:Y:S04]  /*90260*/  STSM.16.M88.4 [R2], R4 ;  /* 0x0000000402007844 */ /* 0x004fe80000000200 */
[----:B------:R0:W-:Y:S01]  /*90270*/  STSM.16.M88.4 [R2+0x200], R20 ;  /* 0x0002001402007844 */ /* 0x0001e20000000200 */
[----:B------:R-:W-:Y:S06]  /*90280*/  BAR.SYNC.DEFER_BLOCKING 0x0 ;  /* 0x0000000000007b1d */ /* 0x000fec0000010000 */
[----:B0-----:R-:W2:Y:S04]  /*90290*/  LDL.LU R20, [R1+0x540] ;  /* 0x0005400001147983 */ /* 0x001ea80000300800 */
[----:B------:R-:W0:Y:S04]  /*902a0*/  LDS.128 R4, [R0] ;  /* 0x0000000000047984 */ /* 0x000e280000000c00 */
[----:B0-----:R-:W-:Y:S04]  /*902b0*/  STL.64 [R1+0x470], R4 ;  /* 0x0004700401007387 */ /* 0x001fe80000100a00 */
[----:B------:R-:W-:Y:S04]  /*902c0*/  STL.64 [R1+0x478], R6 ;  /* 0x0004780601007387 */ /* 0x000fe80000100a00 */
[----:B------:R-:W0:Y:S01]  /*902d0*/  LDS.128 R4, [R0+0x400] ;  /* 0x0004000000047984 */ /* 0x000e220000000c00 */
[----:B------:R-:W-:Y:S06]  /*902e0*/  BAR.SYNC.DEFER_BLOCKING 0x0 ;  /* 0x0000000000007b1d */ /* 0x000fec0000010000 */
[----:B------:R-:W2:Y:S04]  /*902f0*/  LDL.LU R21, [R1+0x544] ;  /* 0x0005440001157983 */ /* 0x000ea80000300800 */
[----:B------:R-:W2:Y:S04]  /*90300*/  LDL.LU R22, [R1+0x548] ;  /* 0x0005480001167983 */ /* 0x000ea80000300800 */
[----:B------:R-:W2:Y:S04]  /*90310*/  LDL.LU R23, [R1+0x54c] ;  /* 0x00054c0001177983 */ /* 0x000ea80000300800 */
[----:B---3--:R-:W-:Y:S04]  /*90320*/  STSM.16.M88.4 [R2], R8 ;  /* 0x0000000802007844 */ /* 0x008fe80000000200 */
[----:B----4-:R-:W-:Y:S01]  /*90330*/  STSM.16.M88.4 [R2+0x200], R12 ;  /* 0x0002000c02007844 */ /* 0x010fe20000000200 */
[----:B------:R-:W-:Y:S06]  /*90340*/  BAR.SYNC.DEFER_BLOCKING 0x0 ;  /* 0x0000000000007b1d */ /* 0x000fec0000010000 */
[----:B0-----:R-:W-:Y:S04]  /*90350*/  STL.64 [R1+0x4b0], R4 ;  /* 0x0004b00401007387 */ /* 0x001fe80000100a00 */
[----:B------:R-:W-:Y:S04]  /*90360*/  STL.64 [R1+0x4b8], R6 ;  /* 0x0004b80601007387 */ /* 0x000fe80000100a00 */
[----:B------:R-:W0:Y:S04]  /*90370*/  LDS.128 R8, [R0] ;  /* 0x0000000000087984 */ /* 0x000e280000000c00 */
[----:B------:R-:W1:Y:S01]  /*90380*/  LDS.128 R4, [R0+0x400] ;  /* 0x0004000000047984 */ /* 0x000e620000000c00 */
[----:B------:R-:W-:Y:S06]  /*90390*/  BAR.SYNC.DEFER_BLOCKING 0x0 ;  /* 0x0000000000007b1d */ /* 0x000fec0000010000 */
[----:B------:R3:W-:Y:S04]  /*903a0*/  STSM.16.M88.4 [R2], R24 ;  /* 0x0000001802007844 */ /* 0x0007e80000000200 */
[----:B0-----:R0:W-:Y:S04]  /*903b0*/  STL.64 [R1+0x490], R8 ;  /* 0x0004900801007387 */ /* 0x0011e80000100a00 */
[----:B------:R4:W-:Y:S04]  /*903c0*/  STL.64 [R1+0x498], R10 ;  /* 0x0004980a01007387 */ /* 0x0009e80000100a00 */
[----:B-1----:R-:W-:Y:S04]  /*903d0*/  STL.64 [R1+0x4d0], R4 ;  /* 0x0004d00401007387 */ /* 0x002fe80000100a00 */
[----:B------:R-:W-:Y:S04]  /*903e0*/  STL.64 [R1+0x4d8], R6 ;  /* 0x0004d80601007387 */ /* 0x000fe80000100a00 */
[----:B---3--:R-:W3:Y:S04]  /*903f0*/  LDL.LU R24, [R1+0x560] ;  /* 0x0005600001187983 */ /* 0x008ee80000300800 */
[----:B------:R-:W3:Y:S04]  /*90400*/  LDL.LU R25, [R1+0x564] ;  /* 0x0005640001197983 */ /* 0x000ee80000300800 */
[----:B------:R-:W3:Y:S04]  /*90410*/  LDL.LU R26, [R1+0x568] ;  /* 0x00056800011a7983 */ /* 0x000ee80000300800 */
[----:B------:R-:W3:Y:S04]  /*90420*/  LDL.LU R27, [R1+0x56c] ;  /* 0x00056c00011b7983 */ /* 0x000ee80000300800 */
[----:B0-----:R-:W2:Y:S04]  /*90430*/  LDL.LU R8, [R1+0x580] ;  /* 0x0005800001087983 */ /* 0x001ea80000300800 */
[----:B------:R-:W2:Y:S04]  /*90440*/  LDL.LU R9, [R1+0x584] ;  /* 0x0005840001097983 */ /* 0x000ea80000300800 */
[----:B----4-:R-:W4:Y:S04]  /*90450*/  LDL.LU R10, [R1+0x588] ;  /* 0x00058800010a7983 */ /* 0x010f280000300800 */
[----:B------:R-:W4:Y:S04]  /*90460*/  LDL.LU R11, [R1+0x58c] ;  /* 0x00058c00010b7983 */ /* 0x000f280000300800 */
[----:B------:R-:W-:Y:S01]  /*90470*/  STSM.16.M88.4 [R2+0x200], R16 ;  /* 0x0002001002007844 */ /* 0x000fe20000000200 */
[----:B------:R-:W-:Y:S06]  /*90480*/  BAR.SYNC.DEFER_BLOCKING 0x0 ;  /* 0x0000000000007b1d */ /* 0x000fec0000010000 */
[----:B------:R-:W-:Y:S04]  /*90490*/  LDS.128 R4, [R0+0x400] ;  /* 0x0004000000047984 */ /* 0x000fe80000000c00 */
[----:B----4-:R-:W-:Y:S04]  /*904a0*/  STL.64 [R1+0x2bf8], R10 ;  /* 0x002bf80a01007387 */ /* 0x010fe80000100a00 */
[----:B--2---:R0:W-:Y:S04]  /*904b0*/  STL.64 [R1+0x2bf0], R8 ;  /* 0x002bf00801007387 */ /* 0x0041e80000100a00 */
[----:B0-----:R-:W2:Y:S04]  /*904c0*/  LDL.LU R8, [R1+0x570] ;  /* 0x0005700001087983 */ /* 0x001ea80000300800 */
[----:B------:R-:W2:Y:S04]  /*904d0*/  LDL.LU R9, [R1+0x574] ;  /* 0x0005740001097983 */ /* 0x000ea80000300800 */
[----:B------:R-:W4:Y:S04]  /*904e0*/  LDL.LU R10, [R1+0x578] ;  /* 0x00057800010a7983 */ /* 0x000f280000300800 */
[----:B------:R-:W4:Y:S04]  /*904f0*/  LDL.LU R11, [R1+0x57c] ;  /* 0x00057c00010b7983 */ /* 0x000f280000300800 */
[----:B----4-:R-:W-:Y:S04]  /*90500*/  STL.64 [R1+0x2c08], R10 ;  /* 0x002c080a01007387 */ /* 0x010fe80000100a00 */
[----:B--2---:R-:W-:Y:S04]  /*90510*/  STL.64 [R1+0x2c00], R8 ;  /* 0x002c000801007387 */ /* 0x004fe80000100a00 */
[----:B------:R-:W0:Y:S01]  /*90520*/  LDS.128 R8, [R0] ;  /* 0x0000000000087984 */ /* 0x000e220000000c00 */
[----:B------:R-:W-:Y:S06]  /*90530*/  BAR.SYNC.DEFER_BLOCKING 0x0 ;  /* 0x0000000000007b1d */ /* 0x000fec0000010000 */
[----:B------:R-:W-:Y:S04]  /*90540*/  STSM.16.M88.4 [R2], R20 ;  /* 0x0000001402007844 */ /* 0x000fe80000000200 */
[----:B---3--:R-:W-:Y:S04]  /*90550*/  STSM.16.M88.4 [R2+0x200], R24 ;  /* 0x0002001802007844 */ /* 0x008fe80000000200 */
[----:B0-----:R-:W-:Y:S04]  /*90560*/  STL.64 [R1+0x480], R8 ;  /* 0x0004800801007387 */ /* 0x001fe80000100a00 */
[----:B------:R-:W-:Y:S01]  /*90570*/  STL.64 [R1+0x488], R10 ;  /* 0x0004880a01007387 */ /* 0x000fe20000100a00 */
[----:B------:R-:W-:Y:S06]  /*90580*/  BAR.SYNC.DEFER_BLOCKING 0x0 ;  /* 0x0000000000007b1d */ /* 0x000fec0000010000 */
[----:B------:R-:W0:Y:S04]  /*90590*/  LDS.128 R8, [R0] ;  /* 0x0000000000087984 */ /* 0x000e280000000c00 */
[----:B------:R1:W-:Y:S04]  /*905a0*/  STL.64 [R1+0x4c0], R4 ;  /* 0x0004c00401007387 */ /* 0x0003e80000100a00 */
[----:B------:R2:W-:Y:S04]  /*905b0*/  STL.64 [R1+0x4c8], R6 ;  /* 0x0004c80601007387 */ /* 0x0005e80000100a00 */
[----:B-1----:R-:W3:Y:S04]  /*905c0*/  LDL.LU R4, [R1+0x610] ;  /* 0x0006100001047983 */ /* 0x002ee80000300800 */
[----:B------:R-:W3:Y:S04]  /*905d0*/  LDL.LU R5, [R1+0x614] ;  /* 0x0006140001057983 */ /* 0x000ee80000300800 */
[----:B--2---:R-:W3:Y:S04]  /*905e0*/  LDL.LU R6, [R1+0x618] ;  /* 0x0006180001067983 */ /* 0x004ee80000300800 */
[----:B------:R-:W3:Y:S04]  /*905f0*/  LDL.LU R7, [R1+0x61c] ;  /* 0x00061c0001077983 */ /* 0x000ee80000300800 */
        /* <DEDUP_REMOVED lines=21> */
[----:B0-----:R-:W3:Y:S04]  /*90750*/  LDL.LU.64 R10, [R1+0x2c08] ;  /* 0x002c0800010a7983 */ /* 0x001ee80000300a00 */
[----:B------:R-:W3:Y:S01]  /*90760*/  LDL.LU.64 R8, [R1+0x2c00] ;  /* 0x002c000001087983 */ /* 0x000ee20000300a00 */
[----:B------:R-:W-:Y:S06]  /*90770*/  BAR.SYNC.DEFER_BLOCKING 0x0 ;  /* 0x0000000000007b1d */ /* 0x000fec0000010000 */
[----:B---3--:R0:W-:Y:S04]  /*90780*/  STSM.16.M88.4 [R2], R8 ;  /* 0x0000000802007844 */ /* 0x0081e80000000200 */
[----:B0-----:R-:W3:Y:S04]  /*90790*/  LDL.LU.64 R10, [R1+0x2bf8] ;  /* 0x002bf800010a7983 */ /* 0x001ee80000300a00 */
[----:B------:R-:W3:Y:S04]  /*907a0*/  LDL.LU.64 R8, [R1+0x2bf0] ;  /* 0x002bf00001087983 */ /* 0x000ee80000300a00 */
[----:B---3--:R-:W-:Y:S01]  /*907b0*/  STSM.16.M88.4 [R2+0x200], R8 ;  /* 0x0002000802007844 */ /* 0x008fe20000000200 */
[----:B------:R-:W-:Y:S06]  /*907c0*/  BAR.SYNC.DEFER_BLOCKING 0x0 ;  /* 0x0000000000007b1d */ /* 0x000fec0000010000 */
[----:B------:R-:W0:Y:S04]  /*907d0*/  LDS.128 R8, [R0] ;  /* 0x0000000000087984 */ /* 0x000e280000000c00 */
[----:B0-----:R-:W-:Y:S04]  /*907e0*/  STL.64 [R1+0x4f0], R8 ;  /* 0x0004f00801007387 */ /* 0x001fe80000100a00 */
[----:B------:R-:W-:Y:S04]  /*907f0*/  STL.64 [R1+0x4f8], R10 ;  /* 0x0004f80a01007387 */ /* 0x000fe80000100a00 */
[----:B------:R-:W0:Y:S04]  /*90800*/  LDS.128 R8, [R0+0x400] ;  /* 0x0004000000087984 */ /* 0x000e280000000c00 */
[----:B0-----:R0:W-:Y:S04]  /*90810*/  STL [R1+0x540], R8 ;  /* 0x0005400801007387 */ /* 0x0011e80000100800 */
[----:B------:R-:W-:Y:S01]  /*90820*/  STL.64 [R1+0x548], R10 ;  /* 0x0005480a01007387 */ /* 0x000fe20000100a00 */
[----:B0-----:R-:W-:-:S05]  /*90830*/  IMAD.MOV.U32 R8, RZ, RZ, R9 ;  /* 0x000000ffff087224 */ /* 0x001fca00078e0009 */
[----:B------:R0:W-:Y:S04]  /*90840*/  STL [R1+0x2ac4], R8 ;  /* 0x002ac40801007387 */ /* 0x0001e80000100800 */
[----:B0-----:R-:W3:Y:S04]  /*90850*/  LDL.LU R8, [R1+0x590] ;  /* 0x0005900001087983 */ /* 0x001ee80000300800 */
[----:B------:R-:W3:Y:S04]  /*90860*/  LDL.LU R9, [R1+0x594] ;  /* 0x0005940001097983 */ /* 0x000ee80000300800 */
[----:B------:R-:W3:Y:S04]  /*90870*/  LDL.LU R10, [R1+0x598] ;  /* 0x00059800010a7983 */ /* 0x000ee80000300800 */
[----:B------:R-:W3:Y:S01]  /*90880*/  LDL.LU R11, [R1+0x59c] ;  /* 0x00059c00010b7983 */ /* 0x000ee20000300800 */
[----:B------:R-:W-:Y:S06]  /*90890*/  BAR.SYNC.DEFER_BLOCKING 0x0 ;  /* 0x0000000000007b1d */ /* 0x000fec0000010000 */
[----:B---3--:R-:W-:Y:S04]  /*908a0*/  STSM.16.M88.4 [R2], R8 ;  /* 0x0000000802007844 */ /* 0x008fe80000000200 */
[----:B------:R-:W-:Y:S01]  /*908b0*/  STSM.16.M88.4 [R2+0x200], R4 ;  /* 0x0002000402007844 */ /* 0x000fe20000000200 */
[----:B------:R-:W-:Y:S06]  /*908c0*/  BAR.SYNC.DEFER_BLOCKING 0x0 ;  /* 0x0000000000007b1d */ /* 0x000fec0000010000 */
[----:B------:R-:W-:Y:S04]  /*908d0*/  LDS.128 R8, [R0] ;  /* 0x0000000000087984 */ /* 0x000fe80000000c00 */
[----:B------:R-:W0:Y:S01]  /*908e0*/  LDS.128 R4, [R0+0x400] ;  /* 0x0004000000047984 */ /* 0x000e220000000c00 */
[----:B------:R-:W-:Y:S06]  /*908f0*/  BAR.SYNC.DEFER_BLOCKING 0x0 ;  /* 0x0000000000007b1d */ /* 0x000fec0000010000 */
[----:B--2---:R-:W-:Y:S04]  /*90900*/  STSM.16.M88.4 [R2], R12 ;  /* 0x0000000c02007844 */ /* 0x004fe80000000200 */
[----:B----4-:R-:W-:Y:S04]  /*90910*/  STSM.16.M88.4 [R2+0x200], R16 ;  /* 0x0002001002007844 */ /* 0x010fe80000000200 */
[----:B0-----:R-:W-:Y:S01]  /*90920*/  STL [R1+0x560], R4 ;  /* 0x0005600401007387 */ /* 0x001fe20000100800 */
[----:B------:R-:W-:-:S03]  /*90930*/  IMAD.MOV.U32 R3, RZ, RZ, R5 ;  /* 0x000000ffff037224 */ /* 0x000fc600078e0005 */
[----:B------:R-:W-:Y:S04]  /*90940*/  STL.64 [R1+0x510], R8 ;  /* 0x0005100801007387 */ /* 0x000fe80000100a00 */
[----:B------:R-:W-:Y:S01]  /*90950*/  STL.64 [R1+0x518], R10 ;  /* 0x0005180a01007387 */ /* 0x000fe20000100a00 */
[----:B------:R-:W-:Y:S06]  /*90960*/  BAR.SYNC.DEFER_BLOCKING 0x0 ;  /* 0x0000000000007b1d */ /* 0x000fec0000010000 */
[----:B------:R-:W-:Y:S04]  /*90970*/  STL.64 [R1+0x568], R6 ;  /* 0x0005680601007387 */ /* 0x000fe80000100a00 */
[----:B------:R-:W-:Y:S04]  /*90980*/  LDS.128 R8, [R0] ;  /* 0x0000000000087984 */ /* 0x000fe80000000c00 */
[----:B------:R-:W0:Y:S01]  /*90990*/  LDS.128 R4, [R0+0x400] ;  /* 0x0004000000047984 */ /* 0x000e220000000c00 */
[----:B------:R-:W-:Y:S06]  /*909a0*/  BAR.SYNC.DEFER_BLOCKING 0x0 ;  /* 0x0000000000007b1d */ /* 0x000fec0000010000 */
[----:B------:R-:W-:Y:S04]  /*909b0*/  STSM.16.M88.4 [R2], R20 ;  /* 0x0000001402007844 */ /* 0x000fe80000000200 */
[----:B------:R-:W-:Y:S04]  /*909c0*/  STSM.16.M88.4 [R2+0x200], R24 ;  /* 0x0002001802007844 */ /* 0x000fe80000000200 */
[----:B------:R-:W-:Y:S04]  /*909d0*/  STL [R1+0x2ac0], R3 ;  /* 0x002ac00301007387 */ /* 0x000fe80000100800 */
[----:B0-----:R-:W-:Y:S04]  /*909e0*/  STL [R1+0x584], R5 ;  /* 0x0005840501007387 */ /* 0x001fe80000100800 */
[----:B------:R0:W-:Y:S04]  /*909f0*/  STL.64 [R1+0x500], R8 ;  /* 0x0005000801007387 */ /* 0x0001e80000100a00 */
[----:B------:R-:W-:Y:S04]  /*90a00*/  STL.64 [R1+0x508], R10 ;  /* 0x0005080a01007387 */ /* 0x000fe80000100a00 */
[----:B------:R-:W-:Y:S01]  /*90a10*/  STL.64 [R1+0x588], R6 ;  /* 0x0005880601007387 */ /* 0x000fe20000100a00 */
[----:B0-----:R-:W-:Y:S01]  /*90a20*/  IMAD.MOV.U32 R8, RZ, RZ, R4 ;  /* 0x000000ffff087224 */ /* 0x001fe200078e0004 */
[----:B------:R-:W-:Y:S06]  /*90a30*/  BAR.SYNC.DEFER_BLOCKING 0x0 ;  /* 0x0000000000007b1d */ /* 0x000fec0000010000 */
[----:B------:R-:W0:Y:S04]  /*90a40*/  LDS.128 R4, [R0] ;  /* 0x0000000000047984 */ /* 0x000e280000000c00 */
[----:B------:R-:W-:Y:S04]  /*90a50*/  STL [R1+0x2acc], R8 ;  /* 0x002acc0801007387 */ /* 0x000fe80000100800 */
[----:B------:R1:W-:Y:S04]  /*90a60*/  STL [R1+0x2ad4], R8 ;  /* 0x002ad40801007387 */ /* 0x0003e80000100800 */
[----:B0-----:R-:W-:Y:S01]  /*90a70*/  STL.64 [R1+0x530], R4 ;  /* 0x0005300401007387 */ /* 0x001fe20000100a00 */
[----:B-1----:R-:W-:-:S03]  /*90a80*/  IMAD.MOV.U32 R8, RZ, RZ, R7 ;  /* 0x000000ffff087224 */ /* 0x002fc600078e0007 */
[----:B------:R-:W-:Y:S04]  /*90a90*/  STL [R1+0x538], R6 ;  /* 0x0005380601007387 */ /* 0x000fe80000100800 */
[----:B------:R-:W0:Y:S04]  /*90aa0*/  LDS.128 R4, [R0+0x400] ;  /* 0x0004000000047984 */ /* 0x000e280000000c00 */
[----:B------:R1:W-:Y:S04]  /*90ab0*/  STL [R1+0x2ad8], R8 ;  /* 0x002ad80801007387 */ /* 0x0003e80000100800 */
[----:B0-----:R-:W-:Y:S04]  /*90ac0*/  STL [R1+0x574], R5 ;  /* 0x0005740501007387 */ /* 0x001fe80000100800 */
[----:B------:R-:W-:Y:S04]  /*90ad0*/  STL.64 [R1+0x578], R6 ;  /* 0x0005780601007387 */ /* 0x000fe80000100a00 */
[----:B------:R-:W2:Y:S04]  /*90ae0*/  LDL.LU R12, [R1+0x6d0] ;  /* 0x0006d000010c7983 */ /* 0x000ea80000300800 */
[----:B------:R-:W2:Y:S04]  /*90af0*/  LDL.LU R13, [R1+0x6d4] ;  /* 0x0006d400010d7983 */ /* 0x000ea80000300800 */
[----:B------:R-:W3:Y:S04]  /*90b00*/  LDL.LU R14, [R1+0x6d8] ;  /* 0x0006d800010e7983 */ /* 0x000ee80000300800 */
[----:B------:R-:W3:Y:S01]  /*90b10*/  LDL.LU R15, [R1+0x6dc] ;  /* 0x0006dc00010f7983 */ /* 0x000ee20000300800 */
[----:B------:R-:W-:Y:S06]  /*90b20*/  BAR.SYNC.DEFER_BLOCKING 0x0 ;  /* 0x0000000000007b1d */ /* 0x000fec0000010000 */
[----:B---3--:R-:W-:Y:S04]  /*90b30*/  STL.64 [R1+0x2ba8], R14 ;  /* 0x002ba80e01007387 */ /* 0x008fe80000100a00 */
[----:B--2---:R-:W-:Y:S04]  /*90b40*/  STL.64 [R1+0x2ba0], R12 ;  /* 0x002ba00c01007387 */ /* 0x004fe80000100a00 */
[----:B-1----:R-:W2:Y:S04]  /*90b50*/  LDL.LU R8, [R1+0x6b0] ;  /* 0x0006b00001087983 */ /* 0x002ea80000300800 */
        /* <DEDUP_REMOVED lines=77> */
[----:B---3--:R0:W-:Y:S04]  /*91030*/  STSM.16.M88.4 [R2], R12 ;  /* 0x0000000c02007844 */ /* 0x0081e80000000200 */
[----:B0-----:R-:W3:Y:S04]  /*91040*/  LDL.LU.64 R14, [R1+0x2ba8] ;  /* 0x002ba800010e7983 */ /* 0x001ee80000300a00 */
[----:B------:R-:W3:Y:S04]  /*91050*/  LDL.LU.64 R12, [R1+0x2ba0] ;  /* 0x002ba000010c7983 */ /* 0x000ee80000300a00 */
[----:B--2---:R-:W-:Y:S01]  /*91060*/  STSM.16.M88.4 [R2+0x200], R8 ;  /* 0x0002000802007844 */ /* 0x004fe20000000200 */
[----:B------:R-:W-:Y:S06]  /*91070*/  BAR.SYNC.DEFER_BLOCKING 0x0 ;  /* 0x0000000000007b1d */ /* 0x000fec0000010000 */
[----:B------:R-:W0:Y:S04]  /*91080*/  LDS.128 R8, [R0] ;  /* 0x0000000000087984 */ /* 0x000e280000000c00 */
[----:B0-----:R-:W-:Y:S04]  /*91090*/  STL.64 [R1+0x620], R8 ;  /* 0x0006200801007387 */ /* 0x001fe80000100a00 */
[----:B------:R-:W-:Y:S04]  /*910a0*/  STL.64 [R1+0x628], R10 ;  /* 0x0006280a01007387 */ /* 0x000fe80000100a00 */
[----:B------:R-:W0:Y:S01]  /*910b0*/  LDS.128 R8, [R0+0x400] ;  /* 0x0004000000087984 */ /* 0x000e220000000c00 */
[----:B------:R-:W-:Y:S06]  /*910c0*/  BAR.SYNC.DEFER_BLOCKING 0x0 ;  /* 0x0000000000007b1d */ /* 0x000fec0000010000 */
[----:B----4-:R-:W-:Y:S04]  /*910d0*/  STSM.16.M88.4 [R2], R4 ;  /* 0x0000000402007844 */ /* 0x010fe80000000200 */
[----:B---3--:R-:W-:Y:S01]  /*910e0*/  STSM.16.M88.4 [R2+0x200], R12 ;  /* 0x0002000c02007844 */ /* 0x008fe20000000200 */
[----:B------:R-:W-:Y:S06]  /*910f0*/  BAR.SYNC.DEFER_BLOCKING 0x0 ;  /* 0x0000000000007b1d */ /* 0x000fec0000010000 */
[----:B0-----:R-:W-:Y:S04]  /*91100*/  STL.64 [R1+0x660], R8 ;  /* 0x0006600801007387 */ /* 0x001fe80000100a00 */
[----:B------:R-:W-:Y:S04]  /*91110*/  STL.64 [R1+0x668], R10 ;  /* 0x0006680a01007387 */ /* 0x000fe80000100a00 */
        /* <DEDUP_REMOVED lines=130> */
[----:B------:R-:W-:Y:S04]  /*91940*/  STL.64 [R1+0x6f8], R10 ;  /* 0x0006f80a01007387 */ /* 0x000fe80000100a00 */
[----:B-1----:R-:W-:Y:S04]  /*91950*/  STL.64 [R1+0x730], R4 ;  /* 0x0007300401007387 */ /* 0x002fe80000100a00 */
[----:B------:R-:W-:Y:S01]  /*91960*/  STL.64 [R1+0x738], R6 ;  /* 0x0007380601007387 */ /* 0x000fe20000100a00 */
[----:B------:R-:W-:Y:S06]  /*91970*/  BAR.SYNC.DEFER_BLOCKING 0x0 ;  /* 0x0000000000007b1d */ /* 0x000fec0000010000 */
[----:B------:R-:W2:Y:S04]  /*91980*/  LDL.LU R16, [R1+0x910] ;  /* 0x0009100001107983 */ /* 0x000ea80000300800 */
[----:B------:R-:W0:Y:S04]  /*91990*/  LDS.128 R4, [R0] ;  /* 0x0000000000047984 */ /* 0x000e280000000c00 */
[----:B0-----:R-:W-:Y:S04]  /*919a0*/  STL.64 [R1+0x720], R4 ;  /* 0x0007200401007387 */ /* 0x001fe80000100a00 */
[----:B------:R-:W-:Y:S04]  /*919b0*/  STL.64 [R1+0x728], R6 ;  /* 0x0007280601007387 */ /* 0x000fe80000100a00 */
[----:B------:R-:W2:Y:S04]  /*919c0*/  LDL.LU R17, [R1+0x914] ;  /* 0x0009140001117983 */ /* 0x000ea80000300800 */
[----:B------:R-:W3:Y:S04]  /*919d0*/  LDL.LU R18, [R1+0x918] ;  /* 0x0009180001127983 */ /* 0x000ee80000300800 */
[----:B------:R-:W3:Y:S04]  /*919e0*/  LDL.LU R19, [R1+0x91c] ;  /* 0x00091c0001137983 */ /* 0x000ee80000300800 */
[----:B---3--:R-:W-:Y:S04]  /*919f0*/  STL.64 [R1+0x2b48], R18 ;  /* 0x002b481201007387 */ /* 0x008fe80000100a00 */
[----:B--2---:R-:W-:Y:S04]  /*91a00*/  STL.64 [R1+0x2b40], R16 ;  /* 0x002b401001007387 */ /* 0x004fe80000100a00 */
[----:B------:R-:W2:Y:S04]  /*91a10*/  LDL.LU R24, [R1+0x930] ;  /* 0x0009300001187983 */ /* 0x000ea80000300800 */
[----:B------:R-:W2:Y:S04]  /*91a20*/  LDL.LU R25, [R1+0x934] ;  /* 0x0009340001197983 */ /* 0x000ea80000300800 */
[----:B------:R-:W3:Y:S04]  /*91a30*/  LDL.LU R26, [R1+0x938] ;  /* 0x00093800011a7983 */ /* 0x000ee80000300800 */
[----:B------:R-:W3:Y:S04]  /*91a40*/  LDL.LU R27, [R1+0x93c] ;  /* 0x00093c00011b7983 */ /* 0x000ee80000300800 */
[----:B------:R-:W0:Y:S01]  /*91a50*/  LDS.128 R16, [R0+0x400] ;  /* 0x0004000000107984 */ /* 0x000e220000000c00 */
[----:B------:R-:W-:Y:S06]  /*91a60*/  BAR.SYNC.DEFER_BLOCKING 0x0 ;  /* 0x0000000000007b1d */ /* 0x000fec0000010000 */
        /* <DEDUP_REMOVED lines=12> */
[----:B-1----:R-:W3:Y:S04]  /*91b30*/  LDL.LU R4, [R1+0x920] ;  /* 0x0009200001047983 */ /* 0x002ee80000300800 */
        /* <DEDUP_REMOVED lines=16> */
[----:B------:R0:W-:Y:S04]  /*91c40*/  STL.64 [R1+0x768], R18 ;  /* 0x0007681201007387 */ /* 0x0001e80000100a00 */
[----:B0-----:R-:W3:Y:S04]  /*91c50*/  LDL.LU.64 R18, [R1+0x2b48] ;  /* 0x002b480001127983 */ /* 0x001ee80000300a00 */
[----:B------:R-:W3:Y:S04]  /*91c60*/  LDL.LU.64 R16, [R1+0x2b40] ;  /* 0x002b400001107983 */ /* 0x000ee80000300a00 */
[----:B--2---:R-:W-:Y:S04]  /*91c70*/  STSM.16.M88.4 [R2], R24 ;  /* 0x0000001802007844 */ /* 0x004fe80000000200 */
[----:B---3--:R0:W-:Y:S01]  /*91c80*/  STSM.16.M88.4 [R2+0x200], R16 ;  /* 0x0002001002007844 */ /* 0x0081e20000000200 */
[----:B------:R-:W-:Y:S06]  /*91c90*/  BAR.SYNC.DEFER_BLOCKING 0x0 ;  /* 0x0000000000007b1d */ /* 0x000fec0000010000 */
[----:B0-----:R-:W2:Y:S04]  /*91ca0*/  LDL.LU R16, [R1+0xad0] ;  /* 0x000ad00001107983 */ /* 0x001ea80000300800 */
[----:B------:R-:W2:Y:S04]  /*91cb0*/  LDL.LU R17, [R1+0xad4] ;  /* 0x000ad40001117983 */ /* 0x000ea80000300800 */
[----:B------:R-:W2:Y:S04]  /*91cc0*/  LDL.LU R18, [R1+0xad8] ;  /* 0x000ad80001127983 */ /* 0x000ea80000300800 */
[----:B------:R-:W0:Y:S04]  /*91cd0*/  LDS.128 R24, [R0] ;  /* 0x0000000000187984 */ /* 0x000e280000000c00 */
[----:B------:R-:W2:Y:S04]  /*91ce0*/  LDL.LU R19, [R1+0xadc] ;  /* 0x000adc0001137983 */ /* 0x000ea80000300800 */
[----:B0-----:R-:W-:Y:S04]  /*91cf0*/  STL.64 [R1+0x710], R24 ;  /* 0x0007101801007387 */ /* 0x001fe80000100a00 */
        /* <DEDUP_REMOVED lines=8> */
[----:B---3--:R0:W-:Y:S01]  /*91d80*/  STSM.16.M88.4 [R2+0x200], R24 ;  /* 0x0002001802007844 */ /* 0x0081e20000000200 */
[----:B------:R-:W-:Y:S06]  /*91d90*/  BAR.SYNC.DEFER_BLOCKING 0x0 ;  /* 0x0000000000007b1d */ /* 0x000fec0000010000 */
[----:B0-----:R-:W3:Y:S04]  /*91da0*/  LDL.LU R24, [R1+0xae0] ;  /* 0x000ae00001187983 */ /* 0x001ee80000300800 */
[----:B------:R-:W3:Y:S04]  /*91db0*/  LDL.LU R25, [R1+0xae4] ;  /* 0x000ae40001197983 */ /* 0x000ee80000300800 */
[----:B------:R-:W3:Y:S04]  /*91dc0*/  LDL.LU R26, [R1+0xae8] ;  /* 0x000ae800011a7983 */ /* 0x000ee80000300800 */
[----:B------:R-:W0:Y:S04]  /*91dd0*/  LDS.128 R4, [R0] ;  /* 0x0000000000047984 */ /* 0x000e280000000c00 */
[----:B------:R-:W3:Y:S04]  /*91de0*/  LDL.LU R27, [R1+0xaec] ;  /* 0x000aec00011b7983 */ /* 0x000ee80000300800 */
        /* <DEDUP_REMOVED lines=8> */
[----:B----4-:R0:W-:Y:S04]  /*91e70*/  STSM.16.M88.4 [R2], R12 ;  /* 0x0000000c02007844 */ /* 0x0101e80000000200 */
[----:B0-----:R-:W4:Y:S01]  /*91e80*/  LDL.LU R15, [R1+0x2b18] ;  /* 0x002b1800010f7983 */ /* 0x001f220000300800 */
[----:B------:R-:W0:Y:S08]  /*91e90*/  LDC R12, c[0x0][0x244] ;  /* 0x00009100ff0c7b82 */ /* 0x000e300000000800 */
[----:B------:R-:W1:Y:S01]  /*91ea0*/  LDC R14, c[0x0][0x244] ;  /* 0x00009100ff0e7b82 */ /* 0x000e620000000800 */
[----:B--2---:R-:W-:Y:S07]  /*91eb0*/  STSM.16.M88.4 [R2+0x200], R4 ;  /* 0x0002000402007844 */ /* 0x004fee0000000200 */
[----:B------:R-:W-:Y:S06]  /*91ec0*/  BAR.SYNC.DEFER_BLOCKING 0x0 ;  /* 0x0000000000007b1d */ /* 0x000fec0000010000 */
[----:B------:R-:W2:Y:S04]  /*91ed0*/  LDS.128 R4, [R0] ;  /* 0x0000000000047984 */ /* 0x000ea80000000c00 */
[----:B--2---:R-:W-:Y:S04]  /*91ee0*/  STL.64 [R1+0x770], R4 ;  /* 0x0007700401007387 */ /* 0x004fe80000100a00 */
[----:B------:R-:W-:Y:S04]  /*91ef0*/  STL.64 [R1+0x778], R6 ;  /* 0x0007780601007387 */ /* 0x000fe80000100a00 */
[----:B------:R-:W2:Y:S01]  /*91f00*/  LDS.128 R4, [R0+0x400] ;  /* 0x0004000000047984 */ /* 0x000ea20000000c00 */
[----:B------:R-:W-:Y:S06]  /*91f10*/  BAR.SYNC.DEFER_BLOCKING 0x0 ;  /* 0x0000000000007b1d */ /* 0x000fec0000010000 */
[----:B------:R-:W-:Y:S04]  /*91f20*/  STSM.16.M88.4 [R2], R20 ;  /* 0x0000001402007844 */ /* 0x000fe80000000200 */
[----:B------:R-:W-:Y:S01]  /*91f30*/  STSM.16.M88.4 [R2+0x200], R8 ;  /* 0x0002000802007844 */ /* 0x000fe20000000200 */
[----:B------:R-:W-:Y:S06]  /*91f40*/  BAR.SYNC.DEFER_BLOCKING 0x0 ;  /* 0x0000000000007b1d */ /* 0x000fec0000010000 */
[----:B------:R-:W0:Y:S04]  /*91f50*/  LDS.128 R8, [R0] ;  /* 0x0000000000087984 */ /* 0x000e280000000c00 */
[----:B--2---:R2:W-:Y:S04]  /*91f60*/  STL.64 [R1+0x7b0], R4 ;  /* 0x0007b00401007387 */ /* 0x0045e80000100a00 */
[----:B------:R-:W-:Y:S04]  /*91f70*/  STL.64 [R1+0x7b8], R6 ;  /* 0x0007b80601007387 */ /* 0x000fe80000100a00 */
[----:B--2---:R-:W2:Y:S04]  /*91f80*/  LDL.LU R4, [R1+0x2b14] ;  /* 0x002b140001047983 */ /* 0x004ea80000300800 */
[----:B------:R-:W4:Y:S04]  /*91f90*/  LDL.LU R20, [R1+0x2b10] ;  /* 0x002b100001147983 */ /* 0x000f280000300800 */
[----:B0-----:R-:W-:Y:S04]  /*91fa0*/  STL.64 [R1+0x790], R8 ;  /* 0x0007900801007387 */ /* 0x001fe80000100a00 */
[----:B------:R-:W-:Y:S04]  /*91fb0*/  STL.64 [R1+0x798], R10 ;  /* 0x0007980a01007387 */ /* 0x000fe80000100a00 */
[----:B------:R-:W0:Y:S01]  /*91fc0*/  LDS.128 R8, [R0+0x400] ;  /* 0x0004000000087984 */ /* 0x000e220000000c00 */
[----:B------:R-:W-:Y:S06]  /*91fd0*/  BAR.SYNC.DEFER_BLOCKING 0x0 ;  /* 0x0000000000007b1d */ /* 0x000fec0000010000 */
[----:B------:R-:W-:Y:S04]  /*91fe0*/  STL [R1+0x2a2c], R0 ;  /* 0x002a2c0001007387 */ /* 0x000fe80000100800 */
[----:B------:R1:W-:Y:S04]  /*91ff0*/  STL [R1+0x2ab0], R0 ;  /* 0x002ab00001007387 */ /* 0x0003e80000100800 */
[----:B0-----:R-:W-:Y:S04]  /*92000*/  STL.64 [R1+0x7a0], R8 ;  /* 0x0007a00801007387 */ /* 0x001fe80000100a00 */
[----:B------:R-:W-:Y:S04]  /*92010*/  STL.64 [R1+0x7a8], R10 ;  /* 0x0007a80a01007387 */ /* 0x000fe80000100a00 */
[----:B-1----:R-:W2:Y:S04]  /*92020*/  LDL R0, [R1+0x1a08] ;  /* 0x001a080001007983 */ /* 0x002ea80000100800 */
[----:B------:R0:W-:Y:S04]  /*92030*/  STSM.16.M88.4 [R2], R16 ;  /* 0x0000001002007844 */ /* 0x0001e80000000200 */
[----:B---3--:R1:W-:Y:S01]  /*92040*/  STSM.16.M88.4 [R2+0x200], R24 ;  /* 0x0002001802007844 */ /* 0x0083e20000000200 */
[----:B0-----:R-:W0:Y:S03]  /*92050*/  LDC R18, c[0x0][0x244] ;  /* 0x00009100ff127b82 */ /* 0x001e260000000800 */
[----:B-1----:R-:W3:Y:S04]  /*92060*/  LDL.LU.64 R26, [R1+0x2b08] ;  /* 0x002b0800011a7983 */ /* 0x002ee80000300a00 */
[----:B------:R-:W3:Y:S01]  /*92070*/  LDL R6, [R1+0x1a0c] ;  /* 0x001a0c0001067983 */ /* 0x000ee20000100800 */
[----:B------:R-:W-:-:S03]  /*92080*/  IMAD.U32 R2, RZ, RZ, UR8 ;  /* 0x00000008ff027e24 */ /* 0x000fc6000f8e00ff */
[----:B------:R-:W3:Y:S04]  /*92090*/  LDL R8, [R1+0x1a10] ;  /* 0x001a100001087983 */ /* 0x000ee80000100800 */
[----:B------:R1:W-:Y:S04]  /*920a0*/  STL [R1+0x7dc], R2 ;  /* 0x0007dc0201007387 */ /* 0x0003e80000100800 */
[----:B------:R-:W3:Y:S04]  /*920b0*/  LDL.LU R5, [R1+0x250] ;  /* 0x0002500001057983 */ /* 0x000ee80000300800 */
[----:B------:R-:W3:Y:S04]  /*920c0*/  LDL.LU R29, [R1+0x230] ;  /* 0x00023000011d7983 */ /* 0x000ee80000300800 */
[----:B------:R-:W3:Y:S01]  /*920d0*/  LDL R3, [R1+0x1a14] ;  /* 0x001a140001037983 */ /* 0x000ee20000100800 */
[----:B------:R-:W-:Y:S01]  /*920e0*/  UMOV UR8, UR9 ;  /* 0x0000000900087c82 */ /* 0x000fe20008000000 */
[----:B------:R-:W-:Y:S01]  /*920f0*/  BAR.SYNC.DEFER_BLOCKING 0x0 ;  /* 0x0000000000007b1d */ /* 0x000fe20000010000 */
[----:B------:R-:W-:-:S05]  /*92100*/  ISETP.GE.AND P4, PT, R28, UR8, PT ;  /* 0x000000081c007c0c */ /* 0x000fca000bf86270 */
[----:B------:R-:W-:Y:S01]  /*92110*/  ULDC.64 UR8, c[0x0][0x220] ;  /* 0x0000880000087ab9 */ /* 0x000fe20000000a00 */
[----:B------:R-:W-:Y:S01]  /*92120*/  UMOV UR10, UR13 ;  /* 0x0000000d000a7c82 */ /* 0x000fe20008000000 */
[----:B----4-:R-:W-:Y:S01]  /*92130*/  PRMT R15, R20, 0x7632, R15 ;  /* 0x00007632140f7816 */ /* 0x010fe2000000000f */
[C---:B--2---:R-:W-:Y:S01]  /*92140*/  IMAD R9, R0.reuse, UR4, RZ ;  /* 0x0000000400097c24 */ /* 0x044fe2000f8e02ff */
[----:B------:R-:W-:Y:S02]  /*92150*/  ULDC.64 UR4, c[0x0][0x228] ;  /* 0x00008a0000047ab9 */ /* 0x000fe40000000a00 */
[----:B------:R-:W-:Y:S01]  /*92160*/  ISETP.GE.AND P0, PT, R0, UR4, PT ;  /* 0x0000000400007c0c */ /* 0x000fe2000bf06270 */
[----:B------:R-:W-:Y:S01]  /*92170*/  ULDC UR4, c[0x0][0x22c] ;  /* 0x00008b0000047ab9 */ /* 0x000fe20000000800 */
[C---:B------:R-:W-:Y:S02]  /*92180*/  LEA R10, P1, R9.reuse, UR6, 0x1 ;  /* 0x00000006090a7c11 */ /* 0x040fe4000f8208ff */
[----:B------:R-:W-:Y:S01]  /*92190*/  ISETP.LT.AND P0, PT, R28, UR4, !P0 ;  /* 0x000000041c007c0c */ /* 0x000fe2000c701270 */
[----:B------:R-:W-:Y:S01]  /*921a0*/  ULDC UR4, c[0x0][0x248] ;  /* 0x0000920000047ab9 */ /* 0x000fe20000000800 */
[----:B------:R-:W-:Y:S01]  /*921b0*/  LEA.HI.X.SX32 R11, R9, UR7, 0x1, P1 ;  /* 0x00000007090b7c11 */ /* 0x000fe200088f0eff */
[----:B------:R-:W-:Y:S01]  /*921c0*/  IMAD R9, R12, 0x40, R9 ;  /* 0x000000400c097824 */ /* 0x000fe200078e0209 */
[----:B------:R-:W-:Y:S01]  /*921d0*/  ULDC.64 UR6, c[0x0][0x220] ;  /* 0x0000880000067ab9 */ /* 0x000fe20000000a00 */
[----:B------:R-:W-:Y:S01]  /*921e0*/  IMAD R22, R28, UR4, RZ ;  /* 0x000000041c167c24 */ /* 0x000fe2000f8e02ff */
[----:B------:R-:W-:Y:S01]  /*921f0*/  ULDC UR4, c[0x0][0x228] ;  /* 0x00008a0000047ab9 */ /* 0x000fe20000000800 */
[----:B-1----:R-:W-:Y:S01]  /*92200*/  IMAD R2, R14, 0x40, R9 ;  /* 0x000000400e027824 */ /* 0x002fe200078e0209 */
[----:B------:R-:W-:Y:S01]  /*92210*/  LEA R16, P5, R9, UR6, 0x1 ;  /* 0x0000000609107c11 */ /* 0x000fe2000f8a08ff */
[----:B------:R-:W-:-:S03]  /*92220*/  IMAD.WIDE R12, R22, 0x2, R10 ;  /* 0x00000002160c7825 */ /* 0x000fc600078e020a */
[----:B------:R-:W-:Y:S01]  /*92230*/  LEA.HI.X.SX32 R17, R9, UR7, 0x1, P5 ;  /* 0x0000000709117c11 */ /* 0x000fe2000a8f0eff */
[----:B0-----:R-:W-:Y:S01]  /*92240*/  IMAD R9, R18, 0x40, R2 ;  /* 0x0000004012097824 */ /* 0x001fe200078e0202 */
[----:B------:R0:W-:Y:S01]  /*92250*/  @P0 STG.E.U16 desc[UR44][R12.64], R20 ;  /* 0x000000140c000986 */ /* 0x0001e2000c10152c */
[----:B------:R-:W-:Y:S01]  /*92260*/  ULDC.64 UR6, c[0x0][0x220] ;  /* 0x0000880000067ab9 */ /* 0x000fe20000000a00 */
[----:B---3--:R-:W-:Y:S01]  /*92270*/  ISETP.LT.AND P1, PT, R6, UR4, !P4 ;  /* 0x0000000406007c0c */ /* 0x008fe2000e721270 */
[----:B------:R-:W-:-:S04]  /*92280*/  IMAD.WIDE R18, R22, 0x2, R16 ;  /* 0x0000000216127825 */ /* 0x000fc800078e0210 */
[----:B0-----:R-:W-:Y:S01]  /*92290*/  VIADD R13, R28, 0x3 ;  /* 0x000000031c0d7836 */ /* 0x001fe20000000000 */
[----:B------:R-:W-:Y:S02]  /*922a0*/  LEA R12, P6, R9, UR8, 0x1 ;  /* 0x00000008090c7c11 */ /* 0x000fe4000f8c08ff */
[----:B------:R-:W-:Y:S01]  /*922b0*/  LEA R14, P5, R2, UR6, 0x1 ;  /* 0x00000006020e7c11 */ /* 0x000fe2000f8a08ff */
[----:B------:R-:W-:Y:S01]  /*922c0*/  UMOV UR4, UR12 ;  /* 0x0000000c00047c82 */ /* 0x000fe20008000000 */
[----:B------:R-:W-:Y:S01]  /*922d0*/  ISETP.GE.AND P0, PT, R13, UR10, PT ;  /* 0x0000000a0d007c0c */ /* 0x000fe2000bf06270 */
[----:B------:R-:W-:Y:S01]  /*922e0*/  ULDC UR10, c[0x0][0x228] ;  /* 0x00008a00000a7ab9 */ /* 0x000fe20000000800 */
[----:B------:R-:W-:Y:S01]  /*922f0*/  LEA.HI.X.SX32 R13, R9, UR9, 0x1, P6 ;  /* 0x00000009090d7c11 */ /* 0x000fe2000b0f0eff */
[----:B------:R0:W-:Y:S01]  /*92300*/  @P1 STG.E.U16 desc[UR44][R18.64], R15 ;  /* 0x0000000f12001986 */ /* 0x0001e2000c10152c */
[----:B------:R-:W-:Y:S01]  /*92310*/  ULDC UR9, c[0x0][0x228] ;  /* 0x00008a0000097ab9 */ /* 0x000fe20000000800 */
[----:B------:R-:W-:Y:S01]  /*92320*/  ISETP.LT.AND P1, PT, R8, UR10, !P4 ;  /* 0x0000000a08007c0c */ /* 0x000fe2000e721270 */
[----:B------:R-:W-:Y:S01]  /*92330*/  ULDC UR8, c[0x0][0x228] ;  /* 0x00008a0000087ab9 */ /* 0x000fe20000000800 */
[----:B------:R-:W-:Y:S01]  /*92340*/  MOV R7, UR4 ;  /* 0x0000000400077c02 */ /* 0x000fe20008000f00 */
[----:B------:R-:W-:Y:S01]  /*92350*/  ULDC.64 UR12, c[0x0][0x228] ;  /* 0x00008a00000c7ab9 */ /* 0x000fe20000000a00 */
[----:B------:R-:W-:Y:S01]  /*92360*/  ULDC UR6, c[0x0][0x248] ;  /* 0x0000920000067ab9 */ /* 0x000fe20000000800 */
[----:B------:R-:W-:Y:S01]  /*92370*/  ISETP.LT.AND P4, PT, R3, UR9, !P4 ;  /* 0x0000000903007c0c */ /* 0x000fe2000e781270 */
[----:B------:R-:W-:Y:S01]  /*92380*/  VIADD R9, R28, 0x4 ;  /* 0x000000041c097836 */ /* 0x000fe20000000000 */
[----:B0-----:R-:W-:Y:S01]  /*92390*/  LEA.HI.X.SX32 R15, R2, UR7, 0x1, P5 ;  /* 0x00000007020f7c11 */ /* 0x001fe2000a8f0eff */
[----:B------:R-:W-:Y:S01]  /*923a0*/  ULDC UR7, c[0x0][0x228] ;  /* 0x00008a0000077ab9 */ /* 0x000fe20000000800 */
[----:B------:R-:W-:Y:S01]  /*923b0*/  ISETP.LT.AND P5, PT, R0, UR8, !P3 ;  /* 0x0000000800007c0c */ /* 0x000fe2000dfa1270 */
[----:B------:R-:W-:Y:S01]  /*923c0*/  IMAD.U32 R18, RZ, RZ, UR12 ;  /* 0x0000000cff127e24 */ /* 0x000fe2000f8e00ff */
[----:B------:R-:W-:Y:S01]  /*923d0*/  ISETP.LT.AND P6, PT, R6, UR7, !P3 ;  /* 0x0000000706007c0c */ /* 0x000fe2000dfc1270 */
[C---:B------:R-:W-:Y:S01]  /*923e0*/  VIADD R2, R22.reuse, UR6 ;  /* 0x0000000616027c36 */ /* 0x040fe20008000000 */
[----:B------:R0:W-:Y:S01]  /*923f0*/  STL [R1+0x7d8], R7 ;  /* 0x0007d80701007387 */ /* 0x0001e20000100800 */
[C---:B------:R-:W-:Y:S01]  /*92400*/  IMAD.WIDE R20, R22.reuse, 0x2, R14 ;  /* 0x0000000216147825 */ /* 0x040fe200078e020e */
[----:B------:R-:W-:Y:S01]  /*92410*/  PRMT R27, R5, 0x7632, R27 ;  /* 0x00007632051b7816 */ /* 0x000fe2000000001b */
[----:B------:R-:W-:Y:S01]  /*92420*/  UMOV UR4, UR13 ;  /* 0x0000000d00047c82 */ /* 0x000fe20008000000 */
[----:B------:R-:W-:Y:S01]  /*92430*/  PRMT R26, R29, 0x7632, R26 ;  /* 0x000076321d1a7816 */ /* 0x000fe2000000001a */
[----:B------:R-:W-:Y:S01]  /*92440*/  IMAD.WIDE R22, R22, 0x2, R12 ;  /* 0x0000000216167825 */ /* 0x000fe200078e020c */
[----:B------:R1:W-:Y:S01]  /*92450*/  @P1 STG.E.U16 desc[UR44][R20.64], R5 ;  /* 0x0000000514001986 */ /* 0x0003e2000c10152c */
[----:B------:R-:W-:Y:S01]  /*92460*/  ULDC UR10, c[0x0][0x228] ;  /* 0x00008a00000a7ab9 */ /* 0x000fe20000000800 */
[----:B------:R-:W-:Y:S01]  /*92470*/  ULDC.64 UR12, c[0x0][0x228] ;  /* 0x00008a00000c7ab9 */ /* 0x000fe20000000a00 */
[----:B------:R-:W-:Y:S01]  /*92480*/  ULDC UR9, c[0x0][0x228] ;  /* 0x00008a0000097ab9 */ /* 0x000fe20000000800 */
[----:B0-----:R-:W2:Y:S01]  /*92490*/  LDL.LU R7, [R1+0x244] ;  /* 0x0002440001077983 */ /* 0x001ea20000300800 */
[----:B------:R-:W-:Y:S01]  /*924a0*/  IMAD.WIDE R24, R2, 0x2, R16 ;  /* 0x0000000202187825 */ /* 0x000fe200078e0210 */
[----:B------:R-:W-:Y:S01]  /*924b0*/  ULDC UR7, c[0x0][0x228] ;  /* 0x00008a0000077ab9 */ /* 0x000fe20000000800 */
[----:B------:R-:W-:Y:S01]  /*924c0*/  ULDC UR8, c[0x0][0x228] ;  /* 0x00008a0000087ab9 */ /* 0x000fe20000000800 */
[----:B------:R0:W-:Y:S01]  /*924d0*/  STL [R1+0x7d4], R18 ;  /* 0x0007d41201007387 */ /* 0x0001e20000100800 */
[----:B------:R-:W-:Y:S01]  /*924e0*/  ISETP.GE.AND P1, PT, R9, UR4, PT ;  /* 0x0000000409007c0c */ /* 0x000fe2000bf26270 */
[----:B------:R-:W-:Y:S01]  /*924f0*/  UMOV UR4, UR12 ;  /* 0x0000000c00047c82 */ /* 0x000fe20008000000 */
[----:B------:R-:W-:Y:S01]  /*92500*/  ULDC UR6, c[0x0][0x248] ;  /* 0x0000920000067ab9 */ /* 0x000fe20000000800 */
[----:B------:R3:W-:Y:S01]  /*92510*/  @P4 STG.E.U16 desc[UR44][R22.64], R27 ;  /* 0x0000001b16004986 */ /* 0x0007e2000c10152c */
[----:B------:R-:W-:-:S03]  /*92520*/  ISETP.LT.AND P4, PT, R8, UR10, !P3 ;  /* 0x0000000a08007c0c */ /* 0x000fc6000df81270 */
[----:B-1----:R-:W4:Y:S01]  /*92530*/  LDL.LU R5, [R1+0x2b00] ;  /* 0x002b000001057983 */ /* 0x002f220000300800 */
[----:B0-----:R-:W-:Y:S01]  /*92540*/  IMAD.WIDE R18, R2, 0x2, R10 ;  /* 0x0000000202127825 */ /* 0x001fe200078e020a */
[----:B------:R-:W-:Y:S01]  /*92550*/  ISETP.LT.AND P3, PT, R3, UR9, !P3 ;  /* 0x0000000903007c0c */ /* 0x000fe2000df61270 */
[----:B------:R-:W-:Y:S01]  /*92560*/  ULDC UR10, c[0x0][0x228] ;  /* 0x00008a00000a7ab9 */ /* 0x000fe20000000800 */
[----:B------:R-:W-:Y:S02]  /*92570*/  ULDC UR9, c[0x0][0x228] ;  /* 0x00008a0000097ab9 */ /* 0x000fe40000000800 */
[----:B------:R0:W-:Y:S04]  /*92580*/  @P5 STG.E.U16 desc[UR44][R18.64], R29 ;  /* 0x0000001d12005986 */ /* 0x0001e8000c10152c */
[----:B------:R1:W-:Y:S01]  /*92590*/  @P6 STG.E.U16 desc[UR44][R24.64], R26 ;  /* 0x0000001a18006986 */ /* 0x0003e2000c10152c */
[----:B------:R-:W-:Y:S01]  /*925a0*/  ISETP.LT.AND P6, PT, R6, UR7, !P2 ;  /* 0x0000000706007c0c */ /* 0x000fe2000d7c1270 */
[----:B---3--:R-:W-:Y:S01]  /*925b0*/  IMAD.WIDE R22, R2, 0x2, R12 ;  /* 0x0000000202167825 */ /* 0x008fe200078e020c */
[----:B0-----:R-:W-:Y:S01]  /*925c0*/  MOV R18, UR4 ;  /* 0x0000000400127c02 */ /* 0x001fe20008000f00 */
[----:B------:R-:W3:Y:S01]  /*925d0*/  LDL.LU R6, [R1+0x254] ;  /* 0x0002540001067983 */ /* 0x000ee20000300800 */
[----:B------:R-:W-:Y:S01]  /*925e0*/  PRMT R27, R4, 0x7632, R27 ;  /* 0x00007632041b7816 */ /* 0x000fe2000000001b */
[----:B------:R-:W-:Y:S01]  /*925f0*/  VIADD R9, R2, UR6 ;  /* 0x0000000602097c36 */ /* 0x000fe20008000000 */
[----:B------:R-:W-:Y:S01]  /*92600*/  ISETP.LT.AND P5, PT, R0, UR8, !P2 ;  /* 0x0000000800007c0c */ /* 0x000fe2000d7a1270 */
[----:B------:R-:W4:Y:S01]  /*92610*/  LDL.LU R29, [R1+0x234] ;  /* 0x00023400011d7983 */ /* 0x000f220000300800 */
[----:B------:R-:W-:Y:S01]  /*92620*/  UMOV UR6, UR13 ;  /* 0x0000000d00067c82 */ /* 0x000fe20008000000 */
[----:B------:R-:W-:Y:S01]  /*92630*/  IMAD.WIDE R20, R9, 0x2, R10 ;  /* 0x0000000209147825 */ /* 0x000fe200078e020a */
[----:B------:R-:W-:Y:S01]  /*92640*/  ULDC.64 UR12, c[0x0][0x228] ;  /* 0x00008a00000c7ab9 */ /* 0x000fe20000000a00 */
[----:B------:R0:W-:Y:S01]  /*92650*/  STL [R1+0x7d0], R18 ;  /* 0x0007d01201007387 */ /* 0x0001e20000100800 */
[----:B------:R-:W-:Y:S01]  /*92660*/  ULDC UR8, c[0x0][0x228] ;  /* 0x00008a0000087ab9 */ /* 0x000fe20000000800 */
[----:B-1----:R-:W-:Y:S01]  /*92670*/  VIADD R26, R28, 0x5 ;  /* 0x000000051c1a7836 */ /* 0x002fe20000000000 */
[----:B------:R-:W-:Y:S01]  /*92680*/  ULDC UR7, c[0x0][0x228] ;  /* 0x00008a0000077ab9 */ /* 0x000fe20000000800 */
[----:B0-----:R-:W-:-:S05]  /*92690*/  IMAD.WIDE R18, R2, 0x2, R14 ;  /* 0x0000000202127825 */ /* 0x001fca00078e020e */
[----:B------:R-:W-:Y:S04]  /*926a0*/  @P4 STG.E.U16 desc[UR44][R18.64], R4 ;  /* 0x0000000412004986 */ /* 0x000fe8000c10152c */
[----:B------:R0:W-:Y:S04]  /*926b0*/  @P3 STG.E.U16 desc[UR44][R22.64], R27 ;  /* 0x0000001b16003986 */ /* 0x0001e8000c10152c */
[----:B0-----:R-:W4:Y:S01]  /*926c0*/  LDL R27, [R1+0x1a0c] ;  /* 0x001a0c00011b7983 */ /* 0x001f220000100800 */
[----:B------:R-:W-:Y:S01]  /*926d0*/  IMAD.WIDE R24, R9, 0x2, R16 ;  /* 0x0000000209187825 */ /* 0x000fe200078e0210 */
[----:B------:R-:W-:Y:S01]  /*926e0*/  ISETP.LT.AND P3, PT, R8, UR10, !P2 ;  /* 0x0000000a08007c0c */ /* 0x000fe2000d761270 */
[----:B------:R-:W-:-:S02]  /*926f0*/  UMOV UR4, UR13 ;  /* 0x0000000d00047c82 */ /* 0x000fc40008000000 */
[----:B------:R-:W-:Y:S01]  /*92700*/  IMAD.U32 R18, RZ, RZ, UR12 ;  /* 0x0000000cff127e24 */ /* 0x000fe2000f8e00ff */
[----:B------:R-:W-:Y:S02]  /*92710*/  ISETP.LT.AND P2, PT, R3, UR9, !P2 ;  /* 0x0000000903007c0c */ /* 0x000fe4000d741270 */
[----:B------:R-:W-:Y:S01]  /*92720*/  ISETP.GE.AND P4, PT, R26, UR6, PT ;  /* 0x000000061a007c0c */ /* 0x000fe2000bf86270 */
[----:B------:R-:W-:Y:S01]  /*92730*/  ULDC UR6, c[0x0][0x248] ;  /* 0x0000920000067ab9 */ /* 0x000fe20000000800 */
[----:B------:R-:W-:Y:S01]  /*92740*/  VIADD R4, R28, 0x6 ;  /* 0x000000061c047836 */ /* 0x000fe20000000000 */
[----:B------:R-:W-:Y:S01]  /*92750*/  ULDC.64 UR10, c[0x0][0x228] ;  /* 0x00008a00000a7ab9 */ /* 0x000fe20000000a00 */
[----:B------:R-:W-:Y:S01]  /*92760*/  IMAD.WIDE R22, R9, 0x2, R12 ;  /* 0x0000000209167825 */ /* 0x000fe200078e020c */
[----:B------:R-:W-:Y:S01]  /*92770*/  ULDC UR13, c[0x0][0x228] ;  /* 0x00008a00000d7ab9 */ /* 0x000fe20000000800 */
[----:B------:R-:W-:Y:S01]  /*92780*/  ULDC UR12, c[0x0][0x248] ;  /* 0x00009200000c7ab9 */ /* 0x000fe20000000800 */
[----:B--2---:R-:W-:Y:S01]  /*92790*/  PRMT R2, R7, 0x7632, R2 ;  /* 0x0000763207027816 */ /* 0x004fe20000000002 */
[----:B------:R0:W-:Y:S01]  /*927a0*/  @P5 STG.E.U16 desc[UR44][R20.64], R7 ;  /* 0x0000000714005986 */ /* 0x0001e2000c10152c */
[----:B------:R-:W-:Y:S01]  /*927b0*/  ISETP.LT.AND P5, PT, R0, UR8, !P0 ;  /* 0x0000000800007c0c */ /* 0x000fe2000c7a1270 */
[----:B------:R-:W-:-:S02]  /*927c0*/  ULDC.64 UR8, c[0x0][0x228] ;  /* 0x00008a0000087ab9 */ /* 0x000fc40000000a00 */
[----:B------:R1:W-:Y:S04]  /*927d0*/  @P6 STG.E.U16 desc[UR44][R24.64], R2 ;  /* 0x0000000218006986 */ /* 0x0003e8000c10152c */
[----:B0-----:R-:W2:Y:S04]  /*927e0*/  LDL.LU R7, [R1+0x248] ;  /* 0x0002480001077983 */ /* 0x001ea80000300800 */
[----:B------:R0:W-:Y:S01]  /*927f0*/  STL [R1+0x250], R18 ;  /* 0x0002501201007387 */ /* 0x0001e20000100800 */
[----:B-1----:R-:W-:-:S04]  /*92800*/  VIADD R2, R9, UR6 ;  /* 0x0000000609027c36 */ /* 0x002fc80008000000 */
[----:B------:R-:W-:-:S04]  /*92810*/  IMAD.WIDE R20, R2, 0x2, R10 ;  /* 0x0000000202147825 */ /* 0x000fc800078e020a */
[----:B0-----:R-:W-:Y:S01]  /*92820*/  IMAD.WIDE R18, R9, 0x2, R14 ;  /* 0x0000000209127825 */ /* 0x001fe200078e020e */
[----:B---3--:R-:W-:-:S04]  /*92830*/  PRMT R26, R6, 0x7632, R26 ;  /* 0x00007632061a7816 */ /* 0x008fc8000000001a */
[----:B------:R0:W-:Y:S01]  /*92840*/  @P3 STG.E.U16 desc[UR44][R18.64], R6 ;  /* 0x0000000612003986 */ /* 0x0001e2000c10152c */
[----:B------:R-:W-:Y:S01]  /*92850*/  IMAD.WIDE R24, R2, 0x2, R16 ;  /* 0x0000000202187825 */ /* 0x000fe200078e0210 */
[----:B------:R-:W-:Y:S02]  /*92860*/  ISETP.GE.AND P3, PT, R4, UR4, PT ;  /* 0x0000000404007c0c */ /* 0x000fe4000bf66270 */
[----:B----4-:R-:W-:Y:S02]  /*92870*/  PRMT R9, R29, 0x7632, R9 ;  /* 0x000076321d097816 */ /* 0x010fe40000000009 */
[----:B------:R-:W-:Y:S01]  /*92880*/  MOV R4, UR9 ;  /* 0x0000000900047c02 */ /* 0x000fe20008000f00 */
[----:B------:R-:W-:Y:S04]  /*92890*/  @P2 STG.E.U16 desc[UR44][R22.64], R26 ;  /* 0x0000001a16002986 */ /* 0x000fe8000c10152c */
[----:B------:R-:W-:Y:S04]  /*928a0*/  @P5 STG.E.U16 desc[UR44][R20.64], R29 ;  /* 0x0000001d14005986 */ /* 0x000fe8000c10152c */
[----:B0-----:R-:W3:Y:S04]  /*928b0*/  LDL.LU R6, [R1+0x2afc] ;  /* 0x002afc0001067983 */ /* 0x001ee80000300800 */
[----:B------:R0:W-:Y:S01]  /*928c0*/  STL [R1+0x848], R4 ;  /* 0x0008480401007387 */ /* 0x0001e20000100800 */
[----:B------:R-:W-:Y:S01]  /*928d0*/  ISETP.LT.AND P6, PT, R27, UR7, !P0 ;  /* 0x000000071b007c0c */ /* 0x000fe2000c7c1270 */
[----:B------:R-:W-:Y:S01]  /*928e0*/  ULDC.64 UR6, c[0x0][0x228] ;  /* 0x00008a0000067ab9 */ /* 0x000fe20000000a00 */
[----:B0-----:R-:W-:-:S11]  /*928f0*/  MOV R4, UR11 ;  /* 0x0000000b00047c02 */ /* 0x001fd60008000f00 */
[----:B------:R0:W-:Y:S02]  /*92900*/  @P6 STG.E.U16 desc[UR44][R24.64], R9 ;  /* 0x0000000918006986 */ /* 0x0001e4000c10152c */
[----:B0-----:R-:W-:-:S05]  /*92910*/  MOV R9, UR7 ;  /* 0x0000000700097c02 */ /* 0x001fca0008000f00 */
[----:B------:R-:W-:Y:S04]  /*92920*/  STL [R1+0x844], R9 ;  /* 0x0008440901007387 */ /* 0x000fe80000100800 */
[----:B------:R0:W-:Y:S04]  /*92930*/  STL [R1+0x84c], R4 ;  /* 0x00084c0401007387 */ /* 0x0001e80000100800 */
[----:B------:R-:W4:Y:S01]  /*92940*/  LDL.LU R29, [R1+0x258] ;  /* 0x00025800011d7983 */ /* 0x000f220000300800 */
[----:B------:R-:W-:Y:S01]  /*92950*/  ISETP.LT.AND P2, PT, R8, UR6, !P0 ;  /* 0x0000000608007c0c */ /* 0x000fe2000c741270 */
[----:B------:R-:W-:Y:S01]  /*92960*/  UMOV UR4, UR14 ;  /* 0x0000000e00047c82 */ /* 0x000fe20008000000 */
[----:B------:R-:W-:-:S02]  /*92970*/  ISETP.LT.AND P0, PT, R3, UR8, !P0 ;  /* 0x0000000803007c0c */ /* 0x000fc4000c701270 */
[----:B------:R-:W-:Y:S02]  /*92980*/  ISETP.LT.AND P5, PT, R0, UR10, !P1 ;  /* 0x0000000a00007c0c */ /* 0x000fe4000cfa1270 */
[----:B------:R-:W-:Y:S01]  /*92990*/  ISETP.LT.AND P6, PT, R27, UR13, !P1 ;  /* 0x0000000d1b007c0c */ /* 0x000fe2000cfc1270 */
[C---:B0-----:R-:W-:Y:S01]  /*929a0*/  VIADD R4, R2.reuse, UR12 ;  /* 0x0000000c02047c36 */ /* 0x041fe20008000000 */
[----:B------:R-:W-:Y:S01]  /*929b0*/  MOV R18, UR4 ;  /* 0x0000000400127c02 */ /* 0x000fe20008000f00 */
[----:B------:R-:W-:Y:S01]  /*929c0*/  IMAD.WIDE R22, R2, 0x2, R12 ;  /* 0x0000000202167825 */ /* 0x000fe200078e020c */
[----:B------:R-:W-:Y:S01]  /*929d0*/  PRMT R26, R5, 0x7632, R26 ;  /* 0x00007632051a7816 */ /* 0x000fe2000000001a */
[----:B------:R-:W-:Y:S01]  /*929e0*/  UMOV UR6, UR15 ;  /* 0x0000000f00067c82 */ /* 0x000fe20008000000 */
[----:B------:R-:W-:Y:S01]  /*929f0*/  ULDC.64 UR12, c[0x0][0x228] ;  /* 0x00008a00000c7ab9 */ /* 0x000fe20000000a00 */
[----:B------:R0:W-:Y:S01]  /*92a00*/  STL [R1+0x244], R18 ;  /* 0x0002441201007387 */ /* 0x0001e20000100800 */
[C---:B------:R-:W-:Y:S01]  /*92a10*/  IMAD.WIDE R20, R4.reuse, 0x2, R10 ;  /* 0x0000000204147825 */ /* 0x040fe200078e020a */
[----:B------:R-:W-:Y:S01]  /*92a20*/  ULDC.64 UR14, c[0x0][0x228] ;  /* 0x00008a00000e7ab9 */ /* 0x000fe20000000a00 */
[----:B------:R-:W-:Y:S01]  /*92a30*/  ULDC.64 UR10, c[0x0][0x228] ;  /* 0x00008a00000a7ab9 */ /* 0x000fe20000000a00 */
[----:B------:R-:W-:Y:S01]  /*92a40*/  ULDC UR8, c[0x0][0x228] ;  /* 0x00008a0000087ab9 */ /* 0x000fe20000000800 */
[----:B------:R-:W-:-:S04]  /*92a50*/  IMAD.WIDE R24, R4, 0x2, R16 ;  /* 0x0000000204187825 */ /* 0x000fc800078e0210 */
[----:B0-----:R-:W-:-:S05]  /*92a60*/  IMAD.WIDE R18, R2, 0x2, R14 ;  /* 0x0000000202127825 */ /* 0x001fca00078e020e */
[----:B------:R0:W-:Y:S04]  /*92a70*/  @P2 STG.E.U16 desc[UR44][R18.64], R5 ;  /* 0x0000000512002986 */ /* 0x0001e8000c10152c */
[----:B------:R1:W-:Y:S01]  /*92a80*/  @P0 STG.E.U16 desc[UR44][R22.64], R26 ;  /* 0x0000001a16000986 */ /* 0x0003e2000c10152c */
[----:B------:R-:W-:Y:S02]  /*92a90*/  ISETP.LT.AND P0, PT, R8, UR12, !P1 ;  /* 0x0000000c08007c0c */ /* 0x000fe4000cf01270 */
[----:B0-----:R-:W-:Y:S01]  /*92aa0*/  MOV R5, UR13 ;  /* 0x0000000d00057c02 */ /* 0x001fe20008000f00 */
[----:B------:R-:W-:Y:S01]  /*92ab0*/  IMAD.WIDE R18, R4, 0x2, R14 ;  /* 0x0000000204127825 */ /* 0x000fe200078e020e */
[----:B-1----:R-:W3:Y:S01]  /*92ac0*/  LDL.LU R26, [R1+0x238] ;  /* 0x00023800011a7983 */ /* 0x002ee20000300800 */
[----:B--2---:R-:W-:-:S03]  /*92ad0*/  PRMT R2, R7, 0x7632, R2 ;  /* 0x0000763207027816 */ /* 0x004fc60000000002 */
[----:B------:R0:W-:Y:S01]  /*92ae0*/  @P5 STG.E.U16 desc[UR44][R20.64], R7 ;  /* 0x0000000714005986 */ /* 0x0001e2000c10152c */
[----:B------:R-:W-:Y:S01]  /*92af0*/  VIADD R9, R28, 0x7 ;  /* 0x000000071c097836 */ /* 0x000fe20000000000 */
[----:B------:R-:W-:Y:S01]  /*92b00*/  ISETP.LT.AND P1, PT, R3, UR14, !P1 ;  /* 0x0000000e03007c0c */ /* 0x000fe2000cf21270 */
[----:B------:R-:W-:Y:S01]  /*92b10*/  UMOV UR4, UR11 ;  /* 0x0000000b00047c82 */ /* 0x000fe20008000000 */
[----:B------:R1:W-:Y:S01]  /*92b20*/  @P6 STG.E.U16 desc[UR44][R24.64], R2 ;  /* 0x0000000218006986 */ /* 0x0003e2000c10152c */
[----:B------:R-:W-:-:S03]  /*92b30*/  ULDC.64 UR12, c[0x0][0x228] ;  /* 0x00008a00000c7ab9 */ /* 0x000fc60000000a00 */
[----:B0-----:R-:W2:Y:S01]  /*92b40*/  LDL.LU R7, [R1+0x2af8] ;  /* 0x002af80001077983 */ /* 0x001ea20000300800 */
[----:B-1----:R-:W-:-:S05]  /*92b50*/  MOV R2, UR15 ;  /* 0x0000000f00027c02 */ /* 0x002fca0008000f00 */
[----:B------:R0:W-:Y:S04]  /*92b60*/  STL [R1+0x838], R2 ;  /* 0x0008380201007387 */ /* 0x0001e80000100800 */
[----:B------:R1:W-:Y:S01]  /*92b70*/  STL [R1+0x83c], R5 ;  /* 0x00083c0501007387 */ /* 0x0003e20000100800 */
[----:B0-----:R-:W-:Y:S01]  /*92b80*/  MOV R2, UR17 ;  /* 0x0000001100027c02 */ /* 0x001fe20008000f00 */
[----:B-1----:R-:W-:-:S04]  /*92b90*/  IMAD.U32 R5, RZ, RZ, UR10 ;  /* 0x0000000aff057e24 */ /* 0x002fc8000f8e00ff */
[----:B------:R-:W-:Y:S01]  /*92ba0*/  STL [R1+0x840], R2 ;  /* 0x0008400201007387 */ /* 0x000fe20000100800 */
[----:B------:R-:W-:Y:S01]  /*92bb0*/  ISETP.GE.AND P2, PT, R9, UR6, PT ;  /* 0x0000000609007c0c */ /* 0x000fe2000bf46270 */
[----:B------:R-:W-:Y:S01]  /*92bc0*/  ULDC UR6, c[0x0][0x248] ;  /* 0x0000920000067ab9 */ /* 0x000fe20000000800 */
[----:B------:R-:W-:Y:S01]  /*92bd0*/  ULDC.64 UR10, c[0x0][0x228] ;  /* 0x00008a00000a7ab9 */ /* 0x000fe20000000a00 */
[----:B------:R-:W-:Y:S01]  /*92be0*/  STL [R1+0x240], R5 ;  /* 0x0002400501007387 */ /* 0x000fe20000100800 */
[----:B----4-:R-:W-:-:S03]  /*92bf0*/  PRMT R25, R29, 0x7632, R25 ;  /* 0x000076321d197816 */ /* 0x010fc60000000019 */
[----:B------:R0:W-:Y:S04]  /*92c00*/  @P0 STG.E.U16 desc[UR44][R18.64], R29 ;  /* 0x0000001d12000986 */ /* 0x0001e8000c10152c */
[----:B0-----:R-:W4:Y:S01]  /*92c10*/  LDL.LU R29, [R1+0x24c] ;  /* 0x00024c00011d7983 */ /* 0x001f220000300800 */
[----:B------:R-:W-:Y:S01]  /*92c20*/  VIADD R2, R4, UR6 ;  /* 0x0000000604027c36 */ /* 0x000fe20008000000 */
[----:B------:R-:W-:Y:S01]  /*92c30*/  ISETP.LT.AND P5, PT, R0, UR16, !P4 ;  /* 0x0000001000007c0c */ /* 0x000fe2000e7a1270 */
[----:B------:R-:W-:Y:S01]  /*92c40*/  IMAD.WIDE R4, R4, 0x2, R12 ;  /* 0x0000000204047825 */ /* 0x000fe200078e020c */
[----:B------:R-:W-:Y:S01]  /*92c50*/  UMOV UR7, UR10 ;  /* 0x0000000a00077c82 */ /* 0x000fe20008000000 */
[----:B------:R-:W-:Y:S01]  /*92c60*/  ISETP.LT.AND P6, PT, R27, UR8, !P4 ;  /* 0x000000081b007c0c */ /* 0x000fe2000e7c1270 */
[----:B------:R-:W-:Y:S01]  /*92c70*/  ULDC UR6, c[0x0][0x248] ;  /* 0x0000920000067ab9 */ /* 0x000fe20000000800 */
[----:B------:R-:W-:Y:S01]  /*92c80*/  VIADD R9, R28, 0x8 ;  /* 0x000000081c097836 */ /* 0x000fe20000000000 */
[----:B------:R0:W-:Y:S01]  /*92c90*/  @P1 STG.E.U16 desc[UR44][R4.64], R25 ;  /* 0x0000001904001986 */ /* 0x0001e2000c10152c */
[----:B------:R-:W-:Y:S01]  /*92ca0*/  IMAD.WIDE R20, R2, 0x2, R10 ;  /* 0x0000000202147825 */ /* 0x000fe200078e020a */
[----:B------:R-:W-:-:S03]  /*92cb0*/  ULDC UR8, c[0x0][0x228] ;  /* 0x00008a0000087ab9 */ /* 0x000fc60000000800 */
[----:B0-----:R-:W-:Y:S01]  /*92cc0*/  IMAD.U32 R4, RZ, RZ, UR11 ;  /* 0x0000000bff047e24 */ /* 0x001fe2000f8e00ff */
[----:B------:R-:W-:-:S04]  /*92cd0*/  ULDC.64 UR10, c[0x0][0x228] ;  /* 0x00008a00000a7ab9 */ /* 0x000fc80000000a00 */
[----:B------:R0:W-:Y:S01]  /*92ce0*/  STL [R1+0x830], R4 ;  /* 0x0008300401007387 */ /* 0x0001e20000100800 */
[----:B------:R-:W-:Y:S01]  /*92cf0*/  UMOV UR9, UR10 ;  /* 0x0000000a00097c82 */ /* 0x000fe20008000000 */
[----:B------:R-:W-:Y:S01]  /*92d00*/  ISETP.GE.AND P0, PT, R9, UR4, PT ;  /* 0x0000000409007c0c */ /* 0x000fe2000bf06270 */
[----:B0-----:R-:W-:Y:S01]  /*92d10*/  IMAD.U32 R4, RZ, RZ, UR11 ;  /* 0x0000000bff047e24 */ /* 0x001fe2000f8e00ff */
[----:B------:R-:W-:Y:S01]  /*92d20*/  ULDC.64 UR10, c[0x0][0x228] ;  /* 0x00008a00000a7ab9 */ /* 0x000fe20000000a00 */
[----:B---3--:R-:W-:Y:S01]  /*92d30*/  @P5 STG.E.U16 desc[UR44][R20.64], R26 ;  /* 0x0000001a14005986 */ /* 0x008fe2000c10152c */
[----:B------:R-:W-:Y:S01]  /*92d40*/  UMOV UR4, UR10 ;  /* 0x0000000a00047c82 */ /* 0x000fe20008000000 */
[----:B------:R-:W-:Y:S02]  /*92d50*/  ISETP.LT.AND P1, PT, R8, UR9, !P4 ;  /* 0x0000000908007c0c */ /* 0x000fe4000e721270 */
[----:B------:R0:W-:Y:S01]  /*92d60*/  STL [R1+0x82c], R4 ;  /* 0x00082c0401007387 */ /* 0x0001e20000100800 */
[----:B------:R-:W-:-:S02]  /*92d70*/  ISETP.LT.AND P4, PT, R3, UR7, !P4 ;  /* 0x0000000703007c0c */ /* 0x000fc4000e781270 */
[----:B------:R-:W-:Y:S01]  /*92d80*/  ISETP.LT.AND P5, PT, R0, UR4, !P3 ;  /* 0x0000000400007c0c */ /* 0x000fe2000dfa1270 */
[----:B0-----:R-:W-:Y:S01]  /*92d90*/  IMAD.U32 R4, RZ, RZ, UR11 ;  /* 0x0000000bff047e24 */ /* 0x001fe2000f8e00ff */
[----:B------:R-:W-:Y:S02]  /*92da0*/  ULDC.64 UR10, c[0x0][0x228] ;  /* 0x00008a00000a7ab9 */ /* 0x000fe40000000a00 */
[----:B------:R-:W-:Y:S02]  /*92db0*/  UMOV UR4, UR10 ;  /* 0x0000000a00047c82 */ /* 0x000fe40008000000 */
[----:B------:R-:W-:Y:S01]  /*92dc0*/  MOV R18, UR4 ;  /* 0x0000000400127c02 */ /* 0x000fe20008000f00 */
[----:B------:R-:W-:Y:S01]  /*92dd0*/  VIADD R9, R2, UR6 ;  /* 0x0000000602097c36 */ /* 0x000fe20008000000 */
[----:B------:R-:W-:Y:S01]  /*92de0*/  PRMT R24, R26, 0x7632, R24 ;  /* 0x000076321a187816 */ /* 0x000fe20000000018 */
[C---:B------:R-:W-:Y:S01]  /*92df0*/  IMAD.WIDE R22, R2.reuse, 0x2, R16 ;  /* 0x0000000202167825 */ /* 0x040fe200078e0210 */
[----:B------:R0:W-:Y:S03]  /*92e00*/  STL [R1+0x834], R4 ;  /* 0x0008340401007387 */ /* 0x0001e60000100800 */
[C---:B------:R-:W-:Y:S01]  /*92e10*/  IMAD.WIDE R20, R2.reuse, 0x2, R12 ;  /* 0x0000000202147825 */ /* 0x040fe200078e020c */
[----:B------:R-:W3:Y:S04]  /*92e20*/  LDL.LU R26, [R1+0x25c] ;  /* 0x00025c00011a7983 */ /* 0x000ee80000300800 */
[----:B------:R1:W-:Y:S01]  /*92e30*/  STL [R1+0x238], R18 ;  /* 0x0002381201007387 */ /* 0x0003e20000100800 */
[----:B0-----:R-:W-:Y:S01]  /*92e40*/  IMAD.WIDE R4, R2, 0x2, R14 ;  /* 0x0000000202047825 */ /* 0x001fe200078e020e */
[----:B------:R-:W-:-:S02]  /*92e50*/  PRMT R2, R6, 0x7632, R2 ;  /* 0x0000763206027816 */ /* 0x000fc40000000002 */
[----:B------:R-:W-:Y:S01]  /*92e60*/  @P6 STG.E.U16 desc[UR44][R22.64], R24 ;  /* 0x0000001816006986 */ /* 0x000fe2000c10152c */
[----:B-1----:R-:W-:-:S03]  /*92e70*/  IMAD.WIDE R18, R9, 0x2, R10 ;  /* 0x0000000209127825 */ /* 0x002fc600078e020a */
[----:B------:R-:W-:Y:S04]  /*92e80*/  @P1 STG.E.U16 desc[UR44][R4.64], R6 ;  /* 0x0000000604001986 */ /* 0x000fe8000c10152c */
[----:B------:R-:W-:Y:S01]  /*92e90*/  @P4 STG.E.U16 desc[UR44][R20.64], R2 ;  /* 0x0000000214004986 */ /* 0x000fe2000c10152c */
[----:B----4-:R-:W-:-:S03]  /*92ea0*/  PRMT R25, R29, 0x7632, R25 ;  /* 0x000076321d197816 */ /* 0x010fc60000000019 */
[----:B------:R0:W-:Y:S04]  /*92eb0*/  @P5 STG.E.U16 desc[UR44][R18.64], R29 ;  /* 0x0000001d12005986 */ /* 0x0001e8000c10152c */
[----:B0-----:R-:W4:Y:S01]  /*92ec0*/  LDL.LU R29, [R1+0x2af4] ;  /* 0x002af400011d7983 */ /* 0x001f220000300800 */
[----:B------:R-:W-:Y:S01]  /*92ed0*/  UMOV UR6, UR11 ;  /* 0x0000000b00067c82 */ /* 0x000fe20008000000 */
[----:B------:R-:W-:Y:S01]  /*92ee0*/  ULDC.64 UR10, c[0x0][0x228] ;  /* 0x00008a00000a7ab9 */ /* 0x000fe20000000a00 */
[----:B------:R-:W-:Y:S01]  /*92ef0*/  ISETP.LT.AND P6, PT, R27, UR8, !P3 ;  /* 0x000000081b007c0c */ /* 0x000fe2000dfc1270 */
[----:B------:R-:W-:Y:S01]  /*92f00*/  IMAD.U32 R2, RZ, RZ, UR11 ;  /* 0x0000000bff027e24 */ /* 0x000fe2000f8e00ff */
[----:B------:R-:W-:Y:S01]  /*92f10*/  UMOV UR9, UR10 ;  /* 0x0000000a00097c82 */ /* 0x000fe20008000000 */
[----:B------:R-:W-:Y:S01]  /*92f20*/  ULDC.64 UR10, c[0x0][0x228] ;  /* 0x00008a00000a7ab9 */ /* 0x000fe20000000a00 */
[----:B------:R-:W-:Y:S01]  /*92f30*/  IMAD.WIDE R22, R9, 0x2, R16 ;  /* 0x0000000209167825 */ /* 0x000fe200078e0210 */
[----:B------:R-:W-:Y:S01]  /*92f40*/  ULDC UR8, c[0x0][0x228] ;  /* 0x00008a0000087ab9 */ /* 0x000fe20000000800 */
[----:B------:R0:W-:Y:S01]  /*92f50*/  STL [R1+0x824], R2 ;  /* 0x0008240201007387 */ /* 0x0001e20000100800 */
[----:B------:R-:W-:Y:S01]  /*92f60*/  UMOV UR7, UR13 ;  /* 0x0000000d00077c82 */ /* 0x000fe20008000000 */
[----:B------:R-:W-:Y:S01]  /*92f70*/  VIADD R24, R28, 0x9 ;  /* 0x000000091c187836 */ /* 0x000fe20000000000 */
[----:B------:R-:W-:Y:S01]  /*92f80*/  ISETP.LT.AND P4, PT, R8, UR10, !P3 ;  /* 0x0000000a08007c0c */ /* 0x000fe2000df81270 */
[----:B------:R-:W-:Y:S01]  /*92f90*/  UMOV UR4, UR12 ;  /* 0x0000000c00047c82 */ /* 0x000fe20008000000 */
[----:B------:R-:W-:Y:S01]  /*92fa0*/  ISETP.LT.AND P3, PT, R3, UR9, !P3 ;  /* 0x0000000903007c0c */ /* 0x000fe2000df61270 */
[----:B------:R-:W-:-:S04]  /*92fb0*/  IMAD.WIDE R4, R9, 0x2, R14 ;  /* 0x0000000209047825 */ /* 0x000fc800078e020e */
[----:B0-----:R-:W-:Y:S01]  /*92fc0*/  IMAD.U32 R2, RZ, RZ, UR11 ;  /* 0x0000000bff027e24 */ /* 0x001fe2000f8e00ff */
[----:B------:R-:W-:Y:S01]  /*92fd0*/  ISETP.LT.AND P5, PT, R27, UR8, !P2 ;  /* 0x000000081b007c0c */ /* 0x000fe2000d7a1270 */
[----:B------:R-:W-:Y:S01]  /*92fe0*/  @P6 STG.E.U16 desc[UR44][R22.64], R25 ;  /* 0x0000001916006986 */ /* 0x000fe2000c10152c */
[----:B------:R-:W-:Y:S01]  /*92ff0*/  ULDC.64 UR8, c[0x0][0x228] ;  /* 0x00008a0000087ab9 */ /* 0x000fe20000000a00 */
[----:B------:R-:W-:Y:S01]  /*93000*/  ISETP.LT.AND P6, PT, R0, UR4, !P2 ;  /* 0x0000000400007c0c */ /* 0x000fe2000d7c1270 */
[----:B------:R-:W-:Y:S01]  /*93010*/  IMAD.WIDE R18, R9, 0x2, R12 ;  /* 0x0000000209127825 */ /* 0x000fe200078e020c */
[----:B------:R0:W-:Y:S01]  /*93020*/  STL [R1+0x820], R2 ;  /* 0x0008200201007387 */ /* 0x0001e20000100800 */
[----:B------:R-:W-:Y:S01]  /*93030*/  UMOV UR4, UR8 ;  /* 0x0000000800047c82 */ /* 0x000fe20008000000 */
[----:B------:R-:W-:Y:S01]  /*93040*/  ISETP.GE.AND P1, PT, R24, UR6, PT ;  /* 0x0000000618007c0c */ /* 0x000fe2000bf26270 */
[----:B------:R-:W-:Y:S01]  /*93050*/  ULDC UR6, c[0x0][0x248] ;  /* 0x0000920000067ab9 */ /* 0x000fe20000000800 */
[----:B------:R-:W-:Y:S01]  /*93060*/  MOV R20, UR4 ;  /* 0x0000000400147c02 */ /* 0x000fe20008000f00 */
[----:B------:R-:W-:Y:S01]  /*93070*/  ULDC.64 UR10, c[0x0][0x228] ;  /* 0x00008a00000a7ab9 */ /* 0x000fe20000000a00 */
[----:B------:R-:W-:Y:S01]  /*93080*/  VIADD R6, R28, 0xa ;  /* 0x0000000a1c067836 */ /* 0x000fe20000000000 */
[----:B------:R-:W-:Y:S01]  /*93090*/  ULDC.64 UR12, c[0x0][0x228] ;  /* 0x00008a00000c7ab9 */ /* 0x000fe20000000a00 */
[----:B0-----:R-:W-:Y:S01]  /*930a0*/  MOV R2, UR7 ;  /* 0x0000000700027c02 */ /* 0x001fe20008000f00 */
[----:B------:R-:W-:-:S04]  /*930b0*/  ULDC UR8, c[0x0][0x228] ;  /* 0x00008a0000087ab9 */ /* 0x000fc80000000800 */
[----:B------:R0:W-:Y:S04]  /*930c0*/  STL [R1+0x828], R2 ;  /* 0x0008280201007387 */ /* 0x0001e80000100800 */
[----:B------:R1:W-:Y:S01]  /*930d0*/  STL [R1+0x234], R20 ;  /* 0x0002341401007387 */ /* 0x0003e20000100800 */
[----:B0-----:R-:W-:Y:S01]  /*930e0*/  VIADD R2, R9, UR6 ;  /* 0x0000000609027c36 */ /* 0x001fe20008000000 */
[----:B------:R-:W-:Y:S01]  /*930f0*/  UMOV UR6, UR9 ;  /* 0x0000000900067c82 */ /* 0x000fe20008000000 */
[----:B---3--:R-:W-:Y:S01]  /*93100*/  PRMT R9, R26, 0x7632, R9 ;  /* 0x000076321a097816 */ /* 0x008fe20000000009 */
[----:B------:R-:W-:Y:S01]  /*93110*/  UMOV UR9, UR11 ;  /* 0x0000000b00097c82 */ /* 0x000fe20008000000 */
[----:B-1----:R-:W-:Y:S01]  /*93120*/  IMAD.WIDE R20, R2, 0x2, R10 ;  /* 0x0000000202147825 */ /* 0x002fe200078e020a */
[----:B------:R0:W-:Y:S01]  /*93130*/  @P4 STG.E.U16 desc[UR44][R4.64], R26 ;  /* 0x0000001a04004986 */ /* 0x0001e2000c10152c */
[----:B------:R-:W-:Y:S01]  /*93140*/  UMOV UR4, UR10 ;  /* 0x0000000a00047c82 */ /* 0x000fe20008000000 */
[----:B------:R-:W-:-:S02]  /*93150*/  ULDC.64 UR10, c[0x0][0x228] ;  /* 0x00008a00000a7ab9 */ /* 0x000fc40000000a00 */
[----:B------:R-:W-:Y:S01]  /*93160*/  @P3 STG.E.U16 desc[UR44][R18.64], R9 ;  /* 0x0000000912003986 */ /* 0x000fe2000c10152c */
[----:B------:R-:W-:Y:S01]  /*93170*/  UMOV UR7, UR10 ;  /* 0x0000000a00077c82 */ /* 0x000fe20008000000 */
[----:B0-----:R-:W-:Y:S01]  /*93180*/  MOV R4, UR9 ;  /* 0x0000000900047c02 */ /* 0x001fe20008000f00 */
[----:B------:R-:W-:Y:S01]  /*93190*/  IMAD.WIDE R22, R2, 0x2, R16 ;  /* 0x0000000202167825 */ /* 0x000fe200078e0210 */
[----:B------:R-:W-:Y:S02]  /*931a0*/  ISETP.LT.AND P3, PT, R8, UR4, !P2 ;  /* 0x0000000408007c0c */ /* 0x000fe4000d761270 */
[----:B----4-:R-:W-:Y:S01]  /*931b0*/  PRMT R24, R29, 0x7632, R24 ;  /* 0x000076321d187816 */ /* 0x010fe20000000018 */
[----:B------:R0:W-:Y:S04]  /*931c0*/  @P6 STG.E.U16 desc[UR44][R20.64], R29 ;  /* 0x0000001d14006986 */ /* 0x0001e8000c10152c */
[----:B0-----:R-:W3:Y:S04]  /*931d0*/  LDL.LU R29, [R1+0x2af0] ;  /* 0x002af000011d7983 */ /* 0x001ee80000300800 */
[----:B------:R0:W-:Y:S02]  /*931e0*/  STL [R1+0x814], R4 ;  /* 0x0008140401007387 */ /* 0x0001e40000100800 */
[----:B0-----:R-:W-:Y:S01]  /*931f0*/  MOV R4, UR11 ;  /* 0x0000000b00047c02 */ /* 0x001fe20008000f00 */
[----:B------:R-:W-:-:S02]  /*93200*/  ULDC.64 UR10, c[0x0][0x228] ;  /* 0x00008a00000a7ab9 */ /* 0x000fc40000000a00 */
[----:B------:R-:W-:Y:S02]  /*93210*/  UMOV UR15, UR11 ;  /* 0x0000000b000f7c82 */ /* 0x000fe40008000000 */
[----:B------:R0:W-:Y:S01]  /*93220*/  STL [R1+0x818], R4 ;  /* 0x0008180401007387 */ /* 0x0001e20000100800 */
[----:B------:R-:W-:Y:S01]  /*93230*/  UMOV UR4, UR10 ;  /* 0x0000000a00047c82 */ /* 0x000fe20008000000 */
[----:B------:R-:W-:Y:S02]  /*93240*/  ULDC.64 UR10, c[0x0][0x228] ;  /* 0x00008a00000a7ab9 */ /* 0x000fe40000000a00 */
[----:B------:R-:W-:Y:S01]  /*93250*/  @P5 STG.E.U16 desc[UR44][R22.64], R24 ;  /* 0x0000001816005986 */ /* 0x000fe2000c10152c */
[----:B------:R-:W-:Y:S01]  /*93260*/  ISETP.LT.AND P5, PT, R0, UR4, !P0 ;  /* 0x0000000400007c0c */ /* 0x000fe2000c7a1270 */
[----:B------:R-:W-:Y:S01]  /*93270*/  UMOV UR4, UR10 ;  /* 0x0000000a00047c82 */ /* 0x000fe20008000000 */
[----:B0-----:R-:W-:Y:S02]  /*93280*/  MOV R4, UR15 ;  /* 0x0000000f00047c02 */ /* 0x001fe40008000f00 */
[----:B------:R-:W-:Y:S01]  /*93290*/  ISETP.GE.AND P4, PT, R6, UR6, PT ;  /* 0x0000000606007c0c */ /* 0x000fe2000bf86270 */
[----:B------:R-:W-:Y:S01]  /*932a0*/  ULDC UR6, c[0x0][0x248] ;  /* 0x0000920000067ab9 */ /* 0x000fe20000000800 */
[----:B------:R-:W-:Y:S01]  /*932b0*/  ISETP.LT.AND P2, PT, R3, UR7, !P2 ;  /* 0x0000000703007c0c */ /* 0x000fe2000d741270 */
[----:B------:R0:W-:Y:S01]  /*932c0*/  STL [R1+0x81c], R4 ;  /* 0x00081c0401007387 */ /* 0x0001e20000100800 */
[C---:B------:R-:W-:Y:S01]  /*932d0*/  IMAD.WIDE R18, R2.reuse, 0x2, R12 ;  /* 0x0000000202127825 */ /* 0x040fe200078e020c */
[----:B------:R-:W-:Y:S01]  /*932e0*/  ISETP.LT.AND P6, PT, R27, UR8, !P0 ;  /* 0x000000081b007c0c */ /* 0x000fe2000c7c1270 */
[----:B------:R-:W-:Y:S01]  /*932f0*/  UMOV UR7, UR11 ;  /* 0x0000000b00077c82 */ /* 0x000fe20008000000 */
[----:B------:R-:W-:Y:S01]  /*93300*/  ULDC.64 UR10, c[0x0][0x228] ;  /* 0x00008a00000a7ab9 */ /* 0x000fe20000000a00 */
[----:B------:R-:W-:Y:S01]  /*93310*/  VIADD R6, R2, UR6 ;  /* 0x0000000602067c36 */ /* 0x000fe20008000000 */
[----:B------:R-:W-:Y:S01]  /*93320*/  ULDC.64 UR14, c[0x0][0x228] ;  /* 0x00008a00000e7ab9 */ /* 0x000fe20000000a00 */
[----:B0-----:R-:W-:Y:S01]  /*93330*/  MOV R4, UR4 ;  /* 0x0000000400047c02 */ /* 0x001fe20008000f00 */
[----:B------:R-:W-:Y:S01]  /*93340*/  UMOV UR17, UR11 ;  /* 0x0000000b00117c82 */ /* 0x000fe20008000000 */
[----:B------:R-:W-:Y:S01]  /*93350*/  VIADD R24, R28, 0xb ;  /* 0x0000000b1c187836 */ /* 0x000fe20000000000 */
[----:B------:R-:W-:Y:S01]  /*93360*/  UMOV UR9, UR10 ;  /* 0x0000000a00097c82 */ /* 0x000fe20008000000 */
[----:B------:R-:W-:Y:S01]  /*93370*/  ULDC UR8, c[0x0][0x228] ;  /* 0x00008a0000087ab9 */ /* 0x000fe20000000800 */
[----:B------:R0:W-:Y:S01]  /*93380*/  STL [R1+0x230], R4 ;  /* 0x0002300401007387 */ /* 0x0001e20000100800 */
[----:B------:R-:W-:-:S03]  /*93390*/  ULDC UR6, c[0x0][0x248] ;  /* 0x0000920000067ab9 */ /* 0x000fc60000000800 */
[----:B------:R-:W4:Y:S04]  /*933a0*/  LDL.LU R26, [R1+0x5a0] ;  /* 0x0005a000011a7983 */ /* 0x000f280000300800 */
[----:B------:R-:W4:Y:S01]  /*933b0*/  LDL.LU R25, [R1+0x550] ;  /* 0x0005500001197983 */ /* 0x000f220000300800 */
[----:B0-----:R-:W-:Y:S01]  /*933c0*/  IMAD.WIDE R4, R2, 0x2, R14 ;  /* 0x0000000202047825 */ /* 0x001fe200078e020e */
[----:B--2---:R-:W-:-:S04]  /*933d0*/  PRMT R2, R7, 0x7632, R2 ;  /* 0x0000763207027816 */ /* 0x004fc80000000002 */
[----:B------:R-:W-:Y:S04]  /*933e0*/  @P3 STG.E.U16 desc[UR44][R4.64], R7 ;  /* 0x0000000704003986 */ /* 0x000fe8000c10152c */
[----:B------:R0:W-:Y:S01]  /*933f0*/  @P2 STG.E.U16 desc[UR44][R18.64], R2 ;  /* 0x0000000212002986 */ /* 0x0001e2000c10152c */
[----:B------:R-:W-:Y:S01]  /*93400*/  IMAD.WIDE R20, R6, 0x2, R10 ;  /* 0x0000000206147825 */ /* 0x000fe200078e020a */
[----:B------:R-:W-:Y:S01]  /*93410*/  UMOV UR10, UR12 ;  /* 0x0000000c000a7c82 */ /* 0x000fe20008000000 */
[----:B------:R-:W-:Y:S02]  /*93420*/  ISETP.GE.AND P3, PT, R24, UR7, PT ;  /* 0x0000000718007c0c */ /* 0x000fe4000bf66270 */
[----:B0-----:R-:W-:Y:S01]  /*93430*/  MOV R2, UR17 ;  /* 0x0000001100027c02 */ /* 0x001fe20008000f00 */
[----:B------:R-:W-:Y:S01]  /*93440*/  IMAD.WIDE R22, R6, 0x2, R16 ;  /* 0x0000000206167825 */ /* 0x000fe200078e0210 */
[----:B------:R-:W-:Y:S01]  /*93450*/  ISETP.LT.AND P2, PT, R8, UR10, !P0 ;  /* 0x0000000a08007c0c */ /* 0x000fe2000c741270 */
[----:B------:R-:W-:-:S02]  /*93460*/  UMOV UR7, UR15 ;  /* 0x0000000f00077c82 */ /* 0x000fc40008000000 */
[----:B------:R0:W-:Y:S01]  /*93470*/  STL [R1+0x80c], R2 ;  /* 0x00080c0201007387 */ /* 0x0001e20000100800 */
[----:B------:R-:W-:Y:S01]  /*93480*/  UMOV UR4, UR14 ;  /* 0x0000000e00047c82 */ /* 0x000fe20008000000 */
[----:B------:R-:W-:Y:S01]  /*93490*/  ISETP.LT.AND P0, PT, R3, UR9, !P0 ;  /* 0x0000000903007c0c */ /* 0x000fe2000c701270 */
[----:B------:R-:W-:Y:S01]  /*934a0*/  IMAD.WIDE R4, R6, 0x2, R14 ;  /* 0x0000000206047825 */ /* 0x000fe200078e020e */
[----:B------:R-:W-:Y:S01]  /*934b0*/  ULDC UR10, c[0x0][0x228] ;  /* 0x00008a00000a7ab9 */ /* 0x000fe20000000800 */
[----:B0-----:R-:W-:Y:S01]  /*934c0*/  MOV R2, UR13 ;  /* 0x0000000d00027c02 */ /* 0x001fe20008000f00 */
[----:B------:R-:W-:-:S04]  /*934d0*/  ULDC.64 UR12, c[0x0][0x228] ;  /* 0x00008a00000c7ab9 */ /* 0x000fc80000000a00 */
[----:B------:R0:W-:Y:S02]  /*934e0*/  STL [R1+0x808], R2 ;  /* 0x0008080201007387 */ /* 0x0001e40000100800 */
[----:B0-----:R-:W-:-:S05]  /*934f0*/  MOV R2, UR7 ;  /* 0x0000000700027c02 */ /* 0x001fca0008000f00 */
[----:B------:R0:W-:Y:S01]  /*93500*/  STL [R1+0x810], R2 ;  /* 0x0008100201007387 */ /* 0x0001e20000100800 */
[----:B------:R-:W-:-:S03]  /*93510*/  UMOV UR7, UR12 ;  /* 0x0000000c00077c82 */ /* 0x000fc60008000000 */
[----:B------:R-:W2:Y:S01]  /*93520*/  LDL.LU R3, [R1+0x524] ;  /* 0x0005240001037983 */ /* 0x000ea20000300800 */
[C---:B0-----:R-:W-:Y:S02]  /*93530*/  VIADD R2, R6.reuse, UR6 ;  /* 0x0000000606027c36 */ /* 0x041fe40008000000 */
[----:B------:R-:W-:-:S04]  /*93540*/  IMAD.WIDE R6, R6, 0x2, R12 ;  /* 0x0000000206067825 */ /* 0x000fc800078e020c */
[----:B------:R-:W-:Y:S01]  /*93550*/  IMAD.WIDE R18, R2, 0x2, R10 ;  /* 0x0000000202127825 */ /* 0x000fe200078e020a */
[----:B---3--:R-:W-:Y:S01]  /*93560*/  PRMT R9, R29, 0x7632, R9 ;  /* 0x000076321d097816 */ /* 0x008fe20000000009 */
[----:B------:R0:W-:Y:S01]  /*93570*/  @P5 STG.E.U16 desc[UR44][R20.64], R29 ;  /* 0x0000001d14005986 */ /* 0x0001e2000c10152c */
[----:B------:R-:W-:Y:S01]  /*93580*/  ISETP.LT.AND P5, PT, R27, UR8, !P1 ;  /* 0x000000081b007c0c */ /* 0x000fe2000cfa1270 */
[----:B------:R-:W-:Y:S02]  /*93590*/  ULDC.64 UR8, c[0x0][0x228] ;  /* 0x00008a0000087ab9 */ /* 0x000fe40000000a00 */
[----:B------:R1:W-:Y:S01]  /*935a0*/  @P6 STG.E.U16 desc[UR44][R22.64], R9 ;  /* 0x0000000916006986 */ /* 0x0003e2000c10152c */
[----:B------:R-:W-:Y:S01]  /*935b0*/  ISETP.LT.AND P6, PT, R0, UR4, !P1 ;  /* 0x0000000400007c0c */ /* 0x000fe2000cfc1270 */
[----:B------:R-:W-:Y:S01]  /*935c0*/  UMOV UR4, UR8 ;  /* 0x0000000800047c82 */ /* 0x000fe20008000000 */
[----:B------:R-:W-:Y:S01]  /*935d0*/  UMOV UR6, UR9 ;  /* 0x0000000900067c82 */ /* 0x000fe20008000000 */
[----:B------:R-:W-:Y:S01]  /*935e0*/  UMOV UR9, UR13 ;  /* 0x0000000d00097c82 */ /* 0x000fe20008000000 */
[----:B------:R-:W-:Y:S01]  /*935f0*/  ULDC.64 UR12, c[0x0][0x228] ;  /* 0x00008a00000c7ab9 */ /* 0x000fe20000000a00 */
[----:B------:R-:W-:Y:S01]  /*93600*/  ULDC UR8, c[0x0][0x228] ;  /* 0x00008a0000087ab9 */ /* 0x000fe20000000800 */
[----:B0-----:R-:W-:Y:S01]  /*93610*/  MOV R29, UR4 ;  /* 0x00000004001d7c02 */ /* 0x001fe20008000f00 */
[----:B------:R-:W-:-:S04]  /*93620*/  IMAD.WIDE R20, R2, 0x2, R16 ;  /* 0x0000000202147825 */ /* 0x000fc800078e0210 */
[----:B------:R0:W-:Y:S01]  /*93630*/  STL [R1+0x2adc], R29 ;  /* 0x002adc1d01007387 */ /* 0x0001e20000100800 */
[----:B------:R-:W-:Y:S01]  /*93640*/  UMOV UR11, UR13 ;  /* 0x0000000d000b7c82 */ /* 0x000fe20008000000 */
[----:B------:R-:W-:Y:S01]  /*93650*/  UMOV UR4, UR12 ;  /* 0x0000000c00047c82 */ /* 0x000fe20008000000 */
[----:B-1----:R-:W-:Y:S01]  /*93660*/  VIADD R9, R28, 0xc ;  /* 0x0000000c1c097836 */ /* 0x002fe20000000000 */
[----:B------:R-:W-:Y:S01]  /*93670*/  ULDC.64 UR12, c[0x0][0x228] ;  /* 0x00008a00000c7ab9 */ /* 0x000fe20000000a00 */
[----:B0-----:R-:W3:Y:S04]  /*93680*/  LDL R29, [R1+0x1a14] ;  /* 0x001a1400011d7983 */ /* 0x001ee80000100800 */
[----:B----4-:R0:W-:Y:S01]  /*93690*/  @P2 STG.E.U16 desc[UR44][R4.64], R26 ;  /* 0x0000001a04002986 */ /* 0x0101e2000c10152c */
[----:B------:R-:W-:-:S02]  /*936a0*/  PRMT R22, R26, 0x7632, R22 ;  /* 0x000076321a167816 */ /* 0x000fc40000000016 */
[----:B------:R-:W-:-:S03]  /*936b0*/  PRMT R23, R25, 0x7632, R23 ;  /* 0x0000763219177816 */ /* 0x000fc60000000017 */
[----:B------:R-:W-:Y:S01]  /*936c0*/  @P0 STG.E.U16 desc[UR44][R6.64], R22 ;  /* 0x0000001606000986 */ /* 0x000fe2000c10152c */
[----:B0-----:R-:W-:-:S03]  /*936d0*/  MOV R4, UR9 ;  /* 0x0000000900047c02 */ /* 0x001fc60008000f00 */
[----:B------:R-:W4:Y:S01]  /*936e0*/  LDL.LU R26, [R1] ;  /* 0x00000000011a7983 */ /* 0x000f220000300800 */
[----:B------:R-:W-:-:S03]  /*936f0*/  ISETP.LT.AND P0, PT, R8, UR10, !P1 ;  /* 0x0000000a08007c0c */ /* 0x000fc6000cf01270 */
[----:B------:R0:W-:Y:S04]  /*93700*/  STL [R1+0x800], R4 ;  /* 0x0008000401007387 */ /* 0x0001e80000100800 */
[----:B------:R-:W-:Y:S01]  /*93710*/  @P6 STG.E.U16 desc[UR44][R18.64], R25 ;  /* 0x0000001912006986 */ /* 0x000fe2000c10152c */
[----:B------:R-:W-:Y:S02]  /*93720*/  ISETP.LT.AND P6, PT, R27, UR8, !P4 ;  /* 0x000000081b007c0c */ /* 0x000fe4000e7c1270 */
[----:B------:R-:W-:Y:S01]  /*93730*/  ISETP.GE.AND P2, PT, R9, UR6, PT ;  /* 0x0000000609007c0c */ /* 0x000fe2000bf46270 */
[----:B------:R-:W-:Y:S01]  /*93740*/  @P5 STG.E.U16 desc[UR44][R20.64], R23 ;  /* 0x0000001714005986 */ /* 0x000fe2000c10152c */
[----:B0-----:R-:W-:Y:S01]  /*93750*/  MOV R4, UR11 ;  /* 0x0000000b00047c02 */ /* 0x001fe20008000f00 */
[----:B------:R-:W-:Y:S01]  /*93760*/  ULDC.64 UR10, c[0x0][0x228] ;  /* 0x00008a00000a7ab9 */ /* 0x000fe20000000a00 */
[----:B------:R-:W-:Y:S01]  /*93770*/  ISETP.LT.AND P5, PT, R0, UR4, !P4 ;  /* 0x0000000400007c0c */ /* 0x000fe2000e7a1270 */
[----:B------:R-:W-:Y:S01]  /*93780*/  UMOV UR4, UR10 ;  /* 0x0000000a00047c82 */ /* 0x000fe20008000000 */
[----:B------:R-:W-:Y:S01]  /*93790*/  ULDC UR6, c[0x0][0x248] ;  /* 0x0000920000067ab9 */ /* 0x000fe20000000800 */
[----:B------:R-:W-:Y:S01]  /*937a0*/  MOV R27, UR4 ;  /* 0x00000004001b7c02 */ /* 0x000fe20008000f00 */
[----:B------:R-:W-:Y:S01]  /*937b0*/  STL [R1+0x804], R4 ;  /* 0x0008040401007387 */ /* 0x000fe20000100800 */
[----:B------:R-:W-:Y:S01]  /*937c0*/  VIADD R22, R28, 0xd ;  /* 0x0000000d1c167836 */ /* 0x000fe20000000000 */
[----:B------:R-:W-:Y:S01]  /*937d0*/  UMOV UR15, UR13 ;  /* 0x0000000d000f7c82 */ /* 0x000fe20008000000 */
[----:B------:R-:W-:Y:S01]  /*937e0*/  IMAD.WIDE R6, R2, 0x2, R12 ;  /* 0x0000000202067825 */ /* 0x000fe200078e020c */
[----:B------:R0:W-:Y:S01]  /*937f0*/  STL [R1+0x2ae0], R27 ;  /* 0x002ae01b01007387 */ /* 0x0001e20000100800 */
[----:B------:R-:W-:Y:S01]  /*93800*/  ULDC UR8, c[0x0][0x228] ;  /* 0x00008a0000087ab9 */ /* 0x000fe20000000800 */
[----:B------:R-:W-:-:S02]  /*93810*/  ULDC UR10, c[0x0][0x228] ;  /* 0x00008a00000a7ab9 */ /* 0x000fc40000000800 */
[----:B0-----:R-:W4:Y:S01]  /*93820*/  LDL R27, [R1+0x1a0c] ;  /* 0x001a0c00011b7983 */ /* 0x001f220000100800 */
[C---:B------:R-:W-:Y:S01]  /*93830*/  VIADD R9, R2.reuse, UR6 ;  /* 0x0000000602097c36 */ /* 0x040fe20008000000 */
[----:B------:R-:W-:Y:S01]  /*93840*/  ULDC UR6, c[0x0][0x248] ;  /* 0x0000920000067ab9 */ /* 0x000fe20000000800 */
[----:B------:R-:W-:Y:S01]  /*93850*/  IMAD.WIDE R4, R2, 0x2, R14 ;  /* 0x0000000202047825 */ /* 0x000fe200078e020e */
[----:B------:R-:W4:Y:S03]  /*93860*/  LDL.LU R25, [R1+0x554] ;  /* 0x0005540001197983 */ /* 0x000f260000300800 */
[----:B------:R-:W-:-:S04]  /*93870*/  IMAD.WIDE R18, R9, 0x2, R10 ;  /* 0x0000000209127825 */ /* 0x000fc800078e020a */
[----:B------:R-:W-:Y:S01]  /*93880*/  IMAD.WIDE R20, R9, 0x2, R16 ;  /* 0x0000000209147825 */ /* 0x000fe200078e0210 */
[----:B--2---:R-:W-:Y:S02]  /*93890*/  PRMT R23, R3, 0x7632, R23 ;  /* 0x0000763203177816 */ /* 0x004fe40000000017 */
[----:B---3--:R-:W-:Y:S01]  /*938a0*/  ISETP.LT.AND P1, PT, R29, UR7, !P1 ;  /* 0x000000071d007c0c */ /* 0x008fe2000cf21270 */
[----:B------:R-:W-:Y:S01]  /*938b0*/  UMOV UR7, UR11 ;  /* 0x0000000b00077c82 */ /* 0x000fe20008000000 */
[----:B----4-:R-:W-:Y:S01]  /*938c0*/  PRMT R2, R26, 0x7632, R2 ;  /* 0x000076321a027816 */ /* 0x010fe20000000002 */
[----:B------:R-:W-:Y:S01]  /*938d0*/  @P0 STG.E.U16 desc[UR44][R4.64], R26 ;  /* 0x0000001a04000986 */ /* 0x000fe2000c10152c */
[----:B------:R-:W-:Y:S01]  /*938e0*/  ISETP.GE.AND P0, PT, R22, UR7, PT ;  /* 0x0000000716007c0c */ /* 0x000fe2000bf06270 */
[----:B------:R-:W-:Y:S01]  /*938f0*/  UMOV UR7, UR12 ;  /* 0x0000000c00077c82 */ /* 0x000fe20008000000 */
[----:B------:R-:W-:-:S07]  /*93900*/  ULDC.64 UR12, c[0x0][0x228] ;  /* 0x00008a00000c7ab9 */ /* 0x000fce0000000a00 */
[----:B------:R0:W-:Y:S01]  /*93910*/  @P1 STG.E.U16 desc[UR44][R6.64], R2 ;  /* 0x0000000206001986 */ /* 0x0001e2000c10152c */
[----:B------:R-:W-:-:S03]  /*93920*/  UMOV UR4, UR12 ;  /* 0x0000000c00047c82 */ /* 0x000fc60008000000 */
[----:B------:R1:W-:Y:S04]  /*93930*/  @P5 STG.E.U16 desc[UR44][R18.64], R3 ;  /* 0x0000000312005986 */ /* 0x0003e8000c10152c */
[----:B------:R-:W-:Y:S01]  /*93940*/  @P6 STG.E.U16 desc[UR44][R20.64], R23 ;  /* 0x0000001714006986 */ /* 0x000fe2000c10152c */
[----:B0-----:R-:W-:Y:S02]  /*93950*/  MOV R2, UR15 ;  /* 0x0000000f00027c02 */ /* 0x001fe40008000f00 */
[----:B------:R-:W-:-:S03]  /*93960*/  ISETP.LT.AND P6, PT, R0, UR4, !P3 ;  /* 0x0000000400007c0c */ /* 0x000fc6000dfc1270 */
[----:B------:R0:W-:Y:S04]  /*93970*/  STL [R1+0x7f8], R2 ;  /* 0x0007f80201007387 */ /* 0x0001e80000100800 */
[----:B------:R-:W2:Y:S04]  /*93980*/  LDL.LU R24, [R1+0x4] ;  /* 0x0000040001187983 */ /* 0x000ea80000300800 */
[----:B-1----:R-:W3:Y:S01]  /*93990*/  LDL.LU R3, [R1+0x528] ;  /* 0x0005280001037983 */ /* 0x002ee20000300800 */
[----:B------:R-:W-:Y:S01]  /*939a0*/  ISETP.LT.AND P5, PT, R27, UR8, !P3 ;  /* 0x000000081b007c0c */ /* 0x000fe2000dfa1270 */
[----:B------:R-:W-:Y:S01]  /*939b0*/  ULDC.64 UR8, c[0x0][0x228] ;  /* 0x00008a0000087ab9 */ /* 0x000fe20000000a00 */
[----:B0-----:R-:W-:Y:S01]  /*939c0*/  MOV R2, UR13 ;  /* 0x0000000d00027c02 */ /* 0x001fe20008000f00 */
[----:B------:R-:W-:Y:S01]  /*939d0*/  UMOV UR4, UR8 ;  /* 0x0000000800047c82 */ /* 0x000fe20008000000 */
[----:B------:R-:W-:Y:S01]  /*939e0*/  ISETP.LT.AND P1, PT, R8, UR10, !P4 ;  /* 0x0000000a08007c0c */ /* 0x000fe2000e721270 */
[C---:B------:R-:W-:Y:S01]  /*939f0*/  IMAD.WIDE R4, R9.reuse, 0x2, R14 ;  /* 0x0000000209047825 */ /* 0x040fe200078e020e */
[----:B------:R-:W-:Y:S01]  /*93a00*/  MOV R26, UR4 ;  /* 0x00000004001a7c02 */ /* 0x000fe20008000f00 */
[----:B------:R-:W-:Y:S01]  /*93a10*/  STL [R1+0x7fc], R2 ;  /* 0x0007fc0201007387 */ /* 0x000fe20000100800 */
[----:B------:R-:W-:Y:S01]  /*93a20*/  ULDC.64 UR12, c[0x0][0x228] ;  /* 0x00008a00000c7ab9 */ /* 0x000fe20000000a00 */
[----:B------:R-:W-:Y:S01]  /*93a30*/  IMAD.WIDE R6, R9, 0x2, R12 ;  /* 0x0000000209067825 */ /* 0x000fe200078e020c */
[----:B------:R-:W-:Y:S01]  /*93a40*/  PRMT R23, R25, 0x7632, R23 ;  /* 0x0000763219177816 */ /* 0x000fe20000000017 */
[----:B------:R0:W-:Y:S01]  /*93a50*/  STL [R1+0x2ae4], R26 ;  /* 0x002ae41a01007387 */ /* 0x0001e20000100800 */
[----:B------:R-:W-:Y:S01]  /*93a60*/  ULDC UR10, c[0x0][0x228] ;  /* 0x00008a00000a7ab9 */ /* 0x000fe20000000800 */
[----:B------:R-:W-:Y:S01]  /*93a70*/  VIADD R22, R28, 0xe ;  /* 0x0000000e1c167836 */ /* 0x000fe20000000000 */
[----:B------:R-:W-:Y:S01]  /*93a80*/  ULDC UR8, c[0x0][0x228] ;  /* 0x00008a0000087ab9 */ /* 0x000fe20000000800 */
[----:B0-----:R-:W4:Y:S01]  /*93a90*/  LDL.LU R26, [R1+0x5a4] ;  /* 0x0005a400011a7983 */ /* 0x001f220000300800 */
[----:B------:R-:W-:Y:S01]  /*93aa0*/  ISETP.LT.AND P4, PT, R29, UR7, !P4 ;  /* 0x000000071d007c0c */ /* 0x000fe2000e781270 */
[----:B------:R-:W-:Y:S01]  /*93ab0*/  VIADD R2, R9, UR6 ;  /* 0x0000000609027c36 */ /* 0x000fe20008000000 */
[----:B------:R-:W-:Y:S01]  /*93ac0*/  UMOV UR17, UR13 ;  /* 0x0000000d00117c82 */ /* 0x000fe20008000000 */
[----:B------:R-:W-:-:S02]  /*93ad0*/  UMOV UR6, UR9 ;  /* 0x0000000900067c82 */ /* 0x000fc40008000000 */
[C---:B------:R-:W-:Y:S01]  /*93ae0*/  IMAD.WIDE R18, R2.reuse, 0x2, R10 ;  /* 0x0000000202127825 */ /* 0x040fe200078e020a */
[----:B------:R-:W-:Y:S01]  /*93af0*/  UMOV UR9, UR12 ;  /* 0x0000000c00097c82 */ /* 0x000fe20008000000 */
[----:B------:R-:W-:Y:S02]  /*93b00*/  ULDC.64 UR12, c[0x0][0x228] ;  /* 0x00008a00000c7ab9 */ /* 0x000fe40000000a00 */
[----:B------:R-:W-:Y:S01]  /*93b10*/  IMAD.WIDE R20, R2, 0x2, R16 ;  /* 0x0000000202147825 */ /* 0x000fe200078e0210 */
[----:B------:R-:W-:Y:S01]  /*93b20*/  UMOV UR4, UR12 ;  /* 0x0000000c00047c82 */ /* 0x000fe20008000000 */
[----:B------:R-:W-:Y:S01]  /*93b30*/  UMOV UR7, UR13 ;  /* 0x0000000d00077c82 */ /* 0x000fe20008000000 */
[----:B------:R-:W-:Y:S01]  /*93b40*/  ULDC.64 UR12, c[0x0][0x228] ;  /* 0x00008a00000c7ab9 */ /* 0x000fe20000000a00 */
[----:B----4-:R-:W-:Y:S01]  /*93b50*/  PRMT R9, R26, 0x7632, R9 ;  /* 0x000076321a097816 */ /* 0x010fe20000000009 */
[----:B------:R0:W-:Y:S04]  /*93b60*/  @P1 STG.E.U16 desc[UR44][R4.64], R26 ;  /* 0x0000001a04001986 */ /* 0x0001e8000c10152c */
[----:B------:R1:W-:Y:S01]  /*93b70*/  @P4 STG.E.U16 desc[UR44][R6.64], R9 ;  /* 0x0000000906004986 */ /* 0x0003e2000c10152c */
[----:B------:R-:W-:Y:S01]  /*93b80*/  ISETP.LT.AND P4, PT, R8, UR10, !P3 ;  /* 0x0000000a08007c0c */ /* 0x000fe2000df81270 */
[----:B------:R-:W-:Y:S01]  /*93b90*/  ULDC.64 UR10, c[0x0][0x228] ;  /* 0x00008a00000a7ab9 */ /* 0x000fe20000000a00 */
[----:B------:R-:W-:Y:S01]  /*93ba0*/  ISETP.LT.AND P3, PT, R29, UR9, !P3 ;  /* 0x000000091d007c0c */ /* 0x000fe2000df61270 */
[----:B------:R-:W-:Y:S01]  /*93bb0*/  @P6 STG.E.U16 desc[UR44][R18.64], R25 ;  /* 0x0000001912006986 */ /* 0x000fe2000c10152c */
[----:B0-----:R-:W-:-:S03]  /*93bc0*/  MOV R4, UR17 ;  /* 0x0000001100047c02 */ /* 0x001fc60008000f00 */
[----:B------:R-:W-:Y:S01]  /*93bd0*/  @P5 STG.E.U16 desc[UR44][R20.64], R23 ;  /* 0x0000001714005986 */ /* 0x000fe2000c10152c */
[----:B------:R-:W-:-:S03]  /*93be0*/  ISETP.LT.AND P5, PT, R0, UR4, !P2 ;  /* 0x0000000400007c0c */ /* 0x000fc6000d7a1270 */
[----:B------:R0:W-:Y:S01]  /*93bf0*/  STL [R1+0x7f0], R4 ;  /* 0x0007f00401007387 */ /* 0x0001e20000100800 */
[----:B------:R-:W-:Y:S01]  /*93c00*/  ISETP.GE.AND P1, PT, R22, UR6, PT ;  /* 0x0000000616007c0c */ /* 0x000fe2000bf26270 */
[----:B------:R-:W-:Y:S01]  /*93c10*/  ULDC UR6, c[0x0][0x248] ;  /* 0x0000920000067ab9 */ /* 0x000fe20000000800 */
[----:B------:R-:W-:Y:S01]  /*93c20*/  ISETP.LT.AND P6, PT, R27, UR8, !P2 ;  /* 0x000000081b007c0c */ /* 0x000fe2000d7c1270 */
[C---:B-1----:R-:W-:Y:S01]  /*93c30*/  VIADD R9, R2.reuse, UR6 ;  /* 0x0000000602097c36 */ /* 0x042fe20008000000 */
[----:B------:R-:W-:Y:S01]  /*93c40*/  UMOV UR4, UR10 ;  /* 0x0000000a00047c82 */ /* 0x000fe20008000000 */
[----:B0-----:R-:W-:Y:S01]  /*93c50*/  MOV R4, UR7 ;  /* 0x0000000700047c02 */ /* 0x001fe20008000f00 */
[----:B------:R-:W-:Y:S01]  /*93c60*/  IMAD.WIDE R6, R2, 0x2, R12 ;  /* 0x0000000202067825 */ /* 0x000fe200078e020c */
[----:B------:R-:W-:Y:S01]  /*93c70*/  MOV R25, UR4 ;  /* 0x0000000400197c02 */ /* 0x000fe20008000f00 */
[----:B------:R-:W-:Y:S01]  /*93c80*/  UMOV UR9, UR13 ;  /* 0x0000000d00097c82 */ /* 0x000fe20008000000 */
[----:B---3--:R-:W-:Y:S01]  /*93c90*/  PRMT R23, R3, 0x7632, R23 ;  /* 0x0000763203177816 */ /* 0x008fe20000000017 */
[----:B------:R0:W-:Y:S01]  /*93ca0*/  STL [R1+0x7f4], R4 ;  /* 0x0007f40401007387 */ /* 0x0001e20000100800 */
[C---:B------:R-:W-:Y:S01]  /*93cb0*/  IMAD.WIDE R18, R9.reuse, 0x2, R10 ;  /* 0x0000000209127825 */ /* 0x040fe200078e020a */
[----:B------:R-:W-:Y:S01]  /*93cc0*/  ULDC UR10, c[0x0][0x228] ;  /* 0x00008a00000a7ab9 */ /* 0x000fe20000000800 */
[----:B------:R-:W-:Y:S01]  /*93cd0*/  ULDC UR8, c[0x0][0x228] ;  /* 0x00008a0000087ab9 */ /* 0x000fe20000000800 */
[----:B------:R-:W-:Y:S01]  /*93ce0*/  ULDC UR6, c[0x0][0x248] ;  /* 0x0000920000067ab9 */ /* 0x000fe20000000800 */
[----:B------:R-:W-:-:S04]  /*93cf0*/  IMAD.WIDE R20, R9, 0x2, R16 ;  /* 0x0000000209147825 */ /* 0x000fc800078e0210 */
[----:B0-----:R-:W-:Y:S01]  /*93d00*/  IMAD.WIDE R4, R2, 0x2, R14 ;  /* 0x0000000202047825 */ /* 0x001fe200078e020e */
[----:B--2---:R-:W-:Y:S01]  /*93d10*/  PRMT R2, R24, 0x7632, R2 ;  /* 0x0000763218027816 */ /* 0x004fe20000000002 */
[----:B------:R0:W-:Y:S04]  /*93d20*/  STL [R1+0x2ae8], R25 ;  /* 0x002ae81901007387 */ /* 0x0001e80000100800 */
[----:B------:R-:W-:Y:S01]  /*93d30*/  @P4 STG.E.U16 desc[UR44][R4.64], R24 ;  /* 0x0000001804004986 */ /* 0x000fe2000c10152c */
[----:B------:R-:W-:-:S03]  /*93d40*/  VIADD R22, R28, 0xf ;  /* 0x0000000f1c167836 */ /* 0x000fc60000000000 */
[----:B------:R-:W-:Y:S04]  /*93d50*/  @P3 STG.E.U16 desc[UR44][R6.64], R2 ;  /* 0x0000000206003986 */ /* 0x000fe8000c10152c */
[----:B------:R-:W-:Y:S04]  /*93d60*/  @P5 STG.E.U16 desc[UR44][R18.64], R3 ;  /* 0x0000000312005986 */ /* 0x000fe8000c10152c */
[----:B0-----:R-:W2:Y:S04]  /*93d70*/  LDL.LU R25, [R1+0x558] ;  /* 0x0005580001197983 */ /* 0x001ea80000300800 */
[----:B------:R0:W-:Y:S04]  /*93d80*/  @P6 STG.E.U16 desc[UR44][R20.64], R23 ;  /* 0x0000001714006986 */ /* 0x0001e8000c10152c */
[----:B------:R1:W-:Y:S01]  /*93d90*/  STL [R1+0x2aec], R28 ;  /* 0x002aec1c01007387 */ /* 0x0003e20000100800 */
[----:B0-----:R-:W-:-:S03]  /*93da0*/  VIADD R23, R28, 0x10 ;  /* 0x000000101c177836 */ /* 0x001fc60000000000 */
[----:B-1----:R-:W3:Y:S01]  /*93db0*/  LDL.LU R28, [R1+0x5a8] ;  /* 0x0005a800011c7983 */ /* 0x002ee20000300800 */
[----:B------:R-:W-:-:S05]  /*93dc0*/  MOV R2, UR9 ;  /* 0x0000000900027c02 */ /* 0x000fca0008000f00 */
[----:B------:R0:W-:Y:S04]  /*93dd0*/  STL [R1+0x7e8], R2 ;  /* 0x0007e80201007387 */ /* 0x0001e80000100800 */
[----:B------:R-:W4:Y:S04]  /*93de0*/  LDL.LU R26, [R1+0x8] ;  /* 0x00000800011a7983 */ /* 0x000f280000300800 */
[----:B------:R-:W4:Y:S01]  /*93df0*/  LDL.LU R3, [R1+0x52c] ;  /* 0x00052c0001037983 */ /* 0x000f220000300800 */
[----:B------:R-:W-:Y:S01]  /*93e00*/  UMOV UR7, UR11 ;  /* 0x0000000b00077c82 */ /* 0x000fe20008000000 */
[----:B------:R-:W-:-:S02]  /*93e10*/  ISETP.LT.AND P6, PT, R8, UR10, !P2 ;  /* 0x0000000a08007c0c */ /* 0x000fc4000d7c1270 */
[----:B------:R-:W-:Y:S01]  /*93e20*/  ISETP.GE.AND P4, PT, R22, UR7, PT ;  /* 0x0000000716007c0c */ /* 0x000fe2000bf86270 */
[----:B------:R-:W-:Y:S01]  /*93e30*/  UMOV UR7, UR12 ;  /* 0x0000000c00077c82 */ /* 0x000fe20008000000 */
[----:B------:R-:W-:Y:S02]  /*93e40*/  ULDC.64 UR12, c[0x0][0x228] ;  /* 0x00008a00000c7ab9 */ /* 0x000fe40000000a00 */
[----:B------:R-:W-:Y:S01]  /*93e50*/  UMOV UR11, UR13 ;  /* 0x0000000d000b7c82 */ /* 0x000fe20008000000 */
[----:B------:R-:W-:Y:S01]  /*93e60*/  UMOV UR4, UR12 ;  /* 0x0000000c00047c82 */ /* 0x000fe20008000000 */
[----:B0-----:R-:W-:Y:S01]  /*93e70*/  MOV R2, UR11 ;  /* 0x0000000b00027c02 */ /* 0x001fe20008000f00 */
[----:B------:R-:W-:Y:S01]  /*93e80*/  IMAD.WIDE R4, R9, 0x2, R14 ;  /* 0x0000000209047825 */ /* 0x000fe200078e020e */
[----:B------:R-:W-:Y:S01]  /*93e90*/  ISETP.LT.AND P2, PT, R29, UR7, !P2 ;  /* 0x000000071d007c0c */ /* 0x000fe2000d741270 */
[----:B------:R-:W-:Y:S01]  /*93ea0*/  ULDC.64 UR12, c[0x0][0x228] ;  /* 0x00008a00000c7ab9 */ /* 0x000fe20000000a00 */
[----:B------:R-:W-:-:S02]  /*93eb0*/  ISETP.LT.AND P3, PT, R0, UR4, !P0 ;  /* 0x0000000400007c0c */ /* 0x000fc4000c761270 */
[----:B------:R-:W-:Y:S01]  /*93ec0*/  ISETP.LT.AND P5, PT, R27, UR8, !P0 ;  /* 0x000000081b007c0c */ /* 0x000fe2000c7a1270 */
[----:B------:R0:W-:Y:S01]  /*93ed0*/  STL [R1+0x7ec], R2 ;  /* 0x0007ec0201007387 */ /* 0x0001e20000100800 */
[C---:B------:R-:W-:Y:S01]  /*93ee0*/  IMAD.WIDE R6, R9.reuse, 0x2, R12 ;  /* 0x0000000209067825 */ /* 0x040fe200078e020c */
[----:B------:R-:W-:Y:S01]  /*93ef0*/  UMOV UR15, UR13 ;  /* 0x0000000d000f7c82 */ /* 0x000fe20008000000 */
[----:B------:R-:W-:Y:S01]  /*93f00*/  ULDC.64 UR10, c[0x0][0x228] ;  /* 0x00008a00000a7ab9 */ /* 0x000fe20000000a00 */
[----:B------:R-:W-:Y:S01]  /*93f10*/  UMOV UR7, UR12 ;  /* 0x0000000c00077c82 */ /* 0x000fe20008000000 */
[----:B------:R-:W-:Y:S01]  /*93f20*/  ULDC UR8, c[0x0][0x228] ;  /* 0x00008a0000087ab9 */ /* 0x000fe20000000800 */
[----:B0-----:R-:W-:Y:S01]  /*93f30*/  VIADD R2, R9, UR6 ;  /* 0x0000000609027c36 */ /* 0x001fe20008000000 */
[----:B------:R-:W-:Y:S01]  /*93f40*/  UMOV UR4, UR10 ;  /* 0x0000000a00047c82 */ /* 0x000fe20008000000 */
[----:B------:R-:W-:Y:S01]  /*93f50*/  ULDC UR10, c[0x0][0x228] ;  /* 0x00008a00000a7ab9 */ /* 0x000fe20000000800 */
[----:B------:R-:W-:Y:S01]  /*93f60*/  ULDC.64 UR12, c[0x0][0x228] ;  /* 0x00008a00000c7ab9 */ /* 0x000fe20000000a00 */
[----:B------:R-:W-:-:S04]  /*93f70*/  IMAD.WIDE R18, R2, 0x2, R10 ;  /* 0x0000000202127825 */ /* 0x000fc800078e020a */
[----:B------:R-:W-:Y:S01]  /*93f80*/  IMAD.WIDE R20, R2, 0x2, R16 ;  /* 0x0000000202147825 */ /* 0x000fe200078e0210 */
[----:B------:R-:W-:Y:S01]  /*93f90*/  UMOV UR6, UR11 ;  /* 0x0000000b00067c82 */ /* 0x000fe20008000000 */
[----:B------:R-:W-:Y:S01]  /*93fa0*/  MOV R24, UR4 ;  /* 0x0000000400187c02 */ /* 0x000fe20008000f00 */
[----:B------:R-:W-:Y:S01]  /*93fb0*/  UMOV UR4, UR12 ;  /* 0x0000000c00047c82 */ /* 0x000fe20008000000 */
[----:B--2---:R-:W-:Y:S02]  /*93fc0*/  PRMT R9, R25, 0x7632, R9 ;  /* 0x0000763219097816 */ /* 0x004fe40000000009 */
[----:B---3--:R-:W-:Y:S01]  /*93fd0*/  PRMT R22, R28, 0x7632, R22 ;  /* 0x000076321c167816 */ /* 0x008fe20000000016 */
[----:B------:R0:W-:Y:S04]  /*93fe0*/  @P6 STG.E.U16 desc[UR44][R4.64], R28 ;  /* 0x0000001c04006986 */ /* 0x0001e8000c10152c */
[----:B------:R1:W-:Y:S04]  /*93ff0*/  @P2 STG.E.U16 desc[UR44][R6.64], R22 ;  /* 0x0000001606002986 */ /* 0x0003e8000c10152c */
[----:B0-----:R-:W2:Y:S01]  /*94000*/  LDL.LU R28, [R1+0x2aec] ;  /* 0x002aec00011c7983 */ /* 0x001ea20000300800 */
[----:B------:R-:W-:-:S03]  /*94010*/  MOV R4, UR15 ;  /* 0x0000000f00047c02 */ /* 0x000fc60008000f00 */
[----:B------:R0:W-:Y:S04]  /*94020*/  @P3 STG.E.U16 desc[UR44][R18.64], R25 ;  /* 0x0000001912003986 */ /* 0x0001e8000c10152c */
[----:B------:R-:W-:Y:S01]  /*94030*/  @P5 STG.E.U16 desc[UR44][R20.64], R9 ;  /* 0x0000000914005986 */ /* 0x000fe2000c10152c */
[----:B------:R-:W-:Y:S02]  /*94040*/  ISETP.LT.AND P5, PT, R8, UR10, !P0 ;  /* 0x0000000a08007c0c */ /* 0x000fe4000c7a1270 */
[----:B------:R-:W-:Y:S01]  /*94050*/  ISETP.GE.AND P6, PT, R23, UR6, PT ;  /* 0x0000000617007c0c */ /* 0x000fe2000bfc6270 */
[----:B------:R3:W-:Y:S01]  /*94060*/  STL [R1+0x5a4], R4 ;  /* 0x0005a40401007387 */ /* 0x0007e20000100800 */
[----:B------:R-:W-:Y:S01]  /*94070*/  ULDC UR6, c[0x0][0x248] ;  /* 0x0000920000067ab9 */ /* 0x000fe20000000800 */
[----:B-1----:R-:W-:Y:S01]  /*94080*/  IMAD.WIDE R6, R2, 0x2, R12 ;  /* 0x0000000202067825 */ /* 0x002fe200078e020c */
[----:B------:R-:W-:Y:S01]  /*94090*/  ISETP.LT.AND P2, PT, R0, UR4, !P1 ;  /* 0x0000000400007c0c */ /* 0x000fe2000cf41270 */
[----:B0-----:R-:W2:Y:S01]  /*940a0*/  LDL.LU R25, [R1+0x5ac] ;  /* 0x0005ac0001197983 */ /* 0x001ea20000300800 */
[----:B----4-:R-:W-:Y:S01]  /*940b0*/  PRMT R22, R3, 0x7632, R22 ;  /* 0x0000763203167816 */ /* 0x010fe20000000016 */
[----:B------:R-:W-:Y:S01]  /*940c0*/  ULDC.64 UR10, c[0x0][0x228] ;  /* 0x00008a00000a7ab9 */ /* 0x000fe20000000a00 */
[----:B---3--:R-:W-:Y:S01]  /*940d0*/  MOV R4, UR13 ;  /* 0x0000000d00047c02 */ /* 0x008fe20008000f00 */
[----:B------:R-:W-:Y:S01]  /*940e0*/  VIADD R9, R2, UR6 ;  /* 0x0000000602097c36 */ /* 0x000fe20008000000 */
[----:B------:R-:W-:Y:S01]  /*940f0*/  ISETP.LT.AND P0, PT, R29, UR7, !P0 ;  /* 0x000000071d007c0c */ /* 0x000fe2000c701270 */
[----:B------:R-:W-:Y:S01]  /*94100*/  ULDC.64 UR12, c[0x0][0x228] ;  /* 0x00008a00000c7ab9 */ /* 0x000fe20000000a00 */
[----:B------:R-:W-:Y:S01]  /*94110*/  ISETP.LT.AND P3, PT, R27, UR8, !P1 ;  /* 0x000000081b007c0c */ /* 0x000fe2000cf61270 */
[----:B------:R0:W-:Y:S01]  /*94120*/  STL [R1+0x5a8], R4 ;  /* 0x0005a80401007387 */ /* 0x0001e20000100800 */
[----:B------:R-:W-:Y:S01]  /*94130*/  UMOV UR17, UR13 ;  /* 0x0000000d00117c82 */ /* 0x000fe20008000000 */
[C---:B------:R-:W-:Y:S01]  /*94140*/  IMAD.WIDE R18, R9.reuse, 0x2, R10 ;  /* 0x0000000209127825 */ /* 0x040fe200078e020a */
[----:B------:R-:W-:Y:S01]  /*94150*/  UMOV UR7, UR11 ;  /* 0x0000000b00077c82 */ /* 0x000fe20008000000 */
[----:B------:R-:W-:Y:S01]  /*94160*/  UMOV UR4, UR10 ;  /* 0x0000000a00047c82 */ /* 0x000fe20008000000 */
[----:B------:R-:W-:Y:S01]  /*94170*/  ULDC UR6, c[0x0][0x248] ;  /* 0x0000920000067ab9 */ /* 0x000fe20000000800 */
[----:B------:R-:W-:Y:S01]  /*94180*/  IMAD.WIDE R20, R9, 0x2, R16 ;  /* 0x0000000209147825 */ /* 0x000fe200078e0210 */
[----:B------:R-:W-:-:S03]  /*94190*/  ULDC UR8, c[0x0][0x228] ;  /* 0x00008a0000087ab9 */ /* 0x000fc60000000800 */
[----:B0-----:R-:W-:Y:S01]  /*941a0*/  IMAD.WIDE R4, R2, 0x2, R14 ;  /* 0x0000000202047825 */ /* 0x001fe200078e020e */
[----:B------:R-:W-:Y:S01]  /*941b0*/  PRMT R2, R26, 0x7632, R2 ;  /* 0x000076321a027816 */ /* 0x000fe20000000002 */
[----:B------:R-:W-:Y:S01]  /*941c0*/  UMOV UR11, UR12 ;  /* 0x0000000c000b7c82 */ /* 0x000fe20008000000 */
[----:B------:R-:W-:Y:S01]  /*941d0*/  ULDC.64 UR12, c[0x0][0x228] ;  /* 0x00008a00000c7ab9 */ /* 0x000fe20000000a00 */
[----:B------:R-:W-:Y:S01]  /*941e0*/  ULDC UR10, c[0x0][0x228] ;  /* 0x00008a00000a7ab9 */ /* 0x000fe20000000800 */
[----:B------:R0:W-:Y:S04]  /*941f0*/  @P5 STG.E.U16 desc[UR44][R4.64], R26 ;  /* 0x0000001a04005986 */ /* 0x0001e8000c10152c */
[----:B0-----:R-:W3:Y:S04]  /*94200*/  LDL.LU R26, [R1+0x55c] ;  /* 0x00055c00011a7983 */ /* 0x001ee80000300800 */
[----:B------:R0:W-:Y:S04]  /*94210*/  @P0 STG.E.U16 desc[UR44][R6.64], R2 ;  /* 0x0000000206000986 */ /* 0x0001e8000c10152c */
[----:B------:R1:W-:Y:S01]  /*94220*/  @P2 STG.E.U16 desc[UR44][R18.64], R3 ;  /* 0x0000000312002986 */ /* 0x0003e2000c10152c */
[----:B0-----:R-:W-:-:S05]  /*94230*/  MOV R2, UR17 ;  /* 0x0000001100027c02 */ /* 0x001fca0008000f00 */
[----:B------:R0:W-:Y:S04]  /*94240*/  STL [R1+0x558], R2 ;  /* 0x0005580201007387 */ /* 0x0001e80000100800 */
[----:B-1----:R-:W4:Y:S01]  /*94250*/  LDL.LU R3, [R1+0xc] ;  /* 0x00000c0001037983 */ /* 0x002f220000300800 */
[----:B------:R-:W-:Y:S01]  /*94260*/  ISETP.LT.AND P0, PT, R8, UR10, !P1 ;  /* 0x0000000a08007c0c */ /* 0x000fe2000cf01270 */
[----:B------:R-:W-:Y:S01]  /*94270*/  UMOV UR9, UR12 ;  /* 0x0000000c00097c82 */ /* 0x000fe20008000000 */
[----:B------:R-:W-:Y:S01]  /*94280*/  ISETP.LT.AND P1, PT, R29, UR11, !P1 ;  /* 0x0000000b1d007c0c */ /* 0x000fe2000cf21270 */
[----:B------:R1:W-:Y:S01]  /*94290*/  @P3 STG.E.U16 desc[UR44][R20.64], R22 ;  /* 0x0000001614003986 */ /* 0x0003e2000c10152c */
[----:B------:R-:W-:Y:S01]  /*942a0*/  ISETP.LT.AND P2, PT, R0, UR9, !P4 ;  /* 0x0000000900007c0c */ /* 0x000fe2000e741270 */
[----:B------:R-:W-:-:S04]  /*942b0*/  IMAD.WIDE R4, R9, 0x2, R14 ;  /* 0x0000000209047825 */ /* 0x000fc800078e020e */
[----:B------:R-:W-:Y:S01]  /*942c0*/  IMAD.WIDE R6, R9, 0x2, R12 ;  /* 0x0000000209067825 */ /* 0x000fe200078e020c */
[----:B------:R-:W-:Y:S01]  /*942d0*/  ISETP.LT.AND P3, PT, R27, UR8, !P4 ;  /* 0x000000081b007c0c */ /* 0x000fe2000e761270 */
[----:B------:R-:W-:Y:S01]  /*942e0*/  ULDC.64 UR8, c[0x0][0x228] ;  /* 0x00008a0000087ab9 */ /* 0x000fe20000000a00 */
[----:B------:R-:W-:Y:S02]  /*942f0*/  ULDC.64 UR10, c[0x0][0x228] ;  /* 0x00008a00000a7ab9 */ /* 0x000fe40000000a00 */
[----:B------:R-:W-:Y:S01]  /*94300*/  UMOV UR41, UR10 ;  /* 0x0000000a00297c82 */ /* 0x000fe20008000000 */
[----:B--2---:R-:W-:-:S05]  /*94310*/  VIADD R23, R28, 0x11 ;  /* 0x000000111c177836 */ /* 0x004fca0000000000 */
[----:B------:R-:W-:Y:S01]  /*94320*/  ISETP.GE.AND P5, PT, R23, UR7, PT ;  /* 0x0000000717007c0c */ /* 0x000fe2000bfa6270 */
[----:B------:R-:W-:Y:S02]  /*94330*/  UMOV UR7, UR13 ;  /* 0x0000000d00077c82 */ /* 0x000fe40008000000 */
[----:B0-----:R-:W-:-:S05]  /*94340*/  MOV R2, UR7 ;  /* 0x0000000700027c02 */ /* 0x001fca0008000f00 */
[----:B------:R0:W-:Y:S01]  /*94350*/  STL [R1+0x5a0], R2 ;  /* 0x0005a00201007387 */ /* 0x0001e20000100800 */
[----:B-1----:R-:W-:Y:S01]  /*94360*/  PRMT R22, R25, 0x7632, R22 ;  /* 0x0000763219167816 */ /* 0x002fe20000000016 */
[----:B0-----:R-:W-:Y:S02]  /*94370*/  VIADD R2, R9, UR6 ;  /* 0x0000000609027c36 */ /* 0x001fe40008000000 */
[----:B------:R0:W-:Y:S02]  /*94380*/  @P0 STG.E.U16 desc[UR44][R4.64], R25 ;  /* 0x0000001904000986 */ /* 0x0001e4000c10152c */
[----:B------:R-:W-:Y:S02]  /*94390*/  IMAD.WIDE R18, R2, 0x2, R10 ;  /* 0x0000000202127825 */ /* 0x000fe400078e020a */
[----:B------:R-:W-:Y:S04]  /*943a0*/  @P1 STG.E.U16 desc[UR44][R6.64], R22 ;  /* 0x0000001606001986 */ /* 0x000fe8000c10152c */
[----:B0-----:R-:W2:Y:S01]  /*943b0*/  LDL.LU R25, [R1+0x2ae8] ;  /* 0x002ae80001197983 */ /* 0x001ea20000300800 */
[----:B------:R-:W-:Y:S01]  /*943c0*/  VIADD R23, R28, 0x12 ;  /* 0x000000121c177836 */ /* 0x000fe20000000000 */
[----:B------:R-:W-:-:S02]  /*943d0*/  MOV R4, UR9 ;  /* 0x0000000900047c02 */ /* 0x000fc40008000f00 */
[----:B---3--:R-:W-:Y:S01]  /*943e0*/  PRMT R9, R26, 0x7632, R9 ;  /* 0x000076321a097816 */ /* 0x008fe20000000009 */
[----:B------:R0:W-:Y:S04]  /*943f0*/  @P2 STG.E.U16 desc[UR44][R18.64], R26 ;  /* 0x0000001a12002986 */ /* 0x0001e8000c10152c */
[----:B0-----:R-:W3:Y:S04]  /*94400*/  LDL.LU R26, [R1+0x2ae4] ;  /* 0x002ae400011a7983 */ /* 0x001ee80000300800 */
[----:B------:R-:W2:Y:S01]  /*94410*/  LDL.LU R22, [R1+0x5b0] ;  /* 0x0005b00001167983 */ /* 0x000ea20000300800 */
[----:B------:R-:W-:Y:S01]  /*94420*/  UMOV UR6, UR11 ;  /* 0x0000000b00067c82 */ /* 0x000fe20008000000 */
[----:B------:R-:W-:Y:S01]  /*94430*/  ULDC.64 UR10, c[0x0][0x228] ;  /* 0x00008a00000a7ab9 */ /* 0x000fe20000000a00 */
[----:B------:R-:W-:Y:S01]  /*94440*/  ISETP.GE.AND P0, PT, R23, UR6, PT ;  /* 0x0000000617007c0c */ /* 0x000fe2000bf06270 */
[----:B------:R0:W-:Y:S01]  /*94450*/  STL [R1+0x550], R4 ;  /* 0x0005500401007387 */ /* 0x0001e20000100800 */
[----:B------:R-:W-:-:S03]  /*94460*/  ULDC UR6, c[0x0][0x228] ;  /* 0x00008a0000067ab9 */ /* 0x000fc60000000800 */
[----:B------:R-:W3:Y:S01]  /*94470*/  LDL.LU R23, [R1+0x30] ;  /* 0x0000300001177983 */ /* 0x000ee20000300800 */
[----:B------:R-:W-:Y:S01]  /*94480*/  ISETP.LT.AND P1, PT, R8, UR6, !P4 ;  /* 0x0000000608007c0c */ /* 0x000fe2000e721270 */
[----:B------:R-:W-:Y:S01]  /*94490*/  IMAD.WIDE R20, R2, 0x2, R16 ;  /* 0x0000000202147825 */ /* 0x000fe200078e0210 */
[----:B----4-:R-:W-:Y:S01]  /*944a0*/  PRMT R18, R3, 0x7632, R18 ;  /* 0x0000763203127816 */ /* 0x010fe20000000012 */
[----:B------:R-:W-:Y:S01]  /*944b0*/  UMOV UR7, UR8 ;  /* 0x0000000800077c82 */ /* 0x000fe20008000000 */
[----:B------:R-:W-:Y:S01]  /*944c0*/  ULDC UR8, c[0x0][0x228] ;  /* 0x00008a0000087ab9 */ /* 0x000fe20000000800 */
[----:B0-----:R-:W-:Y:S01]  /*944d0*/  MOV R4, UR11 ;  /* 0x0000000b00047c02 */ /* 0x001fe20008000f00 */
[----:B------:R-:W-:-:S04]  /*944e0*/  ULDC UR6, c[0x0][0x248] ;  /* 0x0000920000067ab9 */ /* 0x000fc80000000800 */
[----:B------:R0:W-:Y:S04]  /*944f0*/  STL [R1+0x554], R4 ;  /* 0x0005540401007387 */ /* 0x0001e80000100800 */
[----:B------:R-:W-:Y:S01]  /*94500*/  @P3 STG.E.U16 desc[UR44][R20.64], R9 ;  /* 0x0000000914003986 */ /* 0x000fe2000c10152c */
[----:B0-----:R-:W-:-:S05]  /*94510*/  IMAD.WIDE R4, R2, 0x2, R14 ;  /* 0x0000000202047825 */ /* 0x001fca00078e020e */
[----:B------:R0:W-:Y:S04]  /*94520*/  @P1 STG.E.U16 desc[UR44][R4.64], R3 ;  /* 0x0000000304001986 */ /* 0x0001e8000c10152c */
[----:B0-----:R-:W4:Y:S01]  /*94530*/  LDL.LU R3, [R1+0x20] ;  /* 0x0000200001037983 */ /* 0x001f220000300800 */
[----:B------:R-:W-:Y:S01]  /*94540*/  ISETP.LT.AND P4, PT, R29, UR7, !P4 ;  /* 0x000000071d007c0c */ /* 0x000fe2000e781270 */
[----:B------:R-:W-:Y:S02]  /*94550*/  UMOV UR7, UR10 ;  /* 0x0000000a00077c82 */ /* 0x000fe40008000000 */
[----:B------:R-:W-:Y:S01]  /*94560*/  ISETP.LT.AND P3, PT, R0, UR7, !P6 ;  /* 0x0000000700007c0c */ /* 0x000fe2000f761270 */
[----:B------:R-:W-:Y:S01]  /*94570*/  VIADD R9, R28, 0x13 ;  /* 0x000000131c097836 */ /* 0x000fe20000000000 */
[----:B------:R-:W-:Y:S01]  /*94580*/  ISETP.LT.AND P2, PT, R27, UR8, !P6 ;  /* 0x000000081b007c0c */ /* 0x000fe2000f741270 */
[----:B------:R-:W-:Y:S01]  /*94590*/  IMAD.WIDE R6, R2, 0x2, R12 ;  /* 0x0000000202067825 */ /* 0x000fe200078e020c */
[----:B------:R-:W-:-:S03]  /*945a0*/  ULDC.64 UR8, c[0x0][0x228] ;  /* 0x00008a0000087ab9 */ /* 0x000fc60000000a00 */
[----:B------:R-:W-:Y:S01]  /*945b0*/  VIADD R2, R2, UR6 ;  /* 0x0000000602027c36 */ /* 0x000fe20008000000 */
[----:B------:R-:W-:Y:S01]  /*945c0*/  UMOV UR6, UR9 ;  /* 0x0000000900067c82 */ /* 0x000fe20008000000 */
[----:B------:R-:W-:Y:S01]  /*945d0*/  UMOV UR29, UR8 ;  /* 0x00000008001d7c82 */ /* 0x000fe20008000000 */
[----:B------:R-:W-:Y:S01]  /*945e0*/  ISETP.GE.AND P1, PT, R9, UR6, PT ;  /* 0x0000000609007c0c */ /* 0x000fe2000bf26270 */
[----:B------:R-:W-:Y:S01]  /*945f0*/  IMAD.WIDE R4, R2, 0x2, R10 ;  /* 0x0000000202047825 */ /* 0x000fe200078e020a */
[----:B------:R-:W-:Y:S01]  /*94600*/  ULDC UR6, c[0x0][0x228] ;  /* 0x00008a0000067ab9 */ /* 0x000fe20000000800 */
[----:B------:R0:W-:Y:S01]  /*94610*/  @P4 STG.E.U16 desc[UR44][R6.64], R18 ;  /* 0x0000001206004986 */ /* 0x0001e2000c10152c */
[----:B------:R-:W-:Y:S01]  /*94620*/  ULDC.64 UR8, c[0x0][0x228] ;  /* 0x00008a0000087ab9 */ /* 0x000fe20000000a00 */
[----:B------:R-:W-:Y:S01]  /*94630*/  VIADD R9, R28, 0x14 ;  /* 0x000000141c097836 */ /* 0x000fe20000000000 */
[----:B------:R-:W-:Y:S01]  /*94640*/  ISETP.LT.AND P4, PT, R8, UR6, !P6 ;  /* 0x0000000608007c0c */ /* 0x000fe2000f781270 */
[----:B------:R-:W-:Y:S01]  /*94650*/  UMOV UR6, UR9 ;  /* 0x0000000900067c82 */ /* 0x000fe20008000000 */
[----:B------:R-:W-:Y:S01]  /*94660*/  UMOV UR42, UR8 ;  /* 0x00000008002a7c82 */ /* 0x000fe20008000000 */
[----:B------:R-:W-:-:S02]  /*94670*/  ULDC.64 UR8, c[0x0][0x228] ;  /* 0x00008a0000087ab9 */ /* 0x000fc40000000a00 */
[----:B------:R-:W-:Y:S01]  /*94680*/  UMOV UR26, UR8 ;  /* 0x00000008001a7c82 */ /* 0x000fe20008000000 */
[----:B0-----:R-:W-:Y:S01]  /*94690*/  IMAD.WIDE R6, R2, 0x2, R16 ;  /* 0x0000000202067825 */ /* 0x001fe200078e0210 */
[----:B--2---:R-:W-:Y:S01]  /*946a0*/  PRMT R18, R22, 0x7632, R18 ;  /* 0x0000763216127816 */ /* 0x004fe20000000012 */
[----:B------:R0:W-:Y:S01]  /*946b0*/  @P3 STG.E.U16 desc[UR44][R4.64], R22 ;  /* 0x0000001604003986 */ /* 0x0001e2000c10152c */
[----:B------:R-:W-:Y:S01]  /*946c0*/  ISETP.GE.AND P3, PT, R9, UR6, PT ;  /* 0x0000000609007c0c */ /* 0x000fe2000bf66270 */
[----:B------:R-:W-:Y:S01]  /*946d0*/  UMOV UR6, UR9 ;  /* 0x0000000900067c82 */ /* 0x000fe20008000000 */
[----:B------:R-:W-:Y:S01]  /*946e0*/  ULDC.64 UR8, c[0x0][0x228] ;  /* 0x00008a0000087ab9 */ /* 0x000fe20000000a00 */
[----:B------:R-:W-:Y:S01]  /*946f0*/  @P2 STG.E.U16 desc[UR44][R6.64], R18 ;  /* 0x0000001206002986 */ /* 0x000fe2000c10152c */
[----:B------:R-:W-:Y:S01]  /*94700*/  UMOV UR15, UR9 ;  /* 0x00000009000f7c82 */ /* 0x000fe20008000000 */
[----:B0-----:R-:W-:Y:S02]  /*94710*/  VIADD R4, R28, 0x15 ;  /* 0x000000151c047836 */ /* 0x001fe40000000000 */
[----:B------:R-:W2:Y:S03]  /*94720*/  LDL.LU R22, [R1+0x10] ;  /* 0x0000100001167983 */ /* 0x000ea60000300800 */
[----:B------:R-:W-:-:S02]  /*94730*/  ISETP.GE.AND P2, PT, R4, UR6, PT ;  /* 0x0000000604007c0c */ /* 0x000fc4000bf46270 */
[----:B------:R-:W-:Y:S01]  /*94740*/  MOV R4, UR15 ;  /* 0x0000000f00047c02 */ /* 0x000fe20008000f00 */
[----:B------:R-:W-:Y:S01]  /*94750*/  UMOV UR6, UR8 ;  /* 0x0000000800067c82 */ /* 0x000fe20008000000 */
[----:B------:R-:W-:-:S03]  /*94760*/  ULDC.64 UR8, c[0x0][0x228] ;  /* 0x00008a0000087ab9 */ /* 0x000fc60000000a00 */
[----:B------:R0:W-:Y:S01]  /*94770*/  STL [R1+0x52c], R4 ;  /* 0x00052c0401007387 */ /* 0x0001e20000100800 */
[----:B------:R-:W-:Y:S01]  /*94780*/  UMOV UR13, UR9 ;  /* 0x00000009000d7c82 */ /* 0x000fe20008000000 */
[----:B0-----:R-:W-:-:S05]  /*94790*/  IMAD.WIDE R4, R2, 0x2, R14 ;  /* 0x0000000202047825 */ /* 0x001fca00078e020e */
[----:B---3--:R0:W-:Y:S01]  /*947a0*/  @P4 STG.E.U16 desc[UR44][R4.64], R23 ;  /* 0x0000001704004986 */ /* 0x0081e2000c10152c */
[----:B------:R-:W-:Y:S01]  /*947b0*/  ISETP.LT.AND P6, PT, R29, UR6, !P6 ;  /* 0x000000061d007c0c */ /* 0x000fe2000f7c1270 */
[----:B------:R-:W-:Y:S01]  /*947c0*/  UMOV UR6, UR8 ;  /* 0x0000000800067c82 */ /* 0x000fe20008000000 */
[----:B------:R-:W-:Y:S01]  /*947d0*/  IMAD.WIDE R6, R2, 0x2, R12 ;  /* 0x0000000202067825 */ /* 0x000fe200078e020c */
[----:B0-----:R-:W-:Y:S01]  /*947e0*/  MOV R4, UR13 ;  /* 0x0000000d00047c02 */ /* 0x001fe20008000f00 */
[----:B------:R-:W-:Y:S01]  /*947f0*/  ULDC.64 UR8, c[0x0][0x228] ;  /* 0x00008a0000087ab9 */ /* 0x000fe20000000a00 */
[----:B------:R-:W-:-:S03]  /*94800*/  PRMT R5, R23, 0x7632, R5 ;  /* 0x0000763217057816 */ /* 0x000fc60000000005 */
[----:B------:R0:W-:Y:S04]  /*94810*/  STL [R1+0x528], R4 ;  /* 0x0005280401007387 */ /* 0x0001e80000100800 */
[----:B------:R-:W3:Y:S01]  /*94820*/  LDL.LU R23, [R1+0x5b4] ;  /* 0x0005b40001177983 */ /* 0x000ee20000300800 */
[----:B------:R-:W-:Y:S01]  /*94830*/  ISETP.LT.AND P4, PT, R0, UR6, !P5 ;  /* 0x0000000600007c0c */ /* 0x000fe2000ef81270 */
[----:B------:R-:W-:Y:S02]  /*94840*/  ULDC UR6, c[0x0][0x248] ;  /* 0x0000920000067ab9 */ /* 0x000fe40000000800 */
[----:B0-----:R-:W-:Y:S01]  /*94850*/  VIADD R4, R2, UR6 ;  /* 0x0000000602047c36 */ /* 0x001fe20008000000 */
[----:B------:R0:W-:Y:S01]  /*94860*/  @P6 STG.E.U16 desc[UR44][R6.64], R5 ;  /* 0x0000000506006986 */ /* 0x0001e2000c10152c */
[----:B----4-:R-:W-:Y:S01]  /*94870*/  PRMT R2, R3, 0x7632, R2 ;  /* 0x0000763203027816 */ /* 0x010fe20000000002 */
[----:B------:R-:W-:Y:S01]  /*94880*/  ULDC UR6, c[0x0][0x228] ;  /* 0x00008a0000067ab9 */ /* 0x000fe20000000800 */
[----:B0-----:R-:W-:-:S06]  /*94890*/  IMAD.WIDE R6, R4, 0x2, R10 ;  /* 0x0000000204067825 */ /* 0x001fcc00078e020a */
[----:B------:R0:W-:Y:S04]  /*948a0*/  @P4 STG.E.U16 desc[UR44][R6.64], R3 ;  /* 0x0000000306004986 */ /* 0x0001e8000c10152c */
[----:B0-----:R-:W4:Y:S01]  /*948b0*/  LDL.LU R3, [R1+0x34] ;  /* 0x0000340001037983 */ /* 0x001f220000300800 */
[----:B------:R-:W-:Y:S01]  /*948c0*/  ISETP.LT.AND P6, PT, R27, UR6, !P5 ;  /* 0x000000061b007c0c */ /* 0x000fe2000efc1270 */
[----:B------:R-:W-:Y:S01]  /*948d0*/  ULDC UR6, c[0x0][0x228] ;  /* 0x00008a0000067ab9 */ /* 0x000fe20000000800 */
[----:B------:R-:W-:Y:S01]  /*948e0*/  IMAD.WIDE R6, R4, 0x2, R16 ;  /* 0x0000000204067825 */ /* 0x000fe200078e0210 */
[----:B------:R-:W-:Y:S01]  /*948f0*/  ISETP.LT.AND P4, PT, R8, UR6, !P5 ;  /* 0x0000000608007c0c */ /* 0x000fe2000ef81270 */
[----:B------:R-:W-:Y:S01]  /*94900*/  UMOV UR6, UR9 ;  /* 0x0000000900067c82 */ /* 0x000fe20008000000 */
[----:B------:R-:W-:Y:S01]  /*94910*/  UMOV UR40, UR8 ;  /* 0x0000000800287c82 */ /* 0x000fe20008000000 */
[----:B------:R-:W-:Y:S01]  /*94920*/  VIADD R5, R28, 0x16 ;  /* 0x000000161c057836 */ /* 0x000fe20000000000 */
[----:B------:R-:W-:-:S02]  /*94930*/  ULDC.64 UR8, c[0x0][0x228] ;  /* 0x00008a0000087ab9 */ /* 0x000fc40000000a00 */
[----:B------:R-:W-:-:S04]  /*94940*/  UMOV UR17, UR9 ;  /* 0x0000000900117c82 */ /* 0x000fc80008000000 */
[----:B------:R0:W-:Y:S01]  /*94950*/  @P6 STG.E.U16 desc[UR44][R6.64], R2 ;  /* 0x0000000206006986 */ /* 0x0001e2000c10152c */
[----:B------:R-:W-:Y:S01]  /*94960*/  ISETP.GE.AND P6, PT, R5, UR6, PT ;  /* 0x0000000605007c0c */ /* 0x000fe2000bfc6270 */
[----:B------:R-:W-:Y:S01]  /*94970*/  UMOV UR6, UR8 ;  /* 0x0000000800067c82 */ /* 0x000fe20008000000 */
[----:B------:R-:W-:Y:S01]  /*94980*/  ULDC.64 UR8, c[0x0][0x228] ;  /* 0x00008a0000087ab9 */ /* 0x000fe20000000a00 */
[----:B------:R-:W-:Y:S01]  /*94990*/  ISETP.LT.AND P5, PT, R29, UR6, !P5 ;  /* 0x000000061d007c0c */ /* 0x000fe2000efa1270 */
[----:B------:R-:W-:Y:S01]  /*949a0*/  UMOV UR7, UR9 ;  /* 0x0000000900077c82 */ /* 0x000fe20008000000 */
[----:B0-----:R-:W-:Y:S01]  /*949b0*/  MOV R2, UR17 ;  /* 0x0000001100027c02 */ /* 0x001fe20008000f00 */
[----:B------:R-:W-:Y:S01]  /*949c0*/  IMAD.WIDE R6, R4, 0x2, R14 ;  /* 0x0000000204067825 */ /* 0x000fe200078e020e */
[----:B------:R-:W-:Y:S01]  /*949d0*/  UMOV UR6, UR8 ;  /* 0x0000000800067c82 */ /* 0x000fe20008000000 */
[----:B------:R-:W-:Y:S02]  /*949e0*/  ULDC.64 UR8, c[0x0][0x228] ;  /* 0x00008a0000087ab9 */ /* 0x000fe40000000a00 */
[----:B------:R0:W-:Y:S02]  /*949f0*/  STL [R1+0x524], R2 ;  /* 0x0005240201007387 */ /* 0x0001e40000100800 */
[----:B0-----:R-:W-:-:S05]  /*94a00*/  MOV R2, UR7 ;  /* 0x0000000700027c02 */ /* 0x001fca0008000f00 */
[----:B------:R0:W-:Y:S01]  /*94a10*/  STL [R1+0x520], R2 ;  /* 0x0005200201007387 */ /* 0x0001e20000100800 */
[----:B------:R-:W-:-:S03]  /*94a20*/  UMOV UR32, UR8 ;  /* 0x0000000800207c82 */ /* 0x000fc60008000000 */
[----:B--2---:R1:W-:Y:S01]  /*94a30*/  @P4 STG.E.U16 desc[UR44][R6.64], R22 ;  /* 0x0000001606004986 */ /* 0x0043e2000c10152c */
[----:B------:R-:W-:Y:S01]  /*94a40*/  ISETP.LT.AND P4, PT, R0, UR6, !P0 ;  /* 0x0000000600007c0c */ /* 0x000fe2000c781270 */
[----:B------:R-:W-:Y:S02]  /*94a50*/  ULDC UR6, c[0x0][0x248] ;  /* 0x0000920000067ab9 */ /* 0x000fe40000000800 */
[C---:B0-----:R-:W-:Y:S01]  /*94a60*/  VIADD R2, R4.reuse, UR6 ;  /* 0x0000000604027c36 */ /* 0x041fe20008000000 */
[----:B------:R-:W-:Y:S01]  /*94a70*/  ULDC UR6, c[0x0][0x228] ;  /* 0x00008a0000067ab9 */ /* 0x000fe20000000800 */
[----:B------:R-:W-:Y:S01]  /*94a80*/  IMAD.WIDE R4, R4, 0x2, R12 ;  /* 0x0000000204047825 */ /* 0x000fe200078e020c */
[----:B-1----:R-:W-:Y:S02]  /*94a90*/  PRMT R6, R22, 0x7632, R6 ;  /* 0x0000763216067816 */ /* 0x002fe40000000006 */
[----:B------:R-:W2:Y:S04]  /*94aa0*/  LDL.LU R22, [R1+0x24] ;  /* 0x0000240001167983 */ /* 0x000ea80000300800 */
[----:B------:R0:W-:Y:S01]  /*94ab0*/  @P5 STG.E.U16 desc[UR44][R4.64], R6 ;  /* 0x0000000604005986 */ /* 0x0001e2000c10152c */
[----:B------:R-:W-:Y:S01]  /*94ac0*/  ISETP.LT.AND P5, PT, R27, UR6, !P0 ;  /* 0x000000061b007c0c */ /* 0x000fe2000c7a1270 */
[----:B------:R-:W-:Y:S01]  /*94ad0*/  ULDC UR6, c[0x0][0x228] ;  /* 0x00008a0000067ab9 */ /* 0x000fe20000000800 */
[----:B0-----:R-:W-:-:S04]  /*94ae0*/  IMAD.WIDE R4, R2, 0x2, R10 ;  /* 0x0000000202047825 */ /* 0x001fc800078e020a */
[----:B------:R-:W-:Y:S01]  /*94af0*/  VIADD R7, R28, 0x17 ;  /* 0x000000171c077836 */ /* 0x000fe20000000000 */
[----:B---3--:R0:W-:Y:S01]  /*94b00*/  @P4 STG.E.U16 desc[UR44][R4.64], R23 ;  /* 0x0000001704004986 */ /* 0x0081e2000c10152c */
[----:B------:R-:W-:Y:S02]  /*94b10*/  PRMT R6, R23, 0x7632, R6 ;  /* 0x0000763217067816 */ /* 0x000fe40000000006 */
[----:B------:R-:W-:Y:S01]  /*94b20*/  ISETP.LT.AND P4, PT, R8, UR6, !P0 ;  /* 0x0000000608007c0c */ /* 0x000fe2000c781270 */
[----:B------:R-:W-:Y:S01]  /*94b30*/  UMOV UR6, UR9 ;  /* 0x0000000900067c82 */ /* 0x000fe20008000000 */
[----:B------:R-:W-:Y:S01]  /*94b40*/  ULDC.64 UR8, c[0x0][0x228] ;  /* 0x00008a0000087ab9 */ /* 0x000fe20000000a00 */
[----:B0-----:R-:W-:Y:S01]  /*94b50*/  IMAD.WIDE R4, R2, 0x2, R16 ;  /* 0x0000000202047825 */ /* 0x001fe200078e0210 */
[----:B------:R-:W3:Y:S04]  /*94b60*/  LDL.LU R23, [R1+0x14] ;  /* 0x0000140001177983 */ /* 0x000ee80000300800 */
[----:B------:R0:W-:Y:S01]  /*94b70*/  @P5 STG.E.U16 desc[UR44][R4.64], R6 ;  /* 0x0000000604005986 */ /* 0x0001e2000c10152c */
[----:B------:R-:W-:Y:S01]  /*94b80*/  ISETP.GE.AND P5, PT, R7, UR6, PT ;  /* 0x0000000607007c0c */ /* 0x000fe2000bfa6270 */
[----:B------:R-:W-:Y:S01]  /*94b90*/  UMOV UR6, UR8 ;  /* 0x0000000800067c82 */ /* 0x000fe20008000000 */
[----:B0-----:R-:W-:Y:S01]  /*94ba0*/  MOV R4, UR9 ;  /* 0x0000000900047c02 */ /* 0x001fe20008000f00 */
[----:B------:R-:W-:-:S04]  /*94bb0*/  ULDC.64 UR8, c[0x0][0x228] ;  /* 0x00008a0000087ab9 */ /* 0x000fc80000000a00 */
[----:B------:R0:W-:Y:S01]  /*94bc0*/  STL [R1+0x25c], R4 ;  /* 0x00025c0401007387 */ /* 0x0001e20000100800 */
[----:B------:R-:W-:Y:S01]  /*94bd0*/  UMOV UR11, UR9 ;  /* 0x00000009000b7c82 */ /* 0x000fe20008000000 */
[----:B0-----:R-:W-:-:S05]  /*94be0*/  IMAD.WIDE R4, R2, 0x2, R14 ;  /* 0x0000000202047825 */ /* 0x001fca00078e020e */
[----:B----4-:R0:W-:Y:S01]  /*94bf0*/  @P4 STG.E.U16 desc[UR44][R4.64], R3 ;  /* 0x0000000304004986 */ /* 0x0101e2000c10152c */
[----:B------:R-:W-:Y:S02]  /*94c00*/  PRMT R7, R3, 0x7632, R7 ;  /* 0x0000763203077816 */ /* 0x000fe40000000007 */
[----:B0-----:R-:W-:-:S05]  /*94c10*/  MOV R4, UR11 ;  /* 0x0000000b00047c02 */ /* 0x001fca0008000f00 */
[----:B------:R0:W-:Y:S04]  /*94c20*/  STL [R1+0x258], R4 ;  /* 0x0002580401007387 */ /* 0x0001e80000100800 */
[----:B------:R-:W4:Y:S01]  /*94c30*/  LDL.LU R3, [R1+0x5b8] ;  /* 0x0005b80001037983 */ /* 0x000f220000300800 */
[----:B------:R-:W-:Y:S01]  /*94c40*/  ISETP.LT.AND P0, PT, R29, UR6, !P0 ;  /* 0x000000061d007c0c */ /* 0x000fe2000c701270 */
[----:B------:R-:W-:Y:S01]  /*94c50*/  UMOV UR6, UR8 ;  /* 0x0000000800067c82 */ /* 0x000fe20008000000 */
[----:B------:R-:W-:Y:S01]  /*94c60*/  ULDC.64 UR8, c[0x0][0x228] ;  /* 0x00008a0000087ab9 */ /* 0x000fe20000000a00 */
[----:B------:R-:W-:Y:S01]  /*94c70*/  ISETP.LT.AND P4, PT, R0, UR6, !P1 ;  /* 0x0000000600007c0c */ /* 0x000fe2000cf81270 */
[----:B------:R-:W-:Y:S01]  /*94c80*/  ULDC UR6, c[0x0][0x248] ;  /* 0x0000920000067ab9 */ /* 0x000fe20000000800 */
[----:B0-----:R-:W-:-:S04]  /*94c90*/  IMAD.WIDE R4, R2, 0x2, R12 ;  /* 0x0000000202047825 */ /* 0x001fc800078e020c */
[----:B------:R-:W-:Y:S01]  /*94ca0*/  VIADD R6, R2, UR6 ;  /* 0x0000000602067c36 */ /* 0x000fe20008000000 */
[----:B------:R-:W-:-:S03]  /*94cb0*/  ULDC UR6, c[0x0][0x228] ;  /* 0x00008a0000067ab9 */ /* 0x000fc60000000800 */
[----:B------:R0:W-:Y:S01]  /*94cc0*/  @P0 STG.E.U16 desc[UR44][R4.64], R7 ;  /* 0x0000000704000986 */ /* 0x0001e2000c10152c */
[----:B------:R-:W-:Y:S01]  /*94cd0*/  ISETP.LT.AND P0, PT, R27, UR6, !P1 ;  /* 0x000000061b007c0c */ /* 0x000fe2000cf01270 */
[----:B------:R-:W-:Y:S01]  /*94ce0*/  ULDC UR6, c[0x0][0x228] ;  /* 0x00008a0000067ab9 */ /* 0x000fe20000000800 */
[----:B------:R-:W-:Y:S01]  /*94cf0*/  UMOV UR43, UR8 ;  /* 0x00000008002b7c82 */ /* 0x000fe20008000000 */
[----:B0-----:R-:W-:-:S04]  /*94d00*/  IMAD.WIDE R4, R6, 0x2, R10 ;  /* 0x0000000206047825 */ /* 0x001fc800078e020a */
[----:B------:R-:W-:Y:S01]  /*94d10*/  VIADD R7, R28, 0x18 ;  /* 0x000000181c077836 */ /* 0x000fe20000000000 */
[----:B--2---:R0:W-:Y:S01]  /*94d20*/  @P4 STG.E.U16 desc[UR44][R4.64], R22 ;  /* 0x0000001604004986 */ /* 0x0041e2000c10152c */
[----:B------:R-:W-:Y:S01]  /*94d30*/  ISETP.LT.AND P4, PT, R8, UR6, !P1 ;  /* 0x0000000608007c0c */ /* 0x000fe2000cf81270 */
[----:B------:R-:W-:Y:S01]  /*94d40*/  UMOV UR6, UR9 ;  /* 0x0000000900067c82 */ /* 0x000fe20008000000 */
[----:B------:R-:W-:Y:S01]  /*94d50*/  PRMT R2, R22, 0x7632, R2 ;  /* 0x0000763216027816 */ /* 0x000fe20000000002 */
[----:B------:R-:W-:Y:S02]  /*94d60*/  ULDC.64 UR8, c[0x0][0x228] ;  /* 0x00008a0000087ab9 */ /* 0x000fe40000000a00 */
[----:B------:R-:W-:Y:S01]  /*94d70*/  UMOV UR15, UR9 ;  /* 0x00000009000f7c82 */ /* 0x000fe20008000000 */
[----:B0-----:R-:W-:-:S05]  /*94d80*/  IMAD.WIDE R4, R6, 0x2, R16 ;  /* 0x0000000206047825 */ /* 0x001fca00078e0210 */
        /* <DEDUP_REMOVED lines=10> */
[----:B------:R0:W-:Y:S04]  /*94e30*/  STL [R1+0x254], R2 ;  /* 0x0002540201007387 */ /* 0x0001e80000100800 */
[----:B------:R-:W2:Y:S01]  /*94e40*/  LDL.LU R22, [R1+0x38] ;  /* 0x0000380001167983 */ /* 0x000ea20000300800 */
[----:B0-----:R-:W-:-:S03]  /*94e50*/  MOV R2, UR13 ;  /* 0x0000000d00027c02 */ /* 0x001fc60008000f00 */
[----:B---3--:R0:W-:Y:S01]  /*94e60*/  @P4 STG.E.U16 desc[UR44][R4.64], R23 ;  /* 0x0000001704004986 */ /* 0x0081e2000c10152c */
[----:B------:R-:W-:Y:S01]  /*94e70*/  ISETP.LT.AND P4, PT, R0, UR6, !P3 ;  /* 0x0000000600007c0c */ /* 0x000fe2000df81270 */
[----:B------:R-:W-:Y:S02]  /*94e80*/  ULDC UR6, c[0x0][0x248] ;  /* 0x0000920000067ab9 */ /* 0x000fe40000000800 */
[----:B------:R1:W-:Y:S01]  /*94e90*/  STL [R1+0x24c], R2 ;  /* 0x00024c0201007387 */ /* 0x0003e20000100800 */
[----:B0-----:R-:W-:Y:S01]  /*94ea0*/  PRMT R4, R23, 0x7632, R4 ;  /* 0x0000763217047816 */ /* 0x001fe20000000004 */
[C---:B-1----:R-:W-:Y:S01]  /*94eb0*/  VIADD R2, R6.reuse, UR6 ;  /* 0x0000000606027c36 */ /* 0x042fe20008000000 */
[----:B------:R-:W-:Y:S01]  /*94ec0*/  ULDC UR6, c[0x0][0x228] ;  /* 0x00008a0000067ab9 */ /* 0x000fe20000000800 */
[----:B------:R-:W-:-:S05]  /*94ed0*/  IMAD.WIDE R6, R6, 0x2, R12 ;  /* 0x0000000206067825 */ /* 0x000fca00078e020c */
[----:B------:R0:W-:Y:S01]  /*94ee0*/  @P1 STG.E.U16 desc[UR44][R6.64], R4 ;  /* 0x0000000406001986 */ /* 0x0001e2000c10152c */
[----:B------:R-:W-:Y:S01]  /*94ef0*/  ISETP.LT.AND P1, PT, R27, UR6, !P3 ;  /* 0x000000061b007c0c */ /* 0x000fe2000df21270 */
[----:B------:R-:W-:Y:S01]  /*94f00*/  ULDC UR6, c[0x0][0x228] ;  /* 0x00008a0000067ab9 */ /* 0x000fe20000000800 */
[----:B------:R-:W-:Y:S01]  /*94f10*/  UMOV UR27, UR8 ;  /* 0x00000008001b7c82 */ /* 0x000fe20008000000 */
[----:B------:R-:W3:Y:S04]  /*94f20*/  LDL.LU R27, [R1+0x2ae0] ;  /* 0x002ae000011b7983 */ /* 0x000ee80000300800 */
[----:B------:R-:W3:Y:S01]  /*94f30*/  LDL.LU R23, [R1+0x28] ;  /* 0x0000280001177983 */ /* 0x000ee20000300800 */
[----:B0-----:R-:W-:-:S03]  /*94f40*/  IMAD.WIDE R4, R2, 0x2, R10 ;  /* 0x0000000202047825 */ /* 0x001fc600078e020a */
[----:B------:R-:W3:Y:S04]  /*94f50*/  LDL.LU R19, [R1+0x18] ;  /* 0x0000180001137983 */ /* 0x000ee80000300800 */
[----:B----4-:R0:W-:Y:S01]  /*94f60*/  @P4 STG.E.U16 desc[UR44][R4.64], R3 ;  /* 0x0000000304004986 */ /* 0x0101e2000c10152c */
[----:B------:R-:W-:Y:S01]  /*94f70*/  ISETP.LT.AND P4, PT, R8, UR6, !P3 ;  /* 0x0000000608007c0c */ /* 0x000fe2000df81270 */
[----:B------:R-:W-:Y:S01]  /*94f80*/  UMOV UR6, UR9 ;  /* 0x0000000900067c82 */ /* 0x000fe20008000000 */
[----:B------:R-:W-:Y:S01]  /*94f90*/  ULDC.64 UR8, c[0x0][0x228] ;  /* 0x00008a0000087ab9 */ /* 0x000fe20000000a00 */
[----:B------:R-:W-:Y:S01]  /*94fa0*/  PRMT R6, R3, 0x7632, R6 ;  /* 0x0000763203067816 */ /* 0x000fe20000000006 */
[----:B------:R-:W-:Y:S02]  /*94fb0*/  UMOV UR17, UR9 ;  /* 0x0000000900117c82 */ /* 0x000fe40008000000 */
[----:B0-----:R-:W-:-:S05]  /*94fc0*/  MOV R3, UR17 ;  /* 0x0000001100037c02 */ /* 0x001fca0008000f00 */
[----:B------:R0:W-:Y:S04]  /*94fd0*/  STL [R1+0x2ad0], R3 ;  /* 0x002ad00301007387 */ /* 0x0001e80000100800 */
[----:B0-----:R-:W4:Y:S01]  /*94fe0*/  LDL R3, [R1+0x1a0c] ;  /* 0x001a0c0001037983 */ /* 0x001f220000100800 */
[----:B------:R-:W-:-:S04]  /*94ff0*/  IMAD.WIDE R4, R2, 0x2, R16 ;  /* 0x0000000202047825 */ /* 0x000fc800078e0210 */
[----:B------:R-:W-:Y:S01]  /*95000*/  VIADD R7, R28, 0x19 ;  /* 0x000000191c077836 */ /* 0x000fe20000000000 */
[----:B------:R0:W-:Y:S04]  /*95010*/  @P1 STG.E.U16 desc[UR44][R4.64], R6 ;  /* 0x0000000604001986 */ /* 0x0001e8000c10152c */
[----:B------:R-:W-:Y:S01]  /*95020*/  ISETP.GE.AND P1, PT, R7, UR6, PT ;  /* 0x0000000607007c0c */ /* 0x000fe2000bf26270 */
[----:B------:R-:W-:Y:S01]  /*95030*/  UMOV UR6, UR8 ;  /* 0x0000000800067c82 */ /* 0x000fe20008000000 */
[----:B------:R-:W-:Y:S02]  /*95040*/  ULDC.64 UR8, c[0x0][0x228] ;  /* 0x00008a0000087ab9 */ /* 0x000fe40000000a00 */
[----:B------:R-:W-:Y:S01]  /*95050*/  UMOV UR7, UR9 ;  /* 0x0000000900077c82 */ /* 0x000fe20008000000 */
[----:B0-----:R-:W-:Y:S01]  /*95060*/  IMAD.WIDE R4, R2, 0x2, R14 ;  /* 0x0000000202047825 */ /* 0x001fe200078e020e */
[----:B------:R-:W-:Y:S01]  /*95070*/  ISETP.LT.AND P3, PT, R29, UR6, !P3 ;  /* 0x000000061d007c0c */ /* 0x000fe2000df61270 */
[----:B------:R-:W-:Y:S01]  /*95080*/  UMOV UR6, UR8 ;  /* 0x0000000800067c82 */ /* 0x000fe20008000000 */
[----:B------:R-:W-:-:S02]  /*95090*/  ULDC.64 UR8, c[0x0][0x228] ;  /* 0x00008a0000087ab9 */ /* 0x000fc40000000a00 */
[----:B------:R-:W-:Y:S01]  /*950a0*/  UMOV UR38, UR8 ;  /* 0x0000000800267c82 */ /* 0x000fe20008000000 */
[----:B--2---:R0:W-:Y:S01]  /*950b0*/  @P4 STG.E.U16 desc[UR44][R4.64], R22 ;  /* 0x0000001604004986 */ /* 0x0041e2000c10152c */
[----:B------:R-:W-:Y:S02]  /*950c0*/  PRMT R7, R22, 0x7632, R7 ;  /* 0x0000763216077816 */ /* 0x000fe40000000007 */
[----:B0-----:R-:W-:-:S05]  /*950d0*/  MOV R4, UR7 ;  /* 0x0000000700047c02 */ /* 0x001fca0008000f00 */
[----:B------:R0:W-:Y:S04]  /*950e0*/  STL [R1+0x23c], R4 ;  /* 0x00023c0401007387 */ /* 0x0001e80000100800 */
[----:B------:R-:W2:Y:S01]  /*950f0*/  LDL.LU R22, [R1+0x5bc] ;  /* 0x0005bc0001167983 */ /* 0x000ea20000300800 */
[----:B------:R-:W-:Y:S01]  /*95100*/  ISETP.LT.AND P4, PT, R0, UR6, !P2 ;  /* 0x0000000600007c0c */ /* 0x000fe2000d781270 */
[----:B------:R-:W-:Y:S02]  /*95110*/  ULDC UR6, c[0x0][0x248] ;  /* 0x0000920000067ab9 */ /* 0x000fe40000000800 */
[C---:B------:R-:W-:Y:S01]  /*95120*/  VIADD R6, R2.reuse, UR6 ;  /* 0x0000000602067c36 */ /* 0x040fe20008000000 */
[----:B------:R-:W-:Y:S01]  /*95130*/  ULDC UR6, c[0x0][0x228] ;  /* 0x00008a0000067ab9 */ /* 0x000fe20000000800 */
[----:B0-----:R-:W-:-:S05]  /*95140*/  IMAD.WIDE R4, R2, 0x2, R12 ;  /* 0x0000000202047825 */ /* 0x001fca00078e020c */
[----:B------:R0:W-:Y:S01]  /*95150*/  @P3 STG.E.U16 desc[UR44][R4.64], R7 ;  /* 0x0000000704003986 */ /* 0x0001e2000c10152c */
[----:B---3--:R-:W-:Y:S01]  /*95160*/  PRMT R2, R23, 0x7632, R2 ;  /* 0x0000763217027816 */ /* 0x008fe20000000002 */
[----:B0-----:R-:W-:-:S05]  /*95170*/  IMAD.WIDE R4, R6, 0x2, R10 ;  /* 0x0000000206047825 */ /* 0x001fca00078e020a */
[----:B------:R0:W-:Y:S01]  /*95180*/  @P4 STG.E.U16 desc[UR44][R4.64], R23 ;  /* 0x0000001704004986 */ /* 0x0001e2000c10152c */
[----:B------:R-:W-:-:S03]  /*95190*/  VIADD R7, R28, 0x1a ;  /* 0x0000001a1c077836 */ /* 0x000fc60000000000 */
[----:B0-----:R-:W3:Y:S01]  /*951a0*/  LDL.LU R23, [R1+0x3c] ;  /* 0x00003c0001177983 */ /* 0x001ee20000300800 */
[----:B------:R-:W-:Y:S01]  /*951b0*/  IMAD.WIDE R4, R6, 0x2, R16 ;  /* 0x0000000206047825 */ /* 0x000fe200078e0210 */
[----:B----4-:R-:W-:Y:S01]  /*951c0*/  ISETP.LT.AND P3, PT, R3, UR6, !P2 ;  /* 0x0000000603007c0c */ /* 0x010fe2000d761270 */
[----:B------:R-:W-:Y:S02]  /*951d0*/  ULDC UR6, c[0x0][0x228] ;  /* 0x00008a0000067ab9 */ /* 0x000fe40000000800 */
[----:B------:R-:W-:Y:S01]  /*951e0*/  ISETP.LT.AND P4, PT, R8, UR6, !P2 ;  /* 0x0000000608007c0c */ /* 0x000fe2000d781270 */
[----:B------:R-:W-:Y:S01]  /*951f0*/  UMOV UR6, UR9 ;  /* 0x0000000900067c82 */ /* 0x000fe20008000000 */
[----:B------:R-:W-:-:S08]  /*95200*/  ULDC.64 UR8, c[0x0][0x228] ;  /* 0x00008a0000087ab9 */ /* 0x000fd00000000a00 */
[----:B------:R0:W-:Y:S01]  /*95210*/  @P3 STG.E.U16 desc[UR44][R4.64], R2 ;  /* 0x0000000204003986 */ /* 0x0001e2000c10152c */
[----:B------:R-:W-:Y:S01]  /*95220*/  ISETP.GE.AND P3, PT, R7, UR6, PT ;  /* 0x0000000607007c0c */ /* 0x000fe2000bf66270 */
[----:B------:R-:W-:Y:S01]  /*95230*/  UMOV UR6, UR8 ;  /* 0x0000000800067c82 */ /* 0x000fe20008000000 */
[----:B0-----:R-:W-:Y:S01]  /*95240*/  MOV R2, UR9 ;  /* 0x0000000900027c02 */ /* 0x001fe20008000f00 */
[----:B------:R-:W-:Y:S01]  /*95250*/  ULDC.64 UR8, c[0x0][0x228] ;  /* 0x00008a0000087ab9 */ /* 0x000fe20000000a00 */
[----:B------:R-:W-:Y:S01]  /*95260*/  IMAD.WIDE R4, R6, 0x2, R14 ;  /* 0x0000000206047825 */ /* 0x000fe200078e020e */
[----:B------:R-:W-:Y:S02]  /*95270*/  UMOV UR11, UR9 ;  /* 0x00000009000b7c82 */ /* 0x000fe40008000000 */
[----:B------:R0:W-:Y:S04]  /*95280*/  STL [R1+0x38], R2 ;  /* 0x0000380201007387 */ /* 0x0001e80000100800 */
[----:B------:R1:W-:Y:S01]  /*95290*/  @P4 STG.E.U16 desc[UR44][R4.64], R19 ;  /* 0x0000001304004986 */ /* 0x0003e2000c10152c */
[----:B0-----:R-:W-:-:S05]  /*952a0*/  MOV R2, UR11 ;  /* 0x0000000b00027c02 */ /* 0x001fca0008000f00 */
[----:B------:R0:W-:Y:S01]  /*952b0*/  STL [R1+0x34], R2 ;  /* 0x0000340201007387 */ /* 0x0001e20000100800 */
[----:B-1----:R-:W-:-:S03]  /*952c0*/  PRMT R4, R19, 0x7632, R4 ;  /* 0x0000763213047816 */ /* 0x002fc60000000004 */
[----:B------:R-:W4:Y:S01]  /*952d0*/  LDL.LU R19, [R1+0x2c] ;  /* 0x00002c0001137983 */ /* 0x000f220000300800 */
[----:B------:R-:W-:Y:S01]  /*952e0*/  ISETP.LT.AND P2, PT, R29, UR6, !P2 ;  /* 0x000000061d007c0c */ /* 0x000fe2000d741270 */
[----:B------:R-:W-:Y:S01]  /*952f0*/  UMOV UR6, UR8 ;  /* 0x0000000800067c82 */ /* 0x000fe20008000000 */
[----:B------:R-:W-:Y:S01]  /*95300*/  ULDC.64 UR8, c[0x0][0x228] ;  /* 0x00008a0000087ab9 */ /* 0x000fe20000000a00 */
[----:B------:R-:W-:Y:S01]  /*95310*/  ISETP.LT.AND P4, PT, R0, UR6, !P6 ;  /* 0x0000000600007c0c */ /* 0x000fe2000f781270 */
[----:B------:R-:W-:Y:S02]  /*95320*/  ULDC UR6, c[0x0][0x248] ;  /* 0x0000920000067ab9 */ /* 0x000fe40000000800 */
[C---:B0-----:R-:W-:Y:S01]  /*95330*/  VIADD R2, R6.reuse, UR6 ;  /* 0x0000000606027c36 */ /* 0x041fe20008000000 */
[----:B------:R-:W-:Y:S01]  /*95340*/  ULDC UR6, c[0x0][0x228] ;  /* 0x00008a0000067ab9 */ /* 0x000fe20000000800 */
[----:B------:R-:W-:-:S05]  /*95350*/  IMAD.WIDE R6, R6, 0x2, R12 ;  /* 0x0000000206067825 */ /* 0x000fca00078e020c */
[----:B------:R0:W-:Y:S01]  /*95360*/  @P2 STG.E.U16 desc[UR44][R6.64], R4 ;  /* 0x0000000406002986 */ /* 0x0001e2000c10152c */
[----:B------:R-:W-:Y:S01]  /*95370*/  ISETP.LT.AND P2, PT, R3, UR6, !P6 ;  /* 0x0000000603007c0c */ /* 0x000fe2000f741270 */
[----:B------:R-:W-:Y:S01]  /*95380*/  ULDC UR6, c[0x0][0x228] ;  /* 0x00008a0000067ab9 */ /* 0x000fe20000000800 */
[----:B0-----:R-:W-:Y:S01]  /*95390*/  IMAD.WIDE R4, R2, 0x2, R10 ;  /* 0x0000000202047825 */ /* 0x001fe200078e020a */
[----:B------:R-:W-:-:S03]  /*953a0*/  UMOV UR28, UR8 ;  /* 0x00000008001c7c82 */ /* 0x000fc60008000000 */
[----:B------:R-:W-:Y:S01]  /*953b0*/  VIADD R7, R28, 0x1b ;  /* 0x0000001b1c077836 */ /* 0x000fe20000000000 */
[----:B--2---:R0:W-:Y:S01]  /*953c0*/  @P4 STG.E.U16 desc[UR44][R4.64], R22 ;  /* 0x0000001604004986 */ /* 0x0041e2000c10152c */
[----:B------:R-:W-:Y:S02]  /*953d0*/  PRMT R6, R22, 0x7632, R6 ;  /* 0x0000763216067816 */ /* 0x000fe40000000006 */
[----:B------:R-:W-:Y:S01]  /*953e0*/  ISETP.LT.AND P4, PT, R8, UR6, !P6 ;  /* 0x0000000608007c0c */ /* 0x000fe2000f781270 */
[----:B------:R-:W-:Y:S01]  /*953f0*/  UMOV UR6, UR9 ;  /* 0x0000000900067c82 */ /* 0x000fe20008000000 */
[----:B------:R-:W-:Y:S01]  /*95400*/  ULDC.64 UR8, c[0x0][0x228] ;  /* 0x00008a0000087ab9 */ /* 0x000fe20000000a00 */
[----:B0-----:R-:W-:Y:S01]  /*95410*/  IMAD.WIDE R4, R2, 0x2, R16 ;  /* 0x0000000202047825 */ /* 0x001fe200078e0210 */
[----:B------:R-:W2:Y:S04]  /*95420*/  LDL.LU R22, [R1+0x1c] ;  /* 0x00001c0001167983 */ /* 0x000ea80000300800 */
[----:B------:R0:W-:Y:S01]  /*95430*/  @P2 STG.E.U16 desc[UR44][R4.64], R6 ;  /* 0x0000000604002986 */ /* 0x0001e2000c10152c */
[----:B------:R-:W-:Y:S01]  /*95440*/  ISETP.GE.AND P2, PT, R7, UR6, PT ;  /* 0x0000000607007c0c */ /* 0x000fe2000bf46270 */
[----:B------:R-:W-:Y:S01]  /*95450*/  UMOV UR6, UR8 ;  /* 0x0000000800067c82 */ /* 0x000fe20008000000 */
[----:B------:R-:W-:-:S02]  /*95460*/  UMOV UR8, UR9 ;  /* 0x0000000900087c82 */ /* 0x000fc40008000000 */
[----:B0-----:R-:W-:Y:S01]  /*95470*/  MOV R4, UR8 ;  /* 0x0000000800047c02 */ /* 0x001fe20008000f00 */
[----:B------:R-:W-:-:S04]  /*95480*/  ULDC.64 UR8, c[0x0][0x228] ;  /* 0x00008a0000087ab9 */ /* 0x000fc80000000a00 */
[----:B------:R0:W-:Y:S01]  /*95490*/  STL [R1+0x30], R4 ;  /* 0x0000300401007387 */ /* 0x0001e20000100800 */
[----:B------:R-:W-:Y:S01]  /*954a0*/  UMOV UR10, UR9 ;  /* 0x00000009000a7c82 */ /* 0x000fe20008000000 */
[----:B0-----:R-:W-:-:S05]  /*954b0*/  IMAD.WIDE R4, R2, 0x2, R14 ;  /* 0x0000000202047825 */ /* 0x001fca00078e020e */
[----:B---3--:R0:W-:Y:S01]  /*954c0*/  @P4 STG.E.U16 desc[UR44][R4.64], R23 ;  /* 0x0000001704004986 */ /* 0x0081e2000c10152c */
[----:B------:R-:W-:Y:S02]  /*954d0*/  ISETP.LT.AND P6, PT, R29, UR6, !P6 ;  /* 0x000000061d007c0c */ /* 0x000fe4000f7c1270 */
[----:B------:R-:W-:Y:S01]  /*954e0*/  PRMT R7, R23, 0x7632, R7 ;  /* 0x0000763217077816 */ /* 0x000fe20000000007 */
[----:B------:R-:W-:Y:S01]  /*954f0*/  UMOV UR6, UR8 ;  /* 0x0000000800067c82 */ /* 0x000fe20008000000 */
[----:B------:R-:W-:Y:S01]  /*95500*/  ULDC.64 UR8, c[0x0][0x228] ;  /* 0x00008a0000087ab9 */ /* 0x000fe20000000a00 */
[----:B0-----:R-:W-:-:S05]  /*95510*/  MOV R4, UR10 ;  /* 0x0000000a00047c02 */ /* 0x001fca0008000f00 */
[----:B------:R0:W-:Y:S04]  /*95520*/  STL [R1+0x28], R4 ;  /* 0x0000280401007387 */ /* 0x0001e80000100800 */
[----:B------:R-:W3:Y:S01]  /*95530*/  LDL.LU R23, [R1+0x5d0] ;  /* 0x0005d00001177983 */ /* 0x000ee20000300800 */
[----:B------:R-:W-:Y:S01]  /*95540*/  ISETP.LT.AND P4, PT, R0, UR6, !P5 ;  /* 0x0000000600007c0c */ /* 0x000fe2000ef81270 */
[----:B------:R-:W-:Y:S02]  /*95550*/  ULDC UR6, c[0x0][0x248] ;  /* 0x0000920000067ab9 */ /* 0x000fe40000000800 */
[C---:B------:R-:W-:Y:S01]  /*95560*/  VIADD R6, R2.reuse, UR6 ;  /* 0x0000000602067c36 */ /* 0x040fe20008000000 */
[----:B------:R-:W-:Y:S01]  /*95570*/  ULDC UR6, c[0x0][0x228] ;  /* 0x00008a0000067ab9 */ /* 0x000fe20000000800 */
[----:B0-----:R-:W-:-:S05]  /*95580*/  IMAD.WIDE R4, R2, 0x2, R12 ;  /* 0x0000000202047825 */ /* 0x001fca00078e020c */
[----:B------:R0:W-:Y:S02]  /*95590*/  @P6 STG.E.U16 desc[UR44][R4.64], R7 ;  /* 0x0000000704006986 */ /* 0x0001e4000c10152c */
[----:B0-----:R-:W-:-:S05]  /*955a0*/  IMAD.WIDE R4, R6, 0x2, R10 ;  /* 0x0000000206047825 */ /* 0x001fca00078e020a */
[----:B----4-:R0:W-:Y:S01]  /*955b0*/  @P4 STG.E.U16 desc[UR44][R4.64], R19 ;  /* 0x0000001304004986 */ /* 0x0101e2000c10152c */
[----:B------:R-:W-:-:S03]  /*955c0*/  PRMT R2, R19, 0x7632, R2 ;  /* 0x0000763213027816 */ /* 0x000fc60000000002 */
        /* <DEDUP_REMOVED lines=8> */
[----:B------:R-:W-:Y:S02]  /*95650*/  ULDC.64 UR8, c[0x0][0x228] ;  /* 0x00008a0000087ab9 */ /* 0x000fe40000000a00 */
        /* <DEDUP_REMOVED lines=29> */
[----:B------:R-:W-:Y:S01]  /*95830*/  ISETP.LT.AND P4, PT, R8, UR6, !P0 ;  /* 0x0000000608007c0c */ /* 0x000fe2000c781270 */
[----:B------:R-:W-:Y:S01]  /*95840*/  UMOV UR6, UR9 ;  /* 0x0000000900067c82 */ /* 0x000fe20008000000 */
[----:B------:R-:W-:Y:S01]  /*95850*/  PRMT R6, R23, 0x7632, R6 ;  /* 0x0000763217067816 */ /* 0x000fe20000000006 */
[----:B------:R-:W-:Y:S02]  /*95860*/  ULDC.64 UR8, c[0x0][0x228] ;  /* 0x00008a0000087ab9 */ /* 0x000fe40000000a00 */
[----:B------:R-:W-:Y:S01]  /*95870*/  UMOV UR16, UR9 ;  /* 0x0000000900107c82 */ /* 0x000fe20008000000 */
[----:B0-----:R-:W-:Y:S01]  /*95880*/  IMAD.WIDE R4, R2, 0x2, R16 ;  /* 0x0000000202047825 */ /* 0x001fe200078e0210 */
[----:B------:R-:W3:Y:S04]  /*95890*/  LDL.LU R23, [R1+0x40] ;  /* 0x0000400001177983 */ /* 0x000ee80000300800 */
[----:B------:R0:W-:Y:S01]  /*958a0*/  @P5 STG.E.U16 desc[UR44][R4.64], R6 ;  /* 0x0000000604005986 */ /* 0x0001e2000c10152c */
[----:B------:R-:W-:Y:S01]  /*958b0*/  ISETP.GE.AND P5, PT, R7, UR6, PT ;  /* 0x0000000607007c0c */ /* 0x000fe2000bfa6270 */
[----:B------:R-:W-:Y:S01]  /*958c0*/  UMOV UR6, UR8 ;  /* 0x0000000800067c82 */ /* 0x000fe20008000000 */
[----:B------:R-:W-:Y:S01]  /*958d0*/  ULDC.64 UR8, c[0x0][0x228] ;  /* 0x00008a0000087ab9 */ /* 0x000fe20000000a00 */
[----:B0-----:R-:W-:-:S05]  /*958e0*/  MOV R4, UR16 ;  /* 0x0000001000047c02 */ /* 0x001fca0008000f00 */
[----:B------:R0:W-:Y:S01]  /*958f0*/  STL [R1+0x18], R4 ;  /* 0x0000180401007387 */ /* 0x0001e20000100800 */
[----:B------:R-:W-:Y:S01]  /*95900*/  UMOV UR15, UR9 ;  /* 0x00000009000f7c82 */ /* 0x000fe20008000000 */
[----:B0-----:R-:W-:-:S05]  /*95910*/  IMAD.WIDE R4, R2, 0x2, R14 ;  /* 0x0000000202047825 */ /* 0x001fca00078e020e */
[----:B----4-:R0:W-:Y:S02]  /*95920*/  @P4 STG.E.U16 desc[UR44][R4.64], R19 ;  /* 0x0000001304004986 */ /* 0x0101e4000c10152c */
[----:B0-----:R-:W-:Y:S02]  /*95930*/  MOV R4, UR15 ;  /* 0x0000000f00047c02 */ /* 0x001fe40008000f00 */
[----:B------:R-:W-:-:S03]  /*95940*/  PRMT R5, R19, 0x7632, R5 ;  /* 0x0000763213057816 */ /* 0x000fc60000000005 */
[----:B------:R0:W-:Y:S04]  /*95950*/  STL [R1+0x14], R4 ;  /* 0x0000140401007387 */ /* 0x0001e80000100800 */
[----:B------:R-:W4:Y:S01]  /*95960*/  LDL.LU R19, [R1+0x5d4] ;  /* 0x0005d40001137983 */ /* 0x000f220000300800 */
[----:B------:R-:W-:Y:S01]  /*95970*/  ISETP.LT.AND P0, PT, R29, UR6, !P0 ;  /* 0x000000061d007c0c */ /* 0x000fe2000c701270 */
[----:B------:R-:W-:Y:S01]  /*95980*/  UMOV UR6, UR8 ;  /* 0x0000000800067c82 */ /* 0x000fe20008000000 */
[----:B------:R-:W-:Y:S01]  /*95990*/  IMAD.WIDE R6, R2, 0x2, R12 ;  /* 0x0000000202067825 */ /* 0x000fe200078e020c */
[----:B------:R-:W-:Y:S01]  /*959a0*/  ISETP.LT.AND P4, PT, R0, UR6, !P1 ;  /* 0x0000000600007c0c */ /* 0x000fe2000cf81270 */
[----:B------:R-:W-:Y:S01]  /*959b0*/  ULDC UR6, c[0x0][0x248] ;  /* 0x0000920000067ab9 */ /* 0x000fe20000000800 */
[----:B------:R-:W-:Y:S01]  /*959c0*/  ULDC.64 UR8, c[0x0][0x228] ;  /* 0x00008a0000087ab9 */ /* 0x000fe20000000a00 */
[----:B0-----:R-:W-:Y:S01]  /*959d0*/  VIADD R4, R2, UR6 ;  /* 0x0000000602047c36 */ /* 0x001fe20008000000 */
[----:B------:R-:W-:-:S06]  /*959e0*/  ULDC UR6, c[0x0][0x228] ;  /* 0x00008a0000067ab9 */ /* 0x000fcc0000000800 */
        /* <DEDUP_REMOVED lines=11> */
[----:B0-----:R-:W2:Y:S01]  /*95aa0*/  LDL.LU R22, [R1+0x5c4] ;  /* 0x0005c40001167983 */ /* 0x001ea20000300800 */
[----:B------:R-:W-:Y:S01]  /*95ab0*/  IMAD.WIDE R6, R4, 0x2, R16 ;  /* 0x0000000204067825 */ /* 0x000fe200078e0210 */
[----:B------:R-:W-:-:S04]  /*95ac0*/  UMOV UR13, UR9 ;  /* 0x00000009000d7c82 */ /* 0x000fc80008000000 */
[----:B------:R0:W-:Y:S01]  /*95ad0*/  @P0 STG.E.U16 desc[UR44][R6.64], R2 ;  /* 0x0000000206000986 */ /* 0x0001e2000c10152c */
[----:B------:R-:W-:Y:S01]  /*95ae0*/  ISETP.GE.AND P0, PT, R5, UR6, PT ;  /* 0x0000000605007c0c */ /* 0x000fe2000bf06270 */
[----:B------:R-:W-:Y:S01]  /*95af0*/  UMOV UR6, UR8 ;  /* 0x0000000800067c82 */ /* 0x000fe20008000000 */
[----:B------:R-:W-:Y:S02]  /*95b00*/  ULDC.64 UR8, c[0x0][0x228] ;  /* 0x00008a0000087ab9 */ /* 0x000fe40000000a00 */
[----:B------:R-:W-:Y:S01]  /*95b10*/  UMOV UR17, UR9 ;  /* 0x0000000900117c82 */ /* 0x000fe20008000000 */
[----:B------:R-:W-:Y:S02]  /*95b20*/  ISETP.LT.AND P1, PT, R29, UR6, !P1 ;  /* 0x000000061d007c0c */ /* 0x000fe4000cf21270 */
[----:B0-----:R-:W-:Y:S01]  /*95b30*/  MOV R2, UR13 ;  /* 0x0000000d00027c02 */ /* 0x001fe20008000f00 */
[----:B------:R-:W-:Y:S01]  /*95b40*/  IMAD.WIDE R6, R4, 0x2, R14 ;  /* 0x0000000204067825 */ /* 0x000fe200078e020e */
[----:B------:R-:W-:Y:S01]  /*95b50*/  UMOV UR6, UR8 ;  /* 0x0000000800067c82 */ /* 0x000fe20008000000 */
[----:B------:R-:W-:-:S02]  /*95b60*/  ULDC.64 UR8, c[0x0][0x228] ;  /* 0x00008a0000087ab9 */ /* 0x000fc40000000a00 */
[----:B------:R0:W-:Y:S02]  /*95b70*/  STL [R1+0x10], R2 ;  /* 0x0000100201007387 */ /* 0x0001e40000100800 */
[----:B0-----:R-:W-:-:S05]  /*95b80*/  MOV R2, UR17 ;  /* 0x0000001100027c02 */ /* 0x001fca0008000f00 */
[----:B------:R0:W-:Y:S04]  /*95b90*/  STL [R1+0xc], R2 ;  /* 0x00000c0201007387 */ /* 0x0001e80000100800 */
[----:B---3--:R1:W-:Y:S01]  /*95ba0*/  @P4 STG.E.U16 desc[UR44][R6.64], R23 ;  /* 0x0000001706004986 */ /* 0x0083e2000c10152c */
[----:B------:R-:W-:Y:S01]  /*95bb0*/  ISETP.LT.AND P4, PT, R0, UR6, !P3 ;  /* 0x0000000600007c0c */ /* 0x000fe2000df81270 */
[----:B------:R-:W-:Y:S02]  /*95bc0*/  ULDC UR6, c[0x0][0x248] ;  /* 0x0000920000067ab9 */ /* 0x000fe40000000800 */
[C---:B0-----:R-:W-:Y:S01]  /*95bd0*/  VIADD R2, R4.reuse, UR6 ;  /* 0x0000000604027c36 */ /* 0x041fe20008000000 */
[----:B------:R-:W-:Y:S01]  /*95be0*/  ULDC UR6, c[0x0][0x228] ;  /* 0x00008a0000067ab9 */ /* 0x000fe20000000800 */
[----:B------:R-:W-:Y:S01]  /*95bf0*/  IMAD.WIDE R4, R4, 0x2, R12 ;  /* 0x0000000204047825 */ /* 0x000fe200078e020c */
[----:B-1----:R-:W-:-:S02]  /*95c00*/  PRMT R6, R23, 0x7632, R6 ;  /* 0x0000763217067816 */ /* 0x002fc40000000006 */
[----:B------:R-:W3:Y:S04]  /*95c10*/  LDL.LU R23, [R1+0x54] ;  /* 0x0000540001177983 */ /* 0x000ee80000300800 */
        /* <DEDUP_REMOVED lines=11> */
[----:B------:R-:W-:Y:S02]  /*95cd0*/  ULDC.64 UR8, c[0x0][0x228] ;  /* 0x00008a0000087ab9 */ /* 0x000fe40000000a00 */
[----:B------:R-:W-:Y:S01]  /*95ce0*/  UMOV UR7, UR9 ;  /* 0x0000000900077c82 */ /* 0x000fe20008000000 */
[----:B------:R-:W-:-:S04]  /*95cf0*/  VIADD R7, R28, 0x1f ;  /* 0x0000001f1c077836 */ /* 0x000fc80000000000 */
[----:B------:R0:W-:Y:S01]  /*95d00*/  @P1 STG.E.U16 desc[UR44][R4.64], R6 ;  /* 0x0000000604001986 */ /* 0x0001e2000c10152c */
[----:B------:R-:W-:Y:S01]  /*95d10*/  ISETP.GE.AND P1, PT, R7, UR6, PT ;  /* 0x0000000607007c0c */ /* 0x000fe2000bf26270 */
[----:B------:R-:W-:Y:S01]  /*95d20*/  UMOV UR6, UR8 ;  /* 0x0000000800067c82 */ /* 0x000fe20008000000 */
[----:B------:R-:W-:Y:S01]  /*95d30*/  ULDC.64 UR8, c[0x0][0x228] ;  /* 0x00008a0000087ab9 */ /* 0x000fe20000000a00 */
[----:B0-----:R-:W-:-:S05]  /*95d40*/  MOV R4, UR7 ;  /* 0x0000000700047c02 */ /* 0x001fca0008000f00 */
[----:B------:R0:W-:Y:S01]  /*95d50*/  STL [R1+0x8], R4 ;  /* 0x0000080401007387 */ /* 0x0001e20000100800 */
[----:B------:R-:W-:Y:S01]  /*95d60*/  ISETP.LT.AND P3, PT, R29, UR6, !P3 ;  /* 0x000000061d007c0c */ /* 0x000fe2000df61270 */
[----:B0-----:R-:W-:Y:S01]  /*95d70*/  IMAD.WIDE R4, R2, 0x2, R14 ;  /* 0x0000000202047825 */ /* 0x001fe200078e020e */
[----:B------:R-:W-:-:S04]  /*95d80*/  UMOV UR6, UR8 ;  /* 0x0000000800067c82 */ /* 0x000fc80008000000 */
[----:B--2---:R0:W-:Y:S01]  /*95d90*/  @P4 STG.E.U16 desc[UR44][R4.64], R22 ;  /* 0x0000001604004986 */ /* 0x0041e2000c10152c */
[----:B------:R-:W-:Y:S02]  /*95da0*/  PRMT R7, R22, 0x7632, R7 ;  /* 0x0000763216077816 */ /* 0x000fe40000000007 */
[----:B------:R-:W-:Y:S01]  /*95db0*/  ISETP.LT.AND P4, PT, R0, UR6, !P2 ;  /* 0x0000000600007c0c */ /* 0x000fe2000d781270 */
[----:B------:R-:W-:Y:S01]  /*95dc0*/  ULDC UR6, c[0x0][0x248] ;  /* 0x0000920000067ab9 */ /* 0x000fe20000000800 */
[----:B0-----:R-:W-:Y:S01]  /*95dd0*/  MOV R4, UR9 ;  /* 0x0000000900047c02 */ /* 0x001fe20008000f00 */
[----:B------:R-:W-:Y:S01]  /*95de0*/  VIADD R6, R2, UR6 ;  /* 0x0000000602067c36 */ /* 0x000fe20008000000 */
[----:B------:R-:W-:Y:S01]  /*95df0*/  ULDC UR6, c[0x0][0x228] ;  /* 0x00008a0000067ab9 */ /* 0x000fe20000000800 */
[----:B------:R-:W-:Y:S02]  /*95e00*/  ULDC.64 UR8, c[0x0][0x228] ;  /* 0x00008a0000087ab9 */ /* 0x000fe40000000a00 */
[----:B------:R0:W-:Y:S04]  /*95e10*/  STL [R1+0x4], R4 ;  /* 0x0000040401007387 */ /* 0x0001e80000100800 */
[----:B------:R-:W2:Y:S01]  /*95e20*/  LDL.LU R22, [R1+0x5d8] ;  /* 0x0005d80001167983 */ /* 0x000ea20000300800 */
[----:B------:R-:W-:-:S03]  /*95e30*/  UMOV UR49, UR8 ;  /* 0x0000000800317c82 */ /* 0x000fc60008000000 */
[----:B------:R-:W2:Y:S01]  /*95e40*/  LDL.LU R20, [R1+0x5c8] ;  /* 0x0005c80001147983 */ /* 0x000ea20000300800 */
[----:B0-----:R-:W-:-:S05]  /*95e50*/  IMAD.WIDE R4, R2, 0x2, R12 ;  /* 0x0000000202047825 */ /* 0x001fca00078e020c */
[----:B------:R0:W-:Y:S01]  /*95e60*/  @P3 STG.E.U16 desc[UR44][R4.64], R7 ;  /* 0x0000000704003986 */ /* 0x0001e2000c10152c */
[----:B------:R-:W-:Y:S01]  /*95e70*/  ISETP.LT.AND P3, PT, R3, UR6, !P2 ;  /* 0x0000000603007c0c */ /* 0x000fe2000d761270 */
[----:B------:R-:W-:Y:S01]  /*95e80*/  ULDC UR6, c[0x0][0x228] ;  /* 0x00008a0000067ab9 */ /* 0x000fe20000000800 */
[----:B0-----:R-:W-:-:S05]  /*95e90*/  IMAD.WIDE R4, R6, 0x2, R10 ;  /* 0x0000000206047825 */ /* 0x001fca00078e020a */
[----:B---3--:R0:W-:Y:S01]  /*95ea0*/  @P4 STG.E.U16 desc[UR44][R4.64], R23 ;  /* 0x0000001704004986 */ /* 0x0081e2000c10152c */
[----:B------:R-:W-:Y:S02]  /*95eb0*/  ISETP.LT.AND P4, PT, R8, UR6, !P2 ;  /* 0x0000000608007c0c */ /* 0x000fe4000d781270 */
[----:B------:R-:W-:Y:S01]  /*95ec0*/  PRMT R2, R23, 0x7632, R2 ;  /* 0x0000763217027816 */ /* 0x000fe20000000002 */
[----:B------:R-:W-:Y:S01]  /*95ed0*/  UMOV UR6, UR9 ;  /* 0x0000000900067c82 */ /* 0x000fe20008000000 */
[----:B------:R-:W-:Y:S02]  /*95ee0*/  ULDC.64 UR8, c[0x0][0x228] ;  /* 0x00008a0000087ab9 */ /* 0x000fe40000000a00 */
[----:B------:R-:W-:Y:S01]  /*95ef0*/  UMOV UR11, UR9 ;  /* 0x00000009000b7c82 */ /* 0x000fe20008000000 */
[----:B0-----:R-:W-:-:S05]  /*95f00*/  IMAD.WIDE R4, R6, 0x2, R16 ;  /* 0x0000000206047825 */ /* 0x001fca00078e0210 */
[----:B------:R0:W-:Y:S02]  /*95f10*/  @P3 STG.E.U16 desc[UR44][R4.64], R2 ;  /* 0x0000000204003986 */ /* 0x0001e4000c10152c */
[----:B0-----:R-:W-:Y:S01]  /*95f20*/  IMAD.WIDE R4, R6, 0x2, R14 ;  /* 0x0000000206047825 */ /* 0x001fe200078e020e */
[----:B------:R-:W-:-:S05]  /*95f30*/  MOV R2, UR11 ;  /* 0x0000000b00027c02 */ /* 0x000fca0008000f00 */
[----:B------:R-:W-:Y:S04]  /*95f40*/  STL [R1], R2 ;  /* 0x0000000201007387 */ /* 0x000fe80000100800 */
[----:B----4-:R0:W-:Y:S02]  /*95f50*/  @P4 STG.E.U16 desc[UR44][R4.64], R19 ;  /* 0x0000001304004986 */ /* 0x0101e4000c10152c */
[----:B0-----:R-:W-:Y:S02]  /*95f60*/  PRMT R4, R19, 0x7632, R4 ;  /* 0x0000763213047816 */ /* 0x001fe40000000004 */
[----:B------:R-:W3:Y:S01]  /*95f70*/  LDL.LU R19, [R1+0x58] ;  /* 0x0000580001137983 */ /* 0x000ee20000300800 */
[----:B------:R-:W-:-:S03]  /*95f80*/  VIADD R7, R28, 0x20 ;  /* 0x000000201c077836 */ /* 0x000fc60000000000 */
[----:B------:R-:W4:Y:S02]  /*95f90*/  LDL.LU R9, [R1+0x5cc] ;  /* 0x0005cc0001097983 */ /* 0x000f240000300800 */
[----:B------:R-:W-:Y:S01]  /*95fa0*/  ISETP.GE.AND P3, PT, R7, UR6, PT ;  /* 0x0000000607007c0c */ /* 0x000fe2000bf66270 */
[----:B------:R-:W-:Y:S01]  /*95fb0*/  UMOV UR6, UR8 ;  /* 0x0000000800067c82 */ /* 0x000fe20008000000 */
[----:B------:R-:W-:Y:S01]  /*95fc0*/  ULDC.64 UR8, c[0x0][0x228] ;  /* 0x00008a0000087ab9 */ /* 0x000fe20000000a00 */
[----:B------:R-:W-:Y:S01]  /*95fd0*/  ISETP.LT.AND P2, PT, R29, UR6, !P2 ;  /* 0x000000061d007c0c */ /* 0x000fe2000d741270 */
[----:B------:R-:W-:Y:S02]  /*95fe0*/  UMOV UR6, UR8 ;  /* 0x0000000800067c82 */ /* 0x000fe40008000000 */
[----:B------:R-:W-:Y:S01]  /*95ff0*/  ISETP.LT.AND P4, PT, R0, UR6, !P6 ;  /* 0x0000000600007c0c */ /* 0x000fe2000f781270 */
[----:B------:R-:W-:Y:S02]  /*96000*/  ULDC UR6, c[0x0][0x248] ;  /* 0x0000920000067ab9 */ /* 0x000fe40000000800 */
[C---:B------:R-:W-:Y:S01]  /*96010*/  VIADD R2, R6.reuse, UR6 ;  /* 0x0000000606027c36 */ /* 0x040fe20008000000 */
[----:B------:R-:W-:Y:S01]  /*96020*/  ULDC UR6, c[0x0][0x228] ;  /* 0x00008a0000067ab9 */ /* 0x000fe20000000800 */
[----:B------:R-:W-:-:S05]  /*96030*/  IMAD.WIDE R6, R6, 0x2, R12 ;  /* 0x0000000206067825 */ /* 0x000fca00078e020c */
[----:B------:R0:W-:Y:S01]  /*96040*/  @P2 STG.E.U16 desc[UR44][R6.64], R4 ;  /* 0x0000000406002986 */ /* 0x0001e2000c10152c */
[----:B------:R-:W-:Y:S01]  /*96050*/  ISETP.LT.AND P2, PT, R3, UR6, !P6 ;  /* 0x0000000603007c0c */ /* 0x000fe2000f741270 */
[----:B------:R-:W-:Y:S01]  /*96060*/  UMOV UR8, UR9 ;  /* 0x0000000900087c82 */ /* 0x000fe20008000000 */
[----:B------:R-:W-:Y:S01]  /*96070*/  ULDC UR6, c[0x0][0x228] ;  /* 0x00008a0000067ab9 */ /* 0x000fe20000000800 */
[----:B------:R-:W-:Y:S01]  /*96080*/  MOV R23, UR8 ;  /* 0x0000000800177c02 */ /* 0x000fe20008000f00 */
[----:B------:R-:W-:Y:S01]  /*96090*/  ULDC.64 UR8, c[0x0][0x228] ;  /* 0x00008a0000087ab9 */ /* 0x000fe20000000a00 */
        /* <DEDUP_REMOVED lines=8> */
[----:B0-----:R-:W-:-:S05]  /*96120*/  IMAD.WIDE R4, R2, 0x2, R16 ;  /* 0x0000000202047825 */ /* 0x001fca00078e0210 */
[----:B------:R0:W-:Y:S01]  /*96130*/  @P2 STG.E.U16 desc[UR44][R4.64], R6 ;  /* 0x0000000604002986 */ /* 0x0001e2000c10152c */
[----:B------:R-:W-:Y:S01]  /*96140*/  ISETP.GE.AND P2, PT, R7, UR6, PT ;  /* 0x0000000607007c0c */ /* 0x000fe2000bf46270 */
[----:B------:R-:W-:Y:S02]  /*96150*/  UMOV UR6, UR8 ;  /* 0x0000000800067c82 */ /* 0x000fe40008000000 */
[----:B------:R-:W-:Y:S01]  /*96160*/  ISETP.LT.AND P6, PT, R29, UR6, !P6 ;  /* 0x000000061d007c0c */ /* 0x000fe2000f7c1270 */
[----:B------:R-:W-:Y:S01]  /*96170*/  UMOV UR10, UR9 ;  /* 0x00000009000a7c82 */ /* 0x000fe20008000000 */
[----:B------:R-:W-:Y:S02]  /*96180*/  ULDC.64 UR8, c[0x0][0x228] ;  /* 0x00008a0000087ab9 */ /* 0x000fe40000000a00 */
[----:B------:R-:W-:Y:S01]  /*96190*/  UMOV UR6, UR8 ;  /* 0x0000000800067c82 */ /* 0x000fe20008000000 */
[----:B0-----:R-:W-:Y:S01]  /*961a0*/  IMAD.WIDE R4, R2, 0x2, R14 ;  /* 0x0000000202047825 */ /* 0x001fe200078e020e */
[----:B------:R-:W-:-:S04]  /*961b0*/  PRMT R7, R20, 0x7632, R7 ;  /* 0x0000763214077816 */ /* 0x000fc80000000007 */
[----:B------:R0:W-:Y:S01]  /*961c0*/  @P4 STG.E.U16 desc[UR44][R4.64], R20 ;  /* 0x0000001404004986 */ /* 0x0001e2000c10152c */
[----:B------:R-:W-:Y:S01]  /*961d0*/  ISETP.LT.AND P4, PT, R0, UR6, !P5 ;  /* 0x0000000600007c0c */ /* 0x000fe2000ef81270 */
[----:B------:R-:W-:Y:S02]  /*961e0*/  ULDC UR6, c[0x0][0x248] ;  /* 0x0000920000067ab9 */ /* 0x000fe40000000800 */
[C---:B------:R-:W-:Y:S01]  /*961f0*/  VIADD R6, R2.reuse, UR6 ;  /* 0x0000000602067c36 */ /* 0x040fe20008000000 */
[----:B------:R-:W-:Y:S01]  /*96200*/  ULDC UR6, c[0x0][0x228] ;  /* 0x00008a0000067ab9 */ /* 0x000fe20000000800 */
[----:B0-----:R-:W-:-:S05]  /*96210*/  IMAD.WIDE R4, R2, 0x2, R12 ;  /* 0x0000000202047825 */ /* 0x001fca00078e020c */
[----:B------:R0:W-:Y:S01]  /*96220*/  @P6 STG.E.U16 desc[UR44][R4.64], R7 ;  /* 0x0000000704006986 */ /* 0x0001e2000c10152c */
[----:B------:R-:W-:Y:S01]  /*96230*/  ISETP.LT.AND P6, PT, R3, UR6, !P5 ;  /* 0x0000000603007c0c */ /* 0x000fe2000efc1270 */
[----:B------:R-:W-:Y:S01]  /*96240*/  UMOV UR12, UR9 ;  /* 0x00000009000c7c82 */ /* 0x000fe20008000000 */
[----:B------:R-:W-:Y:S01]  /*96250*/  ULDC UR6, c[0x0][0x228] ;  /* 0x00008a0000067ab9 */ /* 0x000fe20000000800 */
[----:B------:R-:W-:Y:S01]  /*96260*/  ULDC.64 UR8, c[0x0][0x228] ;  /* 0x00008a0000087ab9 */ /* 0x000fe20000000a00 */
[----:B0-----:R-:W-:-:S04]  /*96270*/  IMAD.WIDE R4, R6, 0x2, R10 ;  /* 0x0000000206047825 */ /* 0x001fc800078e020a */
[----:B------:R-:W-:Y:S01]  /*96280*/  VIADD R7, R28, 0x22 ;  /* 0x000000221c077836 */ /* 0x000fe20000000000 */
[----:B---3--:R0:W-:Y:S01]  /*96290*/  @P4 STG.E.U16 desc[UR44][R4.64], R19 ;  /* 0x0000001304004986 */ /* 0x0081e2000c10152c */
[----:B------:R-:W-:Y:S02]  /*962a0*/  PRMT R2, R19, 0x7632, R2 ;  /* 0x0000763213027816 */ /* 0x000fe40000000002 */
[----:B------:R-:W-:Y:S01]  /*962b0*/  ISETP.LT.AND P4, PT, R8, UR6, !P5 ;  /* 0x0000000608007c0c */ /* 0x000fe2000ef81270 */
[----:B------:R-:W-:Y:S01]  /*962c0*/  UMOV UR6, UR9 ;  /* 0x0000000900067c82 */ /* 0x000fe20008000000 */
[----:B0-----:R-:W-:-:S05]  /*962d0*/  IMAD.WIDE R4, R6, 0x2, R16 ;  /* 0x0000000206047825 */ /* 0x001fca00078e0210 */
[----:B------:R0:W-:Y:S01]  /*962e0*/  @P6 STG.E.U16 desc[UR44][R4.64], R2 ;  /* 0x0000000204006986 */ /* 0x0001e2000c10152c */
[----:B------:R-:W-:-:S03]  /*962f0*/  ISETP.GE.AND P6, PT, R7, UR6, PT ;  /* 0x0000000607007c0c */ /* 0x000fc6000bfc6270 */
[----:B------:R-:W2:Y:S01]  /*96300*/  LDL.LU R7, [R1+0x48] ;  /* 0x0000480001077983 */ /* 0x000ea20000300800 */
[----:B------:R-:W-:Y:S01]  /*96310*/  UMOV UR31, UR8 ;  /* 0x00000008001f7c82 */ /* 0x000fe20008000000 */
[----:B------:R-:W-:Y:S02]  /*96320*/  ULDC.64 UR8, c[0x0][0x228] ;  /* 0x00008a0000087ab9 */ /* 0x000fe40000000a00 */
[----:B------:R-:W-:Y:S01]  /*96330*/  UMOV UR6, UR8 ;  /* 0x0000000800067c82 */ /* 0x000fe20008000000 */
[----:B------:R-:W-:Y:S01]  /*96340*/  UMOV UR14, UR9 ;  /* 0x00000009000e7c82 */ /* 0x000fe20008000000 */
[----:B------:R-:W-:Y:S01]  /*96350*/  ISETP.LT.AND P5, PT, R29, UR6, !P5 ;  /* 0x000000061d007c0c */ /* 0x000fe2000efa1270 */
[----:B------:R-:W-:Y:S01]  /*96360*/  ULDC.64 UR8, c[0x0][0x228] ;  /* 0x00008a0000087ab9 */ /* 0x000fe20000000a00 */
[----:B0-----:R-:W-:Y:S01]  /*96370*/  IMAD.WIDE R4, R6, 0x2, R14 ;  /* 0x0000000206047825 */ /* 0x001fe200078e020e */
[----:B------:R-:W-:-:S04]  /*96380*/  UMOV UR6, UR8 ;  /* 0x0000000800067c82 */ /* 0x000fc80008000000 */
[----:B--2---:R0:W-:Y:S01]  /*96390*/  @P4 STG.E.U16 desc[UR44][R4.64], R7 ;  /* 0x0000000704004986 */ /* 0x0041e2000c10152c */
[----:B------:R-:W-:Y:S01]  /*963a0*/  ISETP.LT.AND P4, PT, R0, UR6, !P0 ;  /* 0x0000000600007c0c */ /* 0x000fe2000c781270 */
[----:B------:R-:W-:Y:S02]  /*963b0*/  ULDC UR6, c[0x0][0x248] ;  /* 0x0000920000067ab9 */ /* 0x000fe40000000800 */
[C---:B------:R-:W-:Y:S01]  /*963c0*/  VIADD R2, R6.reuse, UR6 ;  /* 0x0000000606027c36 */ /* 0x040fe20008000000 */
[----:B------:R-:W-:Y:S01]  /*963d0*/  ULDC UR6, c[0x0][0x228] ;  /* 0x00008a0000067ab9 */ /* 0x000fe20000000800 */
[----:B0-----:R-:W-:Y:S01]  /*963e0*/  PRMT R4, R7, 0x7632, R4 ;  /* 0x0000763207047816 */ /* 0x001fe20000000004 */
[----:B------:R-:W-:-:S05]  /*963f0*/  IMAD.WIDE R6, R6, 0x2, R12 ;  /* 0x0000000206067825 */ /* 0x000fca00078e020c */
[----:B------:R0:W-:Y:S04]  /*96400*/  @P5 STG.E.U16 desc[UR44][R6.64], R4 ;  /* 0x0000000406005986 */ /* 0x0001e8000c10152c */
[----:B0-----:R-:W2:Y:S01]  /*96410*/  LDL.LU R7, [R1+0x5dc] ;  /* 0x0005dc0001077983 */ /* 0x001ea20000300800 */
[----:B------:R-:W-:Y:S01]  /*96420*/  ISETP.LT.AND P5, PT, R3, UR6, !P0 ;  /* 0x0000000603007c0c */ /* 0x000fe2000c7a1270 */
[----:B------:R-:W-:Y:S01]  /*96430*/  IMAD.WIDE R4, R2, 0x2, R10 ;  /* 0x0000000202047825 */ /* 0x000fe200078e020a */
[----:B------:R-:W-:Y:S01]  /*96440*/  UMOV UR16, UR9 ;  /* 0x0000000900107c82 */ /* 0x000fe20008000000 */
[----:B------:R-:W-:Y:S01]  /*96450*/  ULDC UR6, c[0x0][0x228] ;  /* 0x00008a0000067ab9 */ /* 0x000fe20000000800 */
[----:B------:R-:W-:Y:S02]  /*96460*/  ULDC.64 UR8, c[0x0][0x228] ;  /* 0x00008a0000087ab9 */ /* 0x000fe40000000a00 */
[----:B------:R-:W-:Y:S01]  /*96470*/  UMOV UR47, UR8 ;  /* 0x00000008002f7c82 */ /* 0x000fe20008000000 */
[----:B--2---:R0:W-:Y:S01]  /*96480*/  @P4 STG.E.U16 desc[UR44][R4.64], R7 ;  /* 0x0000000704004986 */ /* 0x0041e2000c10152c */
[----:B------:R-:W-:-:S02]  /*96490*/  PRMT R6, R7, 0x7632, R6 ;  /* 0x0000763207067816 */ /* 0x000fc40000000006 */
[----:B------:R-:W-:Y:S01]  /*964a0*/  ISETP.LT.AND P4, PT, R8, UR6, !P0 ;  /* 0x0000000608007c0c */ /* 0x000fe2000c781270 */
[----:B------:R-:W-:Y:S01]  /*964b0*/  UMOV UR6, UR9 ;  /* 0x0000000900067c82 */ /* 0x000fe20008000000 */
[----:B------:R-:W-:Y:S01]  /*964c0*/  ULDC.64 UR8, c[0x0][0x228] ;  /* 0x00008a0000087ab9 */ /* 0x000fe20000000a00 */
[----:B0-----:R-:W-:-:S04]  /*964d0*/  IMAD.WIDE R4, R2, 0x2, R16 ;  /* 0x0000000202047825 */ /* 0x001fc800078e0210 */
[----:B------:R-:W-:Y:S01]  /*964e0*/  VIADD R7, R28, 0x23 ;  /* 0x000000231c077836 */ /* 0x000fe20000000000 */
[----:B------:R0:W-:Y:S04]  /*964f0*/  @P5 STG.E.U16 desc[UR44][R4.64], R6 ;  /* 0x0000000604005986 */ /* 0x0001e8000c10152c */
[----:B------:R-:W-:Y:S01]  /*96500*/  ISETP.GE.AND P5, PT, R7, UR6, PT ;  /* 0x0000000607007c0c */ /* 0x000fe2000bfa6270 */
[----:B------:R-:W-:Y:S02]  /*96510*/  UMOV UR6, UR8 ;  /* 0x0000000800067c82 */ /* 0x000fe40008000000 */
[----:B------:R-:W-:Y:S01]  /*96520*/  ISETP.LT.AND P0, PT, R29, UR6, !P0 ;  /* 0x000000061d007c0c */ /* 0x000fe2000c701270 */
[----:B0-----:R-:W-:Y:S01]  /*96530*/  IMAD.WIDE R4, R2, 0x2, R14 ;  /* 0x0000000202047825 */ /* 0x001fe200078e020e */
[----:B----4-:R-:W-:-:S04]  /*96540*/  PRMT R7, R9, 0x7632, R7 ;  /* 0x0000763209077816 */ /* 0x010fc80000000007 */
[----:B------:R0:W-:Y:S02]  /*96550*/  @P4 STG.E.U16 desc[UR44][R4.64], R9 ;  /* 0x0000000904004986 */ /* 0x0001e4000c10152c */
[----:B0-----:R-:W-:Y:S02]  /*96560*/  IMAD.WIDE R4, R2, 0x2, R12 ;  /* 0x0000000202047825 */ /* 0x001fe400078e020c */
[----:B------:R-:W2:Y:S04]  /*96570*/  LDL.LU R9, [R1+0x90] ;  /* 0x0000900001097983 */ /* 0x000ea80000300800 */
[----:B------:R0:W-:Y:S04]  /*96580*/  @P0 STG.E.U16 desc[UR44][R4.64], R7 ;  /* 0x0000000704000986 */ /* 0x0001e8000c10152c */
[----:B0-----:R-:W3:Y:S01]  /*96590*/  LDL.LU R7, [R1+0x5c] ;  /* 0x00005c0001077983 */ /* 0x001ee20000300800 */
[----:B------:R-:W-:Y:S01]  /*965a0*/  UMOV UR15, UR9 ;  /* 0x00000009000f7c82 */ /* 0x000fe20008000000 */
[----:B------:R-:W-:-:S02]  /*965b0*/  ULDC.64 UR8, c[0x0][0x228] ;  /* 0x00008a0000087ab9 */ /* 0x000fc40000000a00 */
[----:B------:R-:W-:Y:S02]  /*965c0*/  UMOV UR6, UR8 ;  /* 0x0000000800067c82 */ /* 0x000fe40008000000 */
[----:B------:R-:W-:Y:S01]  /*965d0*/  ISETP.LT.AND P4, PT, R0, UR6, !P1 ;  /* 0x0000000600007c0c */ /* 0x000fe2000cf81270 */
[----:B------:R-:W-:Y:S02]  /*965e0*/  ULDC UR6, c[0x0][0x248] ;  /* 0x0000920000067ab9 */ /* 0x000fe40000000800 */
[----:B------:R-:W-:Y:S01]  /*965f0*/  VIADD R6, R2, UR6 ;  /* 0x0000000602067c36 */ /* 0x000fe20008000000 */
[----:B------:R-:W-:Y:S02]  /*96600*/  ULDC UR6, c[0x0][0x228] ;  /* 0x00008a0000067ab9 */ /* 0x000fe40000000800 */
[----:B------:R-:W-:Y:S01]  /*96610*/  ISETP.LT.AND P0, PT, R3, UR6, !P1 ;  /* 0x0000000603007c0c */ /* 0x000fe2000cf01270 */
[----:B------:R-:W-:Y:S01]  /*96620*/  IMAD.WIDE R4, R6, 0x2, R10 ;  /* 0x0000000206047825 */ /* 0x000fe200078e020a */
[----:B------:R-:W-:-:S05]  /*96630*/  ULDC UR6, c[0x0][0x228] ;  /* 0x00008a0000067ab9 */ /* 0x000fca0000000800 */
[----:B---3--:R0:W-:Y:S01]  /*96640*/  @P4 STG.E.U16 desc[UR44][R4.64], R7 ;  /* 0x0000000704004986 */ /* 0x0081e2000c10152c */
[----:B------:R-:W-:Y:S01]  /*96650*/  PRMT R2, R7, 0x7632, R2 ;  /* 0x0000763207027816 */ /* 0x000fe20000000002 */
[----:B0-----:R-:W-:-:S04]  /*96660*/  IMAD.WIDE R4, R6, 0x2, R16 ;  /* 0x0000000206047825 */ /* 0x001fc800078e0210 */
[----:B------:R-:W-:Y:S01]  /*96670*/  VIADD R7, R28, 0x24 ;  /* 0x000000241c077836 */ /* 0x000fe20000000000 */
[----:B------:R0:W-:Y:S04]  /*96680*/  @P0 STG.E.U16 desc[UR44][R4.64], R2 ;  /* 0x0000000204000986 */ /* 0x0001e8000c10152c */
[----:B------:R-:W-:Y:S02]  /*96690*/  ISETP.GE.AND P0, PT, R7, UR53, PT ;  /* 0x0000003507007c0c */ /* 0x000fe4000bf06270 */
[----:B------:R-:W3:Y:S01]  /*966a0*/  LDL.LU R7, [R1+0x4c] ;  /* 0x00004c0001077983 */ /* 0x000ee20000300800 */
[----:B------:R-:W-:Y:S01]  /*966b0*/  ISETP.LT.AND P4, PT, R8, UR6, !P1 ;  /* 0x0000000608007c0c */ /* 0x000fe2000cf81270 */
[----:B------:R-:W-:Y:S01]  /*966c0*/  UMOV UR13, UR9 ;  /* 0x00000009000d7c82 */ /* 0x000fe20008000000 */
[----:B------:R-:W-:-:S02]  /*966d0*/  ULDC.64 UR8, c[0x0][0x228] ;  /* 0x00008a0000087ab9 */ /* 0x000fc40000000a00 */
[----:B------:R-:W-:Y:S01]  /*966e0*/  UMOV UR6, UR8 ;  /* 0x0000000800067c82 */ /* 0x000fe20008000000 */
[----:B0-----:R-:W-:Y:S01]  /*966f0*/  IMAD.WIDE R4, R6, 0x2, R14 ;  /* 0x0000000206047825 */ /* 0x001fe200078e020e */
[----:B------:R-:W-:Y:S01]  /*96700*/  UMOV UR17, UR9 ;  /* 0x0000000900117c82 */ /* 0x000fe20008000000 */
[----:B------:R-:W-:Y:S01]  /*96710*/  ISETP.LT.AND P1, PT, R29, UR6, !P1 ;  /* 0x000000061d007c0c */ /* 0x000fe2000cf21270 */
[----:B------:R-:W-:Y:S02]  /*96720*/  ULDC.64 UR8, c[0x0][0x228] ;  /* 0x00008a0000087ab9 */ /* 0x000fe40000000a00 */
[----:B------:R-:W-:-:S03]  /*96730*/  UMOV UR6, UR8 ;  /* 0x0000000800067c82 */ /* 0x000fc60008000000 */
[----:B---3--:R0:W-:Y:S01]  /*96740*/  @P4 STG.E.U16 desc[UR44][R4.64], R7 ;  /* 0x0000000704004986 */ /* 0x0081e2000c10152c */
[----:B------:R-:W-:Y:S01]  /*96750*/  ISETP.LT.AND P4, PT, R0, UR6, !P3 ;  /* 0x0000000600007c0c */ /* 0x000fe2000df81270 */
[----:B------:R-:W-:Y:S02]  /*96760*/  ULDC UR6, c[0x0][0x248] ;  /* 0x0000920000067ab9 */ /* 0x000fe40000000800 */
[C---:B------:R-:W-:Y:S01]  /*96770*/  VIADD R2, R6.reuse, UR6 ;  /* 0x0000000606027c36 */ /* 0x040fe20008000000 */
[----:B------:R-:W-:Y:S01]  /*96780*/  ULDC UR6, c[0x0][0x228] ;  /* 0x00008a0000067ab9 */ /* 0x000fe20000000800 */
[----:B0-----:R-:W-:Y:S01]  /*96790*/  PRMT R4, R7, 0x7632, R4 ;  /* 0x0000763207047816 */ /* 0x001fe20000000004 */
[----:B------:R-:W-:-:S05]  /*967a0*/  IMAD.WIDE R6, R6, 0x2, R12 ;  /* 0x0000000206067825 */ /* 0x000fca00078e020c */
[----:B------:R0:W-:Y:S01]  /*967b0*/  @P1 STG.E.U16 desc[UR44][R6.64], R4 ;  /* 0x0000000406001986 */ /* 0x0001e2000c10152c */
[----:B------:R-:W-:Y:S01]  /*967c0*/  ISETP.LT.AND P1, PT, R3, UR6, !P3 ;  /* 0x0000000603007c0c */ /* 0x000fe2000df21270 */
[----:B------:R-:W-:Y:S01]  /*967d0*/  ULDC UR6, c[0x0][0x228] ;  /* 0x00008a0000067ab9 */ /* 0x000fe20000000800 */
[----:B0-----:R-:W-:Y:S01]  /*967e0*/  IMAD.WIDE R4, R2, 0x2, R10 ;  /* 0x0000000202047825 */ /* 0x001fe200078e020a */
[----:B--2---:R-:W-:-:S04]  /*967f0*/  PRMT R6, R9, 0x7632, R6 ;  /* 0x0000763209067816 */ /* 0x004fc80000000006 */
[----:B------:R0:W-:Y:S02]  /*96800*/  @P4 STG.E.U16 desc[UR44][R4.64], R9 ;  /* 0x0000000904004986 */ /* 0x0001e4000c10152c */
[----:B0-----:R-:W-:Y:S02]  /*96810*/  IMAD.WIDE R4, R2, 0x2, R16 ;  /* 0x0000000202047825 */ /* 0x001fe400078e0210 */
[----:B------:R-:W2:Y:S04]  /*96820*/  LDL.LU R9, [R1+0x60] ;  /* 0x0000600001097983 */ /* 0x000ea80000300800 */
[----:B------:R0:W-:Y:S04]  /*96830*/  @P1 STG.E.U16 desc[UR44][R4.64], R6 ;  /* 0x0000000604001986 */ /* 0x0001e8000c10152c */
[----:B0-----:R-:W3:Y:S01]  /*96840*/  LDL.LU R6, [R1+0x80] ;  /* 0x0000800001067983 */ /* 0x001ee20000300800 */
[----:B------:R-:W-:Y:S01]  /*96850*/  ISETP.LT.AND P4, PT, R8, UR6, !P3 ;  /* 0x0000000608007c0c */ /* 0x000fe2000df81270 */
[----:B------:R-:W-:Y:S01]  /*96860*/  UMOV UR7, UR9 ;  /* 0x0000000900077c82 */ /* 0x000fe20008000000 */
[----:B------:R-:W-:-:S02]  /*96870*/  ULDC.64 UR8, c[0x0][0x228] ;  /* 0x00008a0000087ab9 */ /* 0x000fc40000000a00 */
[----:B------:R-:W-:Y:S01]  /*96880*/  UMOV UR6, UR8 ;  /* 0x0000000800067c82 */ /* 0x000fe20008000000 */
[----:B------:R-:W-:Y:S01]  /*96890*/  IMAD.WIDE R4, R2, 0x2, R14 ;  /* 0x0000000202047825 */ /* 0x000fe200078e020e */
[----:B------:R-:W-:-:S03]  /*968a0*/  ISETP.LT.AND P3, PT, R29, UR6, !P3 ;  /* 0x000000061d007c0c */ /* 0x000fc6000df61270 */
[----:B------:R-:W-:-:S05]  /*968b0*/  VIADD R7, R28, 0x25 ;  /* 0x000000251c077836 */ /* 0x000fca0000000000 */
[----:B------:R-:W-:Y:S01]  /*968c0*/  ISETP.GE.AND P1, PT, R7, UR55, PT ;  /* 0x0000003707007c0c */ /* 0x000fe2000bf26270 */
[----:B---3--:R0:W-:Y:S02]  /*968d0*/  @P4 STG.E.U16 desc[UR44][R4.64], R6 ;  /* 0x0000000604004986 */ /* 0x0081e4000c10152c */
[----:B0-----:R-:W-:Y:S01]  /*968e0*/  PRMT R5, R6, 0x7632, R5 ;  /* 0x0000763206057816 */ /* 0x001fe20000000005 */
[----:B------:R-:W-:-:S05]  /*968f0*/  IMAD.WIDE R6, R2, 0x2, R12 ;  /* 0x0000000202067825 */ /* 0x000fca00078e020c */
[----:B------:R0:W-:Y:S04]  /*96900*/  @P3 STG.E.U16 desc[UR44][R6.64], R5 ;  /* 0x0000000506003986 */ /* 0x0001e8000c10152c */
[----:B0-----:R-:W3:Y:S01]  /*96910*/  LDL.LU R5, [R1+0x70] ;  /* 0x0000700001057983 */ /* 0x001ee20000300800 */
[----:B------:R-:W-:Y:S01]  /*96920*/  MOV R22, UR10 ;  /* 0x0000000a00167c02 */ /* 0x000fe20008000f00 */
[----:B------:R-:W-:Y:S02]  /*96930*/  ULDC.64 UR10, c[0x0][0x228] ;  /* 0x00008a00000a7ab9 */ /* 0x000fe40000000a00 */
[----:B------:R-:W-:Y:S02]  /*96940*/  UMOV UR6, UR10 ;  /* 0x0000000a00067c82 */ /* 0x000fe40008000000 */
[----:B------:R-:W-:Y:S01]  /*96950*/  ISETP.LT.AND P4, PT, R0, UR6, !P2 ;  /* 0x0000000600007c0c */ /* 0x000fe2000d781270 */
[----:B------:R-:W-:-:S02]  /*96960*/  ULDC UR6, c[0x0][0x248] ;  /* 0x0000920000067ab9 */ /* 0x000fc40000000800 */
[----:B------:R-:W-:Y:S01]  /*96970*/  VIADD R4, R2, UR6 ;  /* 0x0000000602047c36 */ /* 0x000fe20008000000 */
[----:B------:R-:W-:Y:S02]  /*96980*/  ULDC UR6, c[0x0][0x228] ;  /* 0x00008a0000067ab9 */ /* 0x000fe40000000800 */
[----:B------:R-:W-:Y:S01]  /*96990*/  ISETP.LT.AND P3, PT, R3, UR6, !P2 ;  /* 0x0000000603007c0c */ /* 0x000fe2000d761270 */
[----:B------:R-:W-:Y:S01]  /*969a0*/  IMAD.WIDE R6, R4, 0x2, R10 ;  /* 0x0000000204067825 */ /* 0x000fe200078e020a */
[----:B------:R-:W-:-:S05]  /*969b0*/  ULDC UR6, c[0x0][0x228] ;  /* 0x00008a0000067ab9 */ /* 0x000fca0000000800 */
[----:B---3--:R0:W-:Y:S01]  /*969c0*/  @P4 STG.E.U16 desc[UR44][R6.64], R5 ;  /* 0x0000000506004986 */ /* 0x0081e2000c10152c */
[----:B------:R-:W-:Y:S02]  /*969d0*/  ISETP.LT.AND P4, PT, R8, UR6, !P2 ;  /* 0x0000000608007c0c */ /* 0x000fe4000d781270 */
[----:B------:R-:W-:Y:S01]  /*969e0*/  PRMT R2, R5, 0x7632, R2 ;  /* 0x0000763205027816 */ /* 0x000fe20000000002 */
[----:B0-----:R-:W-:-:S05]  /*969f0*/  IMAD.WIDE R6, R4, 0x2, R16 ;  /* 0x0000000204067825 */ /* 0x001fca00078e0210 */
[----:B------:R0:W-:Y:S02]  /*96a00*/  @P3 STG.E.U16 desc[UR44][R6.64], R2 ;  /* 0x0000000206003986 */ /* 0x0001e4000c10152c */
[----:B0-----:R-:W-:-:S05]  /*96a10*/  IMAD.WIDE R6, R4, 0x2, R14 ;  /* 0x0000000204067825 */ /* 0x001fca00078e020e */
[----:B--2---:R0:W-:Y:S04]  /*96a20*/  @P4 STG.E.U16 desc[UR44][R6.64], R9 ;  /* 0x0000000906004986 */ /* 0x0041e8000c10152c */
[----:B0-----:R-:W2:Y:S01]  /*96a30*/  LDL.LU R7, [R1+0x94] ;  /* 0x0000940001077983 */ /* 0x001ea20000300800 */
[----:B------:R-:W-:Y:S01]  /*96a40*/  UMOV UR6, UR18 ;  /* 0x0000001200067c82 */ /* 0x000fe20008000000 */
[----:B------:R-:W-:Y:S01]  /*96a50*/  UMOV UR8, UR19 ;  /* 0x0000001300087c82 */ /* 0x000fe20008000000 */
[----:B------:R-:W-:Y:S01]  /*96a60*/  ISETP.LT.AND P2, PT, R29, UR6, !P2 ;  /* 0x000000061d007c0c */ /* 0x000fe2000d741270 */
[----:B------:R-:W-:Y:S01]  /*96a70*/  ULDC.64 UR18, c[0x0][0x228] ;  /* 0x00008a0000127ab9 */ /* 0x000fe20000000a00 */
[----:B------:R-:W-:Y:S01]  /*96a80*/  VIADD R5, R28, 0x26 ;  /* 0x000000261c057836 */ /* 0x000fe20000000000 */
[----:B------:R-:W-:-:S02]  /*96a90*/  UMOV UR6, UR18 ;  /* 0x0000001200067c82 */ /* 0x000fc40008000000 */
[----:B------:R-:W-:Y:S01]  /*96aa0*/  ISETP.LT.AND P4, PT, R0, UR6, !P6 ;  /* 0x0000000600007c0c */ /* 0x000fe2000f781270 */
[----:B------:R-:W-:Y:S01]  /*96ab0*/  ULDC UR6, c[0x0][0x248] ;  /* 0x0000920000067ab9 */ /* 0x000fe20000000800 */
[----:B------:R-:W-:Y:S01]  /*96ac0*/  ISETP.GE.AND P3, PT, R5, UR57, PT ;  /* 0x0000003905007c0c */ /* 0x000fe2000bf66270 */
[C---:B------:R-:W-:Y:S01]  /*96ad0*/  VIADD R2, R4.reuse, UR6 ;  /* 0x0000000604027c36 */ /* 0x040fe20008000000 */
[----:B------:R-:W-:Y:S01]  /*96ae0*/  PRMT R6, R9, 0x7632, R6 ;  /* 0x0000763209067816 */ /* 0x000fe20000000006 */
[----:B------:R-:W-:Y:S01]  /*96af0*/  IMAD.WIDE R4, R4, 0x2, R12 ;  /* 0x0000000204047825 */ /* 0x000fe200078e020c */
[----:B------:R-:W-:Y:S01]  /*96b00*/  ULDC UR6, c[0x0][0x228] ;  /* 0x00008a0000067ab9 */ /* 0x000fe20000000800 */
[----:B------:R-:W3:Y:S04]  /*96b10*/  LDL.LU R9, [R1+0x74] ;  /* 0x0000740001097983 */ /* 0x000ee80000300800 */
[----:B------:R0:W-:Y:S01]  /*96b20*/  @P2 STG.E.U16 desc[UR44][R4.64], R6 ;  /* 0x0000000604002986 */ /* 0x0001e2000c10152c */
[----:B------:R-:W-:Y:S01]  /*96b30*/  ISETP.LT.AND P2, PT, R3, UR6, !P6 ;  /* 0x0000000603007c0c */ /* 0x000fe2000f741270 */
[----:B------:R-:W-:Y:S01]  /*96b40*/  ULDC UR6, c[0x0][0x228] ;  /* 0x00008a0000067ab9 */ /* 0x000fe20000000800 */
[----:B0-----:R-:W-:-:S05]  /*96b50*/  IMAD.WIDE R4, R2, 0x2, R10 ;  /* 0x0000000202047825 */ /* 0x001fca00078e020a */
[----:B--2---:R0:W-:Y:S01]  /*96b60*/  @P4 STG.E.U16 desc[UR44][R4.64], R7 ;  /* 0x0000000704004986 */ /* 0x0041e2000c10152c */
[----:B------:R-:W-:Y:S01]  /*96b70*/  PRMT R6, R7, 0x7632, R6 ;  /* 0x0000763207067816 */ /* 0x000fe20000000006 */
[----:B0-----:R-:W-:-:S05]  /*96b80*/  IMAD.WIDE R4, R2, 0x2, R16 ;  /* 0x0000000202047825 */ /* 0x001fca00078e0210 */
[----:B------:R0:W-:Y:S04]  /*96b90*/  @P2 STG.E.U16 desc[UR44][R4.64], R6 ;  /* 0x0000000604002986 */ /* 0x0001e8000c10152c */
[----:B0-----:R-:W2:Y:S01]  /*96ba0*/  LDL.LU R6, [R1+0x84] ;  /* 0x0000840001067983 */ /* 0x001ea20000300800 */
[----:B------:R-:W-:Y:S01]  /*96bb0*/  ISETP.LT.AND P4, PT, R8, UR6, !P6 ;  /* 0x0000000608007c0c */ /* 0x000fe2000f781270 */
[----:B------:R-:W-:Y:S01]  /*96bc0*/  UMOV UR10, UR19 ;  /* 0x00000013000a7c82 */ /* 0x000fe20008000000 */
[----:B------:R-:W-:Y:S01]  /*96bd0*/  ULDC.64 UR18, c[0x0][0x228] ;  /* 0x00008a0000127ab9 */ /* 0x000fe20000000a00 */
[----:B------:R-:W-:Y:S01]  /*96be0*/  IMAD.WIDE R4, R2, 0x2, R14 ;  /* 0x0000000202047825 */ /* 0x000fe200078e020e */
[----:B------:R-:W-:Y:S02]  /*96bf0*/  UMOV UR6, UR18 ;  /* 0x0000001200067c82 */ /* 0x000fe40008000000 */
[----:B------:R-:W-:Y:S01]  /*96c00*/  ISETP.LT.AND P6, PT, R29, UR6, !P6 ;  /* 0x000000061d007c0c */ /* 0x000fe2000f7c1270 */
[----:B------:R-:W-:Y:S01]  /*96c10*/  VIADD R7, R28, 0x27 ;  /* 0x000000271c077836 */ /* 0x000fe20000000000 */
[----:B------:R-:W-:Y:S01]  /*96c20*/  MOV R21, UR12 ;  /* 0x0000000c00157c02 */ /* 0x000fe20008000f00 */
[----:B------:R-:W-:Y:S01]  /*96c30*/  UMOV UR12, UR19 ;  /* 0x00000013000c7c82 */ /* 0x000fe20008000000 */
[----:B------:R-:W-:-:S02]  /*96c40*/  ULDC.64 UR18, c[0x0][0x228] ;  /* 0x00008a0000127ab9 */ /* 0x000fc40000000a00 */
[----:B------:R-:W-:Y:S01]  /*96c50*/  ISETP.GE.AND P2, PT, R7, UR61, PT ;  /* 0x0000003d07007c0c */ /* 0x000fe2000bf46270 */
[----:B------:R-:W-:Y:S01]  /*96c60*/  UMOV UR6, UR18 ;  /* 0x0000001200067c82 */ /* 0x000fe20008000000 */
[----:B--2---:R0:W-:Y:S01]  /*96c70*/  @P4 STG.E.U16 desc[UR44][R4.64], R6 ;  /* 0x0000000604004986 */ /* 0x0041e2000c10152c */
[----:B------:R-:W-:Y:S01]  /*96c80*/  ISETP.LT.AND P4, PT, R0, UR6, !P5 ;  /* 0x0000000600007c0c */ /* 0x000fe2000ef81270 */
[----:B------:R-:W-:Y:S01]  /*96c90*/  ULDC UR6, c[0x0][0x248] ;  /* 0x0000920000067ab9 */ /* 0x000fe20000000800 */
[----:B0-----:R-:W-:-:S05]  /*96ca0*/  IMAD.MOV.U32 R5, RZ, RZ, R6 ;  /* 0x000000ffff057224 */ /* 0x001fca00078e0006 */
[----:B------:R-:W-:Y:S01]  /*96cb0*/  PRMT R7, R5, 0x7632, R7 ;  /* 0x0000763205077816 */ /* 0x000fe20000000007 */
[----:B------:R-:W-:-:S04]  /*96cc0*/  IMAD.WIDE R4, R2, 0x2, R12 ;  /* 0x0000000202047825 */ /* 0x000fc800078e020c */
[----:B------:R-:W-:Y:S01]  /*96cd0*/  VIADD R6, R2, UR6 ;  /* 0x0000000602067c36 */ /* 0x000fe20008000000 */
[----:B------:R-:W-:Y:S01]  /*96ce0*/  ULDC UR6, c[0x0][0x228] ;  /* 0x00008a0000067ab9 */ /* 0x000fe20000000800 */
[----:B------:R0:W-:Y:S01]  /*96cf0*/  @P6 STG.E.U16 desc[UR44][R4.64], R7 ;  /* 0x0000000704006986 */ /* 0x0001e2000c10152c */
[----:B------:R-:W-:Y:S01]  /*96d00*/  ISETP.LT.AND P6, PT, R3, UR6, !P5 ;  /* 0x0000000603007c0c */ /* 0x000fe2000efc1270 */
[----:B------:R-:W-:Y:S01]  /*96d10*/  ULDC UR6, c[0x0][0x228] ;  /* 0x00008a0000067ab9 */ /* 0x000fe20000000800 */
[----:B---3--:R-:W-:Y:S01]  /*96d20*/  PRMT R2, R9, 0x7632, R2 ;  /* 0x0000763209027816 */ /* 0x008fe20000000002 */
[----:B0-----:R-:W-:-:S05]  /*96d30*/  IMAD.WIDE R4, R6, 0x2, R10 ;  /* 0x0000000206047825 */ /* 0x001fca00078e020a */
[----:B------:R0:W-:Y:S01]  /*96d40*/  @P4 STG.E.U16 desc[UR44][R4.64], R9 ;  /* 0x0000000904004986 */ /* 0x0001e2000c10152c */
[----:B------:R-:W-:Y:S02]  /*96d50*/  VIADD R7, R28, 0x28 ;  /* 0x000000281c077836 */ /* 0x000fe40000000000 */
[----:B0-----:R-:W-:Y:S01]  /*96d60*/  IMAD.WIDE R4, R6, 0x2, R16 ;  /* 0x0000000206047825 */ /* 0x001fe200078e0210 */
[----:B------:R-:W2:Y:S04]  /*96d70*/  LDL.LU R9, [R1+0x78] ;  /* 0x0000780001097983 */ /* 0x000ea80000300800 */
[----:B------:R0:W-:Y:S01]  /*96d80*/  @P6 STG.E.U16 desc[UR44][R4.64], R2 ;  /* 0x0000000204006986 */ /* 0x0001e2000c10152c */
[----:B------:R-:W-:-:S03]  /*96d90*/  ISETP.GE.AND P6, PT, R7, UR59, PT ;  /* 0x0000003b07007c0c */ /* 0x000fc6000bfc6270 */
[----:B------:R-:W3:Y:S01]  /*96da0*/  LDL.LU R7, [R1+0x64] ;  /* 0x0000640001077983 */ /* 0x000ee20000300800 */
[----:B------:R-:W-:Y:S02]  /*96db0*/  ISETP.LT.AND P4, PT, R8, UR6, !P5 ;  /* 0x0000000608007c0c */ /* 0x000fe4000ef81270 */
[----:B------:R-:W-:Y:S01]  /*96dc0*/  MOV R20, UR14 ;  /* 0x0000000e00147c02 */ /* 0x000fe20008000f00 */
[----:B------:R-:W-:Y:S01]  /*96dd0*/  UMOV UR14, UR19 ;  /* 0x00000013000e7c82 */ /* 0x000fe20008000000 */
[----:B------:R-:W-:Y:S02]  /*96de0*/  ULDC.64 UR18, c[0x0][0x228] ;  /* 0x00008a0000127ab9 */ /* 0x000fe40000000a00 */
[----:B------:R-:W-:Y:S01]  /*96df0*/  UMOV UR6, UR18 ;  /* 0x0000001200067c82 */ /* 0x000fe20008000000 */
[----:B0-----:R-:W-:Y:S01]  /*96e00*/  IMAD.WIDE R4, R6, 0x2, R14 ;  /* 0x0000000206047825 */ /* 0x001fe200078e020e */
[----:B------:R-:W-:Y:S01]  /*96e10*/  UMOV UR59, UR19 ;  /* 0x00000013003b7c82 */ /* 0x000fe20008000000 */
[----:B------:R-:W-:Y:S01]  /*96e20*/  ISETP.LT.AND P5, PT, R29, UR6, !P5 ;  /* 0x000000061d007c0c */ /* 0x000fe2000efa1270 */
[----:B------:R-:W-:-:S02]  /*96e30*/  ULDC.64 UR18, c[0x0][0x228] ;  /* 0x00008a0000127ab9 */ /* 0x000fc40000000a00 */
[----:B------:R-:W-:Y:S01]  /*96e40*/  UMOV UR6, UR18 ;  /* 0x0000001200067c82 */ /* 0x000fe20008000000 */
[----:B---3--:R0:W-:Y:S01]  /*96e50*/  @P4 STG.E.U16 desc[UR44][R4.64], R7 ;  /* 0x0000000704004986 */ /* 0x0081e2000c10152c */
[----:B------:R-:W-:Y:S01]  /*96e60*/  ISETP.LT.AND P4, PT, R0, UR6, !P0 ;  /* 0x0000000600007c0c */ /* 0x000fe2000c781270 */
[----:B------:R-:W-:Y:S02]  /*96e70*/  ULDC UR6, c[0x0][0x248] ;  /* 0x0000920000067ab9 */ /* 0x000fe40000000800 */
[C---:B------:R-:W-:Y:S01]  /*96e80*/  VIADD R2, R6.reuse, UR6 ;  /* 0x0000000606027c36 */ /* 0x040fe20008000000 */
[----:B------:R-:W-:Y:S01]  /*96e90*/  ULDC UR6, c[0x0][0x228] ;  /* 0x00008a0000067ab9 */ /* 0x000fe20000000800 */
[----:B0-----:R-:W-:Y:S01]  /*96ea0*/  PRMT R4, R7, 0x7632, R4 ;  /* 0x0000763207047816 */ /* 0x001fe20000000004 */
[----:B------:R-:W-:-:S05]  /*96eb0*/  IMAD.WIDE R6, R6, 0x2, R12 ;  /* 0x0000000206067825 */ /* 0x000fca00078e020c */
[----:B------:R0:W-:Y:S04]  /*96ec0*/  @P5 STG.E.U16 desc[UR44][R6.64], R4 ;  /* 0x0000000406005986 */ /* 0x0001e8000c10152c */
[----:B0-----:R-:W3:Y:S01]  /*96ed0*/  LDL.LU R7, [R1+0x98] ;  /* 0x0000980001077983 */ /* 0x001ee20000300800 */
[----:B------:R-:W-:Y:S01]  /*96ee0*/  ISETP.LT.AND P5, PT, R3, UR6, !P0 ;  /* 0x0000000603007c0c */ /* 0x000fe2000c7a1270 */
[----:B------:R-:W-:Y:S01]  /*96ef0*/  IMAD.WIDE R4, R2, 0x2, R10 ;  /* 0x0000000202047825 */ /* 0x000fe200078e020a */
[----:B------:R-:W-:-:S04]  /*96f00*/  ULDC UR6, c[0x0][0x228] ;  /* 0x00008a0000067ab9 */ /* 0x000fc80000000800 */
[----:B---3--:R0:W-:Y:S01]  /*96f10*/  @P4 STG.E.U16 desc[UR44][R4.64], R7 ;  /* 0x0000000704004986 */ /* 0x0081e2000c10152c */
[----:B------:R-:W-:Y:S01]  /*96f20*/  PRMT R6, R7, 0x7632, R6 ;  /* 0x0000763207067816 */ /* 0x000fe20000000006 */
[----:B0-----:R-:W-:-:S05]  /*96f30*/  IMAD.WIDE R4, R2, 0x2, R16 ;  /* 0x0000000202047825 */ /* 0x001fca00078e0210 */
[----:B------:R0:W-:Y:S04]  /*96f40*/  @P5 STG.E.U16 desc[UR44][R4.64], R6 ;  /* 0x0000000604005986 */ /* 0x0001e8000c10152c */
[----:B0-----:R-:W3:Y:S01]  /*96f50*/  LDL.LU R6, [R1+0x88] ;  /* 0x0000880001067983 */ /* 0x001ee20000300800 */
[----:B------:R-:W-:Y:S01]  /*96f60*/  ISETP.LT.AND P4, PT, R8, UR6, !P0 ;  /* 0x0000000608007c0c */ /* 0x000fe2000c781270 */
[----:B------:R-:W-:Y:S01]  /*96f70*/  IMAD.WIDE R4, R2, 0x2, R14 ;  /* 0x0000000202047825 */ /* 0x000fe200078e020e */
[----:B------:R-:W-:Y:S01]  /*96f80*/  MOV R19, UR16 ;  /* 0x0000001000137c02 */ /* 0x000fe20008000f00 */
[----:B------:R-:W-:Y:S01]  /*96f90*/  UMOV UR16, UR19 ;  /* 0x0000001300107c82 */ /* 0x000fe20008000000 */
[----:B------:R-:W-:Y:S01]  /*96fa0*/  ULDC.64 UR18, c[0x0][0x228] ;  /* 0x00008a0000127ab9 */ /* 0x000fe20000000a00 */
[----:B------:R-:W-:Y:S01]  /*96fb0*/  VIADD R7, R28, 0x98 ;  /* 0x000000981c077836 */ /* 0x000fe20000000000 */
[----:B------:R-:W-:-:S04]  /*96fc0*/  ISETP.LT.AND P0, PT, R29, UR18, !P0 ;  /* 0x000000121d007c0c */ /* 0x000fc8000c701270 */
[----:B------:R-:W-:Y:S01]  /*96fd0*/  ISETP.GE.AND P5, PT, R7, UR5, PT ;  /* 0x0000000507007c0c */ /* 0x000fe2000bfa6270 */
[----:B------:R-:W-:Y:S02]  /*96fe0*/  ULDC UR5, c[0x0][0x248] ;  /* 0x0000920000057ab9 */ /* 0x000fe40000000800 */
[----:B---3--:R0:W-:Y:S01]  /*96ff0*/  @P4 STG.E.U16 desc[UR44][R4.64], R6 ;  /* 0x0000000604004986 */ /* 0x0081e2000c10152c */
[----:B------:R-:W-:Y:S01]  /*97000*/  ISETP.LT.AND P4, PT, R0, UR20, !P1 ;  /* 0x0000001400007c0c */ /* 0x000fe2000cf81270 */
        /* <DEDUP_REMOVED lines=8> */
[----:B--2---:R-:W-:Y:S01]  /*97090*/  PRMT R2, R9, 0x7632, R2 ;  /* 0x0000763209027816 */ /* 0x004fe20000000002 */
[----:B0-----:R-:W-:-:S05]  /*970a0*/  IMAD.WIDE R4, R6, 0x2, R10 ;  /* 0x0000000206047825 */ /* 0x001fca00078e020a */
[----:B------:R0:W-:Y:S01]  /*970b0*/  @P4 STG.E.U16 desc[UR44][R4.64], R9 ;  /* 0x0000000904004986 */ /* 0x0001e2000c10152c */
[----:B------:R-:W-:Y:S01]  /*970c0*/  VIADD R7, R28, 0x9b ;  /* 0x0000009b1c077836 */ /* 0x000fe20000000000 */
[----:B------:R-:W-:Y:S01]  /*970d0*/  ISETP.LT.AND P4, PT, R8, UR5, !P1 ;  /* 0x0000000508007c0c */ /* 0x000fe2000cf81270 */
[----:B------:R-:W-:Y:S01]  /*970e0*/  UMOV UR5, UR23 ;  /* 0x0000001700057c82 */ /* 0x000fe20008000000 */
[C---:B0-----:R-:W-:Y:S01]  /*970f0*/  IMAD.WIDE R4, R6.reuse, 0x2, R16 ;  /* 0x0000000206047825 */ /* 0x041fe200078e0210 */
[----:B------:R-:W2:Y:S04]  /*97100*/  LDL.LU R9, [R1+0x8c] ;  /* 0x00008c0001097983 */ /* 0x000ea80000300800 */
[----:B------:R0:W-:Y:S01]  /*97110*/  @P0 STG.E.U16 desc[UR44][R4.64], R2 ;  /* 0x0000000204000986 */ /* 0x0001e2000c10152c */
[----:B------:R-:W-:Y:S01]  /*97120*/  ISETP.GE.AND P0, PT, R7, UR5, PT ;  /* 0x0000000507007c0c */ /* 0x000fe2000bf06270 */
[----:B------:R-:W-:Y:S01]  /*97130*/  UMOV UR6, UR22 ;  /* 0x0000001600067c82 */ /* 0x000fe20008000000 */
[----:B------:R-:W-:Y:S01]  /*97140*/  ULDC.64 UR22, c[0x0][0x228] ;  /* 0x00008a0000167ab9 */ /* 0x000fe20000000a00 */
[----:B------:R-:W3:Y:S01]  /*97150*/  LDL.LU R7, [R1+0x68] ;  /* 0x0000680001077983 */ /* 0x000ee20000300800 */
[----:B------:R-:W-:Y:S01]  /*97160*/  ISETP.LT.AND P1, PT, R29, UR22, !P1 ;  /* 0x000000161d007c0c */ /* 0x000fe2000cf21270 */
[----:B------:R-:W-:Y:S01]  /*97170*/  ULDC UR5, c[0x0][0x248] ;  /* 0x0000920000057ab9 */ /* 0x000fe20000000800 */
[----:B0-----:R-:W-:-:S04]  /*97180*/  IMAD.WIDE R4, R6, 0x2, R14 ;  /* 0x0000000206047825 */ /* 0x001fc800078e020e */
[C---:B------:R-:W-:Y:S01]  /*97190*/  VIADD R2, R6.reuse, UR5 ;  /* 0x0000000506027c36 */ /* 0x040fe20008000000 */
[----:B------:R-:W-:Y:S01]  /*971a0*/  ULDC UR5, c[0x0][0x228] ;  /* 0x00008a0000057ab9 */ /* 0x000fe20000000800 */
[----:B---3--:R0:W-:Y:S02]  /*971b0*/  @P4 STG.E.U16 desc[UR44][R4.64], R7 ;  /* 0x0000000704004986 */ /* 0x0081e4000c10152c */
[----:B0-----:R-:W-:Y:S01]  /*971c0*/  PRMT R4, R7, 0x7632, R4 ;  /* 0x0000763207047816 */ /* 0x001fe20000000004 */
[----:B------:R-:W-:-:S05]  /*971d0*/  IMAD.WIDE R6, R6, 0x2, R12 ;  /* 0x0000000206067825 */ /* 0x000fca00078e020c */
[----:B------:R0:W-:Y:S04]  /*971e0*/  @P1 STG.E.U16 desc[UR44][R6.64], R4 ;  /* 0x0000000406001986 */ /* 0x0001e8000c10152c */
[----:B0-----:R-:W3:Y:S01]  /*971f0*/  LDL.LU R7, [R1+0x9c] ;  /* 0x00009c0001077983 */ /* 0x001ee20000300800 */
[----:B------:R-:W-:Y:S01]  /*97200*/  ISETP.LT.AND P4, PT, R0, UR24, !P3 ;  /* 0x0000001800007c0c */ /* 0x000fe2000df81270 */
[----:B------:R-:W-:Y:S01]  /*97210*/  IMAD.WIDE R4, R2, 0x2, R10 ;  /* 0x0000000202047825 */ /* 0x000fe200078e020a */
[----:B------:R-:W-:Y:S01]  /*97220*/  ISETP.LT.AND P1, PT, R3, UR5, !P3 ;  /* 0x0000000503007c0c */ /* 0x000fe2000df21270 */
[----:B------:R-:W-:Y:S01]  /*97230*/  ULDC UR5, c[0x0][0x228] ;  /* 0x00008a0000057ab9 */ /* 0x000fe20000000800 */
[----:B------:R-:W-:-:S09]  /*97240*/  UMOV UR18, UR34 ;  /* 0x0000002200127c82 */ /* 0x000fd20008000000 */
[----:B---3--:R0:W-:Y:S01]  /*97250*/  @P4 STG.E.U16 desc[UR44][R4.64], R7 ;  /* 0x0000000704004986 */ /* 0x0081e2000c10152c */
[----:B------:R-:W-:Y:S01]  /*97260*/  ISETP.LT.AND P4, PT, R8, UR5, !P3 ;  /* 0x0000000508007c0c */ /* 0x000fe2000df81270 */
[----:B------:R-:W-:Y:S01]  /*97270*/  UMOV UR5, UR35 ;  /* 0x0000002300057c82 */ /* 0x000fe20008000000 */
[----:B------:R-:W-:Y:S01]  /*97280*/  PRMT R6, R7, 0x7632, R6 ;  /* 0x0000763207067816 */ /* 0x000fe20000000006 */
[----:B------:R-:W-:Y:S02]  /*97290*/  ULDC.64 UR34, c[0x0][0x228] ;  /* 0x00008a0000227ab9 */ /* 0x000fe40000000a00 */
[----:B------:R-:W-:Y:S01]  /*972a0*/  ISETP.LT.AND P3, PT, R29, UR34, !P3 ;  /* 0x000000221d007c0c */ /* 0x000fe2000df61270 */
[----:B0-----:R-:W-:-:S04]  /*972b0*/  IMAD.WIDE R4, R2, 0x2, R16 ;  /* 0x0000000202047825 */ /* 0x001fc800078e0210 */
[----:B------:R-:W-:Y:S01]  /*972c0*/  VIADD R7, R28, 0x99 ;  /* 0x000000991c077836 */ /* 0x000fe20000000000 */
[----:B------:R0:W-:Y:S04]  /*972d0*/  @P1 STG.E.U16 desc[UR44][R4.64], R6 ;  /* 0x0000000604001986 */ /* 0x0001e8000c10152c */
[----:B------:R-:W-:Y:S01]  /*972e0*/  ISETP.GE.AND P1, PT, R7, UR5, PT ;  /* 0x0000000507007c0c */ /* 0x000fe2000bf26270 */
[----:B------:R-:W-:Y:S01]  /*972f0*/  ULDC UR5, c[0x0][0x248] ;  /* 0x0000920000057ab9 */ /* 0x000fe20000000800 */
[----:B--2---:R-:W-:Y:S01]  /*97300*/  PRMT R7, R9, 0x7632, R7 ;  /* 0x0000763209077816 */ /* 0x004fe20000000007 */
[----:B0-----:R-:W-:-:S05]  /*97310*/  IMAD.WIDE R4, R2, 0x2, R14 ;  /* 0x0000000202047825 */ /* 0x001fca00078e020e */
[----:B------:R0:W-:Y:S02]  /*97320*/  @P4 STG.E.U16 desc[UR44][R4.64], R9 ;  /* 0x0000000904004986 */ /* 0x0001e4000c10152c */
[----:B0-----:R-:W-:Y:S02]  /*97330*/  IMAD.WIDE R4, R2, 0x2, R12 ;  /* 0x0000000202047825 */ /* 0x001fe400078e020c */
[----:B------:R-:W2:Y:S04]  /*97340*/  LDL.LU R9, [R1+0x5e0] ;  /* 0x0005e00001097983 */ /* 0x000ea80000300800 */
[----:B------:R0:W-:Y:S04]  /*97350*/  @P3 STG.E.U16 desc[UR44][R4.64], R7 ;  /* 0x0000000704003986 */ /* 0x0001e8000c10152c */
[----:B0-----:R-:W3:Y:S01]  /*97360*/  LDL.LU R7, [R1+0x7c] ;  /* 0x00007c0001077983 */ /* 0x001ee20000300800 */
[----:B------:R-:W-:Y:S01]  /*97370*/  ISETP.LT.AND P4, PT, R0, UR36, !P2 ;  /* 0x0000002400007c0c */ /* 0x000fe2000d781270 */
[----:B------:R-:W-:Y:S01]  /*97380*/  VIADD R6, R2, UR5 ;  /* 0x0000000502067c36 */ /* 0x000fe20008000000 */
[----:B------:R-:W-:-:S02]  /*97390*/  ULDC UR5, c[0x0][0x228] ;  /* 0x00008a0000057ab9 */ /* 0x000fc40000000800 */
[----:B------:R-:W-:Y:S01]  /*973a0*/  ISETP.LT.AND P3, PT, R3, UR5, !P2 ;  /* 0x0000000503007c0c */ /* 0x000fe2000d761270 */
[----:B------:R-:W-:Y:S01]  /*973b0*/  IMAD.WIDE R4, R6, 0x2, R10 ;  /* 0x0000000206047825 */ /* 0x000fe200078e020a */
[----:B------:R-:W-:-:S07]  /*973c0*/  ULDC UR5, c[0x0][0x228] ;  /* 0x00008a0000057ab9 */ /* 0x000fce0000000800 */
[----:B---3--:R0:W-:Y:S01]  /*973d0*/  @P4 STG.E.U16 desc[UR44][R4.64], R7 ;  /* 0x0000000704004986 */ /* 0x0081e2000c10152c */
[----:B------:R-:W-:Y:S02]  /*973e0*/  PRMT R2, R7, 0x7632, R2 ;  /* 0x0000763207027816 */ /* 0x000fe40000000002 */
[----:B------:R-:W-:Y:S01]  /*973f0*/  ISETP.LT.AND P4, PT, R8, UR5, !P2 ;  /* 0x0000000508007c0c */ /* 0x000fe2000d781270 */
[----:B------:R-:W-:Y:S01]  /*97400*/  UMOV UR5, UR51 ;  /* 0x0000003300057c82 */ /* 0x000fe20008000000 */
[----:B0-----:R-:W-:-:S04]  /*97410*/  IMAD.WIDE R4, R6, 0x2, R16 ;  /* 0x0000000206047825 */ /* 0x001fc800078e0210 */
[----:B------:R-:W-:Y:S01]  /*97420*/  VIADD R7, R28, 0x97 ;  /* 0x000000971c077836 */ /* 0x000fe20000000000 */
[----:B------:R0:W-:Y:S04]  /*97430*/  @P3 STG.E.U16 desc[UR44][R4.64], R2 ;  /* 0x0000000204003986 */ /* 0x0001e8000c10152c */
[----:B------:R-:W-:Y:S01]  /*97440*/  ISETP.GE.AND P3, PT, R7, UR5, PT ;  /* 0x0000000507007c0c */ /* 0x000fe2000bf66270 */
[----:B------:R-:W-:Y:S01]  /*97450*/  UMOV UR55, UR39 ;  /* 0x0000002700377c82 */ /* 0x000fe20008000000 */
[----:B------:R-:W3:Y:S01]  /*97460*/  LDL.LU R7, [R1+0x6c] ;  /* 0x00006c0001077983 */ /* 0x000ee20000300800 */
[----:B------:R-:W-:Y:S01]  /*97470*/  UMOV UR53, UR38 ;  /* 0x0000002600357c82 */ /* 0x000fe20008000000 */
[----:B------:R-:W-:Y:S01]  /*97480*/  ULDC.64 UR38, c[0x0][0x228] ;  /* 0x00008a0000267ab9 */ /* 0x000fe20000000a00 */
[----:B------:R-:W-:Y:S01]  /*97490*/  UMOV UR61, UR41 ;  /* 0x00000029003d7c82 */ /* 0x000fe20008000000 */
[----:B------:R-:W-:Y:S01]  /*974a0*/  ISETP.LT.AND P2, PT, R29, UR38, !P2 ;  /* 0x000000261d007c0c */ /* 0x000fe2000d741270 */
[----:B------:R-:W-:Y:S01]  /*974b0*/  UMOV UR57, UR40 ;  /* 0x0000002800397c82 */ /* 0x000fe20008000000 */
[----:B0-----:R-:W-:Y:S01]  /*974c0*/  IMAD.WIDE R4, R6, 0x2, R14 ;  /* 0x0000000206047825 */ /* 0x001fe200078e020e */
[----:B------:R-:W-:Y:S01]  /*974d0*/  ULDC UR5, c[0x0][0x248] ;  /* 0x0000920000057ab9 */ /* 0x000fe20000000800 */
[----:B------:R-:W-:-:S02]  /*974e0*/  ULDC.64 UR40, c[0x0][0x228] ;  /* 0x00008a0000287ab9 */ /* 0x000fc40000000a00 */
[----:B------:R-:W-:Y:S01]  /*974f0*/  VIADD R2, R6, UR5 ;  /* 0x0000000506027c36 */ /* 0x000fe20008000000 */
[----:B------:R-:W-:Y:S01]  /*97500*/  ULDC UR5, c[0x0][0x228] ;  /* 0x00008a0000057ab9 */ /* 0x000fe20000000800 */
[----:B---3--:R0:W-:Y:S01]  /*97510*/  @P4 STG.E.U16 desc[UR44][R4.64], R7 ;  /* 0x0000000704004986 */ /* 0x0081e2000c10152c */
[----:B------:R-:W-:Y:S02]  /*97520*/  ISETP.LT.AND P4, PT, R0, UR40, !P6 ;  /* 0x0000002800007c0c */ /* 0x000fe4000f781270 */
        /* <DEDUP_REMOVED lines=14> */
[----:B------:R-:W-:Y:S01]  /*97610*/  UMOV UR22, UR42 ;  /* 0x0000002a00167c82 */ /* 0x000fe20008000000 */
[----:B------:R-:W-:Y:S01]  /*97620*/  ULDC.64 UR42, c[0x0][0x228] ;  /* 0x00008a00002a7ab9 */ /* 0x000fe20000000a00 */
[----:B------:R-:W-:Y:S01]  /*97630*/  IMAD.WIDE R4, R2, 0x2, R14 ;  /* 0x0000000202047825 */ /* 0x000fe200078e020e */
[----:B------:R-:W-:Y:S01]  /*97640*/  ISETP.LT.AND P6, PT, R29, UR42, !P6 ;  /* 0x0000002a1d007c0c */ /* 0x000fe2000f7c1270 */
[----:B------:R-:W-:Y:S01]  /*97650*/  UMOV UR20, UR50 ;  /* 0x0000003200147c82 */ /* 0x000fe20008000000 */
[----:B------:R-:W-:Y:S01]  /*97660*/  ULDC.64 UR50, c[0x0][0x228] ;  /* 0x00008a0000327ab9 */ /* 0x000fe20000000a00 */
[----:B------:R-:W-:Y:S01]  /*97670*/  VIADD R7, R28, 0x29 ;  /* 0x000000291c077836 */ /* 0x000fe20000000000 */
[----:B------:R-:W-:Y:S01]  /*97680*/  UMOV UR40, UR27 ;  /* 0x0000001b00287c82 */ /* 0x000fe20008000000 */
[----:B------:R-:W-:Y:S01]  /*97690*/  UMOV UR36, UR26 ;  /* 0x0000001a00247c82 */ /* 0x000fe20008000000 */
[----:B------:R-:W-:Y:S01]  /*976a0*/  ULDC.64 UR26, c[0x0][0x228] ;  /* 0x00008a00001a7ab9 */ /* 0x000fe20000000a00 */
[----:B------:R-:W-:Y:S01]  /*976b0*/  ULDC UR5, c[0x0][0x248] ;  /* 0x0000920000057ab9 */ /* 0x000fe20000000800 */
[----:B------:R-:W-:Y:S01]  /*976c0*/  ISETP.GE.AND P2, PT, R7, UR51, PT ;  /* 0x0000003307007c0c */ /* 0x000fe2000bf46270 */
[----:B---3--:R0:W-:Y:S02]  /*976d0*/  @P4 STG.E.U16 desc[UR44][R4.64], R6 ;  /* 0x0000000604004986 */ /* 0x0081e4000c10152c */
[----:B0-----:R-:W-:Y:S01]  /*976e0*/  PRMT R5, R6, 0x7632, R5 ;  /* 0x0000763206057816 */ /* 0x001fe20000000005 */
[----:B------:R-:W-:-:S05]  /*976f0*/  IMAD.WIDE R6, R2, 0x2, R12 ;  /* 0x0000000202067825 */ /* 0x000fca00078e020c */
[----:B------:R0:W-:Y:S04]  /*97700*/  @P6 STG.E.U16 desc[UR44][R6.64], R5 ;  /* 0x0000000506006986 */ /* 0x0001e8000c10152c */
[----:B0-----:R-:W3:Y:S01]  /*97710*/  LDL.LU R5, [R1+0xb0] ;  /* 0x0000b00001057983 */ /* 0x001ee20000300800 */
[----:B------:R-:W-:Y:S01]  /*97720*/  ISETP.LT.AND P4, PT, R0, UR26, !P2 ;  /* 0x0000001a00007c0c */ /* 0x000fe2000d781270 */
[----:B------:R-:W-:Y:S01]  /*97730*/  VIADD R4, R2, UR5 ;  /* 0x0000000502047c36 */ /* 0x000fe20008000000 */
[----:B------:R-:W-:Y:S02]  /*97740*/  ULDC UR5, c[0x0][0x228] ;  /* 0x00008a0000057ab9 */ /* 0x000fe40000000800 */
[----:B------:R-:W-:Y:S01]  /*97750*/  ISETP.LT.AND P6, PT, R3, UR5, !P2 ;  /* 0x0000000503007c0c */ /* 0x000fe2000d7c1270 */
[----:B------:R-:W-:Y:S01]  /*97760*/  IMAD.WIDE R6, R4, 0x2, R10 ;  /* 0x0000000204067825 */ /* 0x000fe200078e020a */
[----:B------:R-:W-:Y:S01]  /*97770*/  ULDC UR5, c[0x0][0x228] ;  /* 0x00008a0000057ab9 */ /* 0x000fe20000000800 */
[----:B------:R-:W-:Y:S01]  /*97780*/  UMOV UR34, UR22 ;  /* 0x0000001600227c82 */ /* 0x000fe20008000000 */
[----:B------:R-:W-:Y:S01]  /*97790*/  UMOV UR22, UR61 ;  /* 0x0000003d00167c82 */ /* 0x000fe20008000000 */
[----:B------:R-:W-:Y:S01]  /*977a0*/  UMOV UR61, UR55 ;  /* 0x00000037003d7c82 */ /* 0x000fe20008000000 */
[----:B------:R-:W-:Y:S01]  /*977b0*/  UMOV UR26, UR49 ;  /* 0x00000031001a7c82 */ /* 0x000fe20008000000 */
[----:B------:R-:W-:Y:S01]  /*977c0*/  UMOV UR55, UR48 ;  /* 0x0000003000377c82 */ /* 0x000fe20008000000 */
[----:B------:R-:W-:Y:S01]  /*977d0*/  ULDC.64 UR48, c[0x0][0x228] ;  /* 0x00008a0000307ab9 */ /* 0x000fe20000000a00 */
[----:B---3--:R0:W-:Y:S01]  /*977e0*/  @P4 STG.E.U16 desc[UR44][R6.64], R5 ;  /* 0x0000000506004986 */ /* 0x0081e2000c10152c */
[----:B------:R-:W-:Y:S01]  /*977f0*/  ISETP.LT.AND P4, PT, R8, UR5, !P2 ;  /* 0x0000000508007c0c */ /* 0x000fe2000d781270 */
[----:B------:R-:W-:Y:S01]  /*97800*/  UMOV UR42, UR24 ;  /* 0x00000018002a7c82 */ /* 0x000fe20008000000 */
[----:B------:R-:W-:Y:S01]  /*97810*/  PRMT R2, R5, 0x7632, R2 ;  /* 0x0000763205027816 */ /* 0x000fe20000000002 */
[----:B0-----:R-:W-:Y:S01]  /*97820*/  IMAD.WIDE R6, R4, 0x2, R16 ;  /* 0x0000000204067825 */ /* 0x001fe200078e0210 */
[----:B------:R-:W-:Y:S01]  /*97830*/  UMOV UR38, UR57 ;  /* 0x0000003900267c82 */ /* 0x000fe20008000000 */
[----:B------:R-:W-:-:S03]  /*97840*/  ULDC UR5, c[0x0][0x248] ;  /* 0x0000920000057ab9 */ /* 0x000fc60000000800 */
[----:B------:R0:W-:Y:S02]  /*97850*/  @P6 STG.E.U16 desc[UR44][R6.64], R2 ;  /* 0x0000000206006986 */ /* 0x0001e4000c10152c */
[----:B0-----:R-:W-:-:S05]  /*97860*/  IMAD.WIDE R6, R4, 0x2, R14 ;  /* 0x0000000204067825 */ /* 0x001fca00078e020e */
[----:B--2---:R0:W-:Y:S04]  /*97870*/  @P4 STG.E.U16 desc[UR44][R6.64], R9 ;  /* 0x0000000906004986 */ /* 0x0041e8000c10152c */
[----:B0-----:R-:W2:Y:S01]  /*97880*/  LDL.LU R7, [R1+0x5e4] ;  /* 0x0005e40001077983 */ /* 0x001ea20000300800 */
[----:B------:R-:W-:-:S03]  /*97890*/  PRMT R6, R9, 0x7632, R6 ;  /* 0x0000763209067816 */ /* 0x000fc60000000006 */
[----:B------:R-:W3:Y:S01]  /*978a0*/  LDL.LU R9, [R1+0xc4] ;  /* 0x0000c40001097983 */ /* 0x000ee20000300800 */
[----:B------:R-:W-:Y:S01]  /*978b0*/  VIADD R5, R28, 0x2a ;  /* 0x0000002a1c057836 */ /* 0x000fe20000000000 */
[----:B------:R-:W-:-:S04]  /*978c0*/  UMOV UR24, UR29 ;  /* 0x0000001d00187c82 */ /* 0x000fc80008000000 */
[----:B------:R-:W-:Y:S01]  /*978d0*/  ISETP.GE.AND P6, PT, R5, UR49, PT ;  /* 0x0000003105007c0c */ /* 0x000fe2000bfc6270 */
[----:B------:R-:W-:Y:S01]  /*978e0*/  UMOV UR49, UR28 ;  /* 0x0000001c00317c82 */ /* 0x000fe20008000000 */
[----:B------:R-:W-:Y:S02]  /*978f0*/  ULDC.64 UR28, c[0x0][0x228] ;  /* 0x00008a00001c7ab9 */ /* 0x000fe40000000a00 */
[----:B------:R-:W-:Y:S01]  /*97900*/  ISETP.LT.AND P2, PT, R29, UR28, !P2 ;  /* 0x0000001c1d007c0c */ /* 0x000fe2000d741270 */
[----:B------:R-:W-:Y:S01]  /*97910*/  UMOV UR57, UR31 ;  /* 0x0000001f00397c82 */ /* 0x000fe20008000000 */
[----:B------:R-:W-:Y:S01]  /*97920*/  UMOV UR28, UR30 ;  /* 0x0000001e001c7c82 */ /* 0x000fe20008000000 */
[----:B------:R-:W-:Y:S01]  /*97930*/  ULDC.64 UR30, c[0x0][0x228] ;  /* 0x00008a00001e7ab9 */ /* 0x000fe20000000a00 */
[----:B------:R-:W-:Y:S01]  /*97940*/  VIADD R2, R4, UR5 ;  /* 0x0000000504027c36 */ /* 0x000fe20008000000 */
[----:B------:R-:W-:Y:S01]  /*97950*/  ISETP.LT.AND P4, PT, R0, UR30, !P6 ;  /* 0x0000001e00007c0c */ /* 0x000fe2000f781270 */
[----:B------:R-:W-:Y:S01]  /*97960*/  IMAD.WIDE R4, R4, 0x2, R12 ;  /* 0x0000000204047825 */ /* 0x000fe200078e020c */
[----:B------:R-:W-:-:S06]  /*97970*/  ULDC UR5, c[0x0][0x228] ;  /* 0x00008a0000057ab9 */ /* 0x000fcc0000000800 */
[----:B------:R0:W-:Y:S01]  /*97980*/  @P2 STG.E.U16 desc[UR44][R4.64], R6 ;  /* 0x0000000604002986 */ /* 0x0001e2000c10152c */
[----:B------:R-:W-:Y:S01]  /*97990*/  ISETP.LT.AND P2, PT, R3, UR5, !P6 ;  /* 0x0000000503007c0c */ /* 0x000fe2000f741270 */
[----:B------:R-:W-:Y:S01]  /*979a0*/  ULDC UR5, c[0x0][0x228] ;  /* 0x00008a0000057ab9 */ /* 0x000fe20000000800 */
[----:B------:R-:W-:Y:S01]  /*979b0*/  UMOV UR51, UR47 ;  /* 0x0000002f00337c82 */ /* 0x000fe20008000000 */
[----:B0-----:R-:W-:Y:S01]  /*979c0*/  IMAD.WIDE R4, R2, 0x2, R10 ;  /* 0x0000000202047825 */ /* 0x001fe200078e020a */
[----:B------:R-:W-:Y:S01]  /*979d0*/  UMOV UR30, UR49 ;  /* 0x00000031001e7c82 */ /* 0x000fe20008000000 */
[----:B------:R-:W-:Y:S01]  /*979e0*/  UMOV UR49, UR53 ;  /* 0x0000003500317c82 */ /* 0x000fe20008000000 */
[----:B------:R-:W-:Y:S02]  /*979f0*/  UMOV UR53, UR32 ;  /* 0x0000002000357c82 */ /* 0x000fe40008000000 */
        /* <DEDUP_REMOVED lines=9> */
[----:B------:R-:W-:Y:S01]  /*97a90*/  UMOV UR47, UR28 ;  /* 0x0000001c002f7c82 */ /* 0x000fe20008000000 */
[----:B------:R-:W-:Y:S01]  /*97aa0*/  UMOV UR28, UR26 ;  /* 0x0000001a001c7c82 */ /* 0x000fe20008000000 */
[----:B------:R-:W-:Y:S01]  /*97ab0*/  UMOV UR26, UR40 ;  /* 0x00000028001a7c82 */ /* 0x000fe20008000000 */
[----:B------:R-:W-:Y:S01]  /*97ac0*/  UMOV UR40, UR33 ;  /* 0x0000002100287c82 */ /* 0x000fe20008000000 */
[----:B------:R-:W-:-:S02]  /*97ad0*/  ULDC.64 UR32, c[0x0][0x228] ;  /* 0x00008a0000207ab9 */ /* 0x000fc40000000a00 */
[----:B------:R-:W-:Y:S01]  /*97ae0*/  ISETP.LT.AND P6, PT, R29, UR32, !P6 ;  /* 0x000000201d007c0c */ /* 0x000fe2000f7c1270 */
[----:B0-----:R-:W-:Y:S01]  /*97af0*/  IMAD.WIDE R4, R2, 0x2, R14 ;  /* 0x0000000202047825 */ /* 0x001fe200078e020e */
[----:B---3--:R-:W-:-:S04]  /*97b00*/  PRMT R7, R9, 0x7632, R7 ;  /* 0x0000763209077816 */ /* 0x008fc80000000007 */
[----:B------:R0:W-:Y:S02]  /*97b10*/  @P4 STG.E.U16 desc[UR44][R4.64], R9 ;  /* 0x0000000904004986 */ /* 0x0001e4000c10152c */
[----:B0-----:R-:W-:Y:S02]  /*97b20*/  IMAD.WIDE R4, R2, 0x2, R12 ;  /* 0x0000000202047825 */ /* 0x001fe400078e020c */
[----:B------:R-:W2:Y:S04]  /*97b30*/  LDL.LU R9, [R1+0x5e8] ;  /* 0x0005e80001097983 */ /* 0x000ea80000300800 */
[----:B------:R0:W-:Y:S04]  /*97b40*/  @P6 STG.E.U16 desc[UR44][R4.64], R7 ;  /* 0x0000000704006986 */ /* 0x0001e8000c10152c */
[----:B0-----:R-:W3:Y:S01]  /*97b50*/  LDL.LU R7, [R1+0xb4] ;  /* 0x0000b40001077983 */ /* 0x001ee20000300800 */
[----:B------:R-:W-:Y:S01]  /*97b60*/  UMOV UR32, UR5 ;  /* 0x0000000500207c82 */ /* 0x000fe20008000000 */
        /* <DEDUP_REMOVED lines=8> */
[----:B------:R-:W-:Y:S02]  /*97bf0*/  PRMT R2, R7, 0x7632, R2 ;  /* 0x0000763207027816 */ /* 0x000fe40000000002 */
[----:B------:R-:W-:Y:S01]  /*97c00*/  ISETP.LT.AND P4, PT, R8, UR5, !P2 ;  /* 0x0000000508007c0c */ /* 0x000fe2000d781270 */
[----:B------:R-:W-:Y:S01]  /*97c10*/  UMOV UR5, UR61 ;  /* 0x0000003d00057c82 */ /* 0x000fe20008000000 */
[----:B------:R-:W-:Y:S01]  /*97c20*/  ULDC.64 UR60, c[0x0][0x228] ;  /* 0x00008a00003c7ab9 */ /* 0x000fe20000000a00 */
[----:B0-----:R-:W-:-:S04]  /*97c30*/  IMAD.WIDE R4, R6, 0x2, R16 ;  /* 0x0000000206047825 */ /* 0x001fc800078e0210 */
[----:B------:R-:W-:Y:S01]  /*97c40*/  VIADD R7, R28, 0x2c ;  /* 0x0000002c1c077836 */ /* 0x000fe20000000000 */
[----:B------:R0:W-:Y:S04]  /*97c50*/  @P6 STG.E.U16 desc[UR44][R4.64], R2 ;  /* 0x0000000204006986 */ /* 0x0001e8000c10152c */
[----:B------:R-:W-:Y:S02]  /*97c60*/  ISETP.GE.AND P6, PT, R7, UR61, PT ;  /* 0x0000003d07007c0c */ /* 0x000fe4000bfc6270 */
[----:B------:R-:W3:Y:S01]  /*97c70*/  LDL.LU R7, [R1+0xa4] ;  /* 0x0000a40001077983 */ /* 0x000ee20000300800 */
[----:B------:R-:W-:Y:S01]  /*97c80*/  ISETP.LT.AND P2, PT, R29, UR58, !P2 ;  /* 0x0000003a1d007c0c */ /* 0x000fe2000d741270 */
[----:B------:R-:W-:Y:S01]  /*97c90*/  UMOV UR61, UR5 ;  /* 0x00000005003d7c82 */ /* 0x000fe20008000000 */
[----:B------:R-:W-:Y:S01]  /*97ca0*/  ULDC UR5, c[0x0][0x248] ;  /* 0x0000920000057ab9 */ /* 0x000fe20000000800 */
[----:B0-----:R-:W-:-:S04]  /*97cb0*/  IMAD.WIDE R4, R6, 0x2, R14 ;  /* 0x0000000206047825 */ /* 0x001fc800078e020e */
        /* <DEDUP_REMOVED lines=17> */
[----:B------:R-:W-:Y:S01]  /*97dd0*/  IMAD.WIDE R4, R2, 0x2, R14 ;  /* 0x0000000202047825 */ /* 0x000fe200078e020e */
[----:B------:R-:W-:Y:S01]  /*97de0*/  ISETP.LT.AND P6, PT, R29, UR50, !P6 ;  /* 0x000000321d007c0c */ /* 0x000fe2000f7c1270 */
[----:B------:R-:W-:Y:S01]  /*97df0*/  UMOV UR58, UR57 ;  /* 0x00000039003a7c82 */ /* 0x000fe20008000000 */
[----:B------:R-:W-:Y:S01]  /*97e00*/  ULDC.64 UR56, c[0x0][0x228] ;  /* 0x00008a0000387ab9 */ /* 0x000fe20000000a00 */
[----:B------:R-:W-:Y:S01]  /*97e10*/  VIADD R7, R28, 0x2d ;  /* 0x0000002d1c077836 */ /* 0x000fe20000000000 */
[----:B------:R-:W-:-:S04]  /*97e20*/  ULDC UR5, c[0x0][0x248] ;  /* 0x0000920000057ab9 */ /* 0x000fc80000000800 */
[----:B------:R-:W-:-:S03]  /*97e30*/  ISETP.GE.AND P2, PT, R7, UR57, PT ;  /* 0x0000003907007c0c */ /* 0x000fc6000bf46270 */
[----:B---3--:R0:W-:Y:S02]  /*97e40*/  @P4 STG.E.U16 desc[UR44][R4.64], R6 ;  /* 0x0000000604004986 */ /* 0x0081e4000c10152c */
[----:B0-----:R-:W-:-:S05]  /*97e50*/  IMAD.MOV.U32 R5, RZ, RZ, R6 ;  /* 0x000000ffff057224 */ /* 0x001fca00078e0006 */
[----:B------:R-:W-:Y:S01]  /*97e60*/  PRMT R7, R5, 0x7632, R7 ;  /* 0x0000763205077816 */ /* 0x000fe20000000007 */
        /* <DEDUP_REMOVED lines=8> */
[----:B------:R-:W-:Y:S01]  /*97ef0*/  UMOV UR54, UR51 ;  /* 0x0000003300367c82 */ /* 0x000fe20008000000 */
[----:B------:R-:W-:Y:S01]  /*97f00*/  ULDC.64 UR50, c[0x0][0x228] ;  /* 0x00008a0000327ab9 */ /* 0x000fe20000000a00 */
        /* <DEDUP_REMOVED lines=9> */
[----:B------:R-:W-:Y:S01]  /*97fa0*/  ULDC UR5, c[0x0][0x248] ;  /* 0x0000920000057ab9 */ /* 0x000fe20000000800 */
[----:B------:R-:W-:Y:S01]  /*97fb0*/  ISETP.LT.AND P2, PT, R29, UR48, !P2 ;  /* 0x000000301d007c0c */ /* 0x000fe2000d741270 */
[----:B0-----:R-:W-:-:S04]  /*97fc0*/  IMAD.WIDE R4, R6, 0x2, R14 ;  /* 0x0000000206047825 */ /* 0x001fc800078e020e */
[----:B------:R-:W-:Y:S01]  /*97fd0*/  VIADD R2, R6, UR5 ;  /* 0x0000000506027c36 */ /* 0x000fe20008000000 */
[----:B------:R-:W-:-:S05]  /*97fe0*/  ULDC UR5, c[0x0][0x228] ;  /* 0x00008a0000057ab9 */ /* 0x000fca0000000800 */
        /* <DEDUP_REMOVED lines=16> */
[----:B------:R-:W-:Y:S01]  /*980f0*/  UMOV UR57, UR58 ;  /* 0x0000003a00397c82 */ /* 0x000fe20008000000 */
[----:B------:R-:W-:Y:S01]  /*98100*/  UMOV UR58, UR28 ;  /* 0x0000001c003a7c82 */ /* 0x000fe20008000000 */
[----:B------:R-:W-:Y:S01]  /*98110*/  ISETP.LT.AND P6, PT, R29, UR46, !P6 ;  /* 0x0000002e1d007c0c */ /* 0x000fe2000f7c1270 */
[----:B------:R-:W-:Y:S01]  /*98120*/  VIADD R7, R28, 0x2f ;  /* 0x0000002f1c077836 */ /* 0x000fe20000000000 */
[----:B------:R-:W-:Y:S01]  /*98130*/  UMOV UR28, UR49 ;  /* 0x00000031001c7c82 */ /* 0x000fe20008000000 */
[----:B------:R-:W-:Y:S01]  /*98140*/  ULDC.64 UR48, c[0x0][0x228] ;  /* 0x00008a0000307ab9 */ /* 0x000fe20000000a00 */
[----:B------:R-:W-:-:S02]  /*98150*/  ULDC UR5, c[0x0][0x248] ;  /* 0x0000920000057ab9 */ /* 0x000fc40000000800 */
[----:B------:R-:W-:-:S03]  /*98160*/  ISETP.GE.AND P2, PT, R7, UR49, PT ;  /* 0x0000003107007c0c */ /* 0x000fc6000bf46270 */
        /* <DEDUP_REMOVED lines=9> */
[----:B------:R-:W-:Y:S01]  /*98200*/  UMOV UR54, UR57 ;  /* 0x0000003900367c82 */ /* 0x000fe20008000000 */
[----:B--2---:R-:W-:Y:S01]  /*98210*/  PRMT R2, R9, 0x7632, R2 ;  /* 0x0000763209027816 */ /* 0x004fe20000000002 */
[----:B0-----:R-:W-:Y:S01]  /*98220*/  IMAD.WIDE R4, R6, 0x2, R10 ;  /* 0x0000000206047825 */ /* 0x001fe200078e020a */
[----:B------:R-:W-:Y:S01]  /*98230*/  UMOV UR57, UR47 ;  /* 0x0000002f00397c82 */ /* 0x000fe20008000000 */
[----:B------:R-:W-:Y:S01]  /*98240*/  ULDC.64 UR46, c[0x0][0x228] ;  /* 0x00008a00002e7ab9 */ /* 0x000fe20000000a00 */
[----:B------:R-:W-:Y:S02]  /*98250*/  ULDC UR5, c[0x0][0x228] ;  /* 0x00008a0000057ab9 */ /* 0x000fe40000000800 */
[----:B------:R0:W-:Y:S01]  /*98260*/  @P4 STG.E.U16 desc[UR44][R4.64], R9 ;  /* 0x0000000904004986 */ /* 0x0001e2000c10152c */
[----:B------:R-:W-:-:S02]  /*98270*/  VIADD R7, R28, 0x30 ;  /* 0x000000301c077836 */ /* 0x000fc40000000000 */
[----:B0-----:R-:W-:Y:S01]  /*98280*/  IMAD.WIDE R4, R6, 0x2, R16 ;  /* 0x0000000206047825 */ /* 0x001fe200078e0210 */
[----:B------:R-:W2:Y:S04]  /*98290*/  LDL.LU R9, [R1+0x100] ;  /* 0x0001000001097983 */ /* 0x000ea80000300800 */
[----:B------:R0:W-:Y:S01]  /*982a0*/  @P6 STG.E.U16 desc[UR44][R4.64], R2 ;  /* 0x0000000204006986 */ /* 0x0001e2000c10152c */
[----:B------:R-:W-:-:S03]  /*982b0*/  ISETP.GE.AND P6, PT, R7, UR47, PT ;  /* 0x0000002f07007c0c */ /* 0x000fc6000bfc6270 */
        /* <DEDUP_REMOVED lines=24> */
[----:B------:R-:W-:Y:S01]  /*98440*/  VIADD R7, R28, 0x31 ;  /* 0x000000311c077836 */ /* 0x000fe20000000000 */
[----:B------:R-:W-:Y:S01]  /*98450*/  UMOV UR58, UR40 ;  /* 0x00000028003a7c82 */ /* 0x000fe20008000000 */
[----:B------:R-:W-:Y:S01]  /*98460*/  ISETP.LT.AND P6, PT, R29, UR56, !P6 ;  /* 0x000000381d007c0c */ /* 0x000fe2000f7c1270 */
[----:B------:R-:W-:Y:S01]  /*98470*/  UMOV UR40, UR53 ;  /* 0x0000003500287c82 */ /* 0x000fe20008000000 */
[----:B------:R-:W-:Y:S01]  /*98480*/  IMAD.WIDE R4, R2, 0x2, R14 ;  /* 0x0000000202047825 */ /* 0x000fe200078e020e */
[----:B------:R-:W-:Y:S01]  /*98490*/  ULDC.64 UR52, c[0x0][0x228] ;  /* 0x00008a0000347ab9 */ /* 0x000fe20000000a00 */
[----:B------:R-:W-:Y:S01]  /*984a0*/  ULDC UR5, c[0x0][0x248] ;  /* 0x0000920000057ab9 */ /* 0x000fe20000000800 */
[----:B------:R-:W-:Y:S01]  /*984b0*/  ISETP.GE.AND P2, PT, R7, UR53, PT ;  /* 0x0000003507007c0c */ /* 0x000fe2000bf46270 */
[----:B------:R-:W-:Y:S01]  /*984c0*/  UMOV UR51, UR57 ;  /* 0x0000003900337c82 */ /* 0x000fe20008000000 */
[----:B------:R-:W-:Y:S01]  /*984d0*/  UMOV UR57, UR58 ;  /* 0x0000003a00397c82 */ /* 0x000fe20008000000 */
[----:B------:R-:W-:Y:S01]  /*984e0*/  UMOV UR58, UR61 ;  /* 0x0000003d003a7c82 */ /* 0x000fe20008000000 */
[----:B------:R-:W-:Y:S01]  /*984f0*/  UMOV UR61, UR32 ;  /* 0x00000020003d7c82 */ /* 0x000fe20008000000 */
[----:B------:R-:W-:Y:S01]  /*98500*/  UMOV UR32, UR55 ;  /* 0x0000003700207c82 */ /* 0x000fe20008000000 */
[----:B---3--:R0:W-:Y:S01]  /*98510*/  @P4 STG.E.U16 desc[UR44][R4.64], R6 ;  /* 0x0000000604004986 */ /* 0x0081e2000c10152c */
[----:B------:R-:W-:Y:S01]  /*98520*/  ISETP.LT.AND P4, PT, R0, UR54, !P2 ;  /* 0x0000003600007c0c */ /* 0x000fe2000d781270 */
[----:B------:R-:W-:Y:S01]  /*98530*/  ULDC.64 UR54, c[0x0][0x228] ;  /* 0x00008a0000367ab9 */ /* 0x000fe20000000a00 */
[----:B0-----:R-:W-:Y:S01]  /*98540*/  PRMT R5, R6, 0x7632, R5 ;  /* 0x0000763206057816 */ /* 0x001fe20000000005 */
        /* <DEDUP_REMOVED lines=22> */
[----:B------:R-:W-:Y:S01]  /*986b0*/  ISETP.LT.AND P4, PT, R0, UR51, !P6 ;  /* 0x0000003300007c0c */ /* 0x000fe2000f781270 */
[----:B------:R-:W-:Y:S01]  /*986c0*/  ULDC.64 UR50, c[0x0][0x228] ;  /* 0x00008a0000327ab9 */ /* 0x000fe20000000a00 */
        /* <DEDUP_REMOVED lines=15> */
[----:B------:R-:W-:Y:S01]  /*987c0*/  ULDC UR5, c[0x0][0x248] ;  /* 0x0000920000057ab9 */ /* 0x000fe20000000800 */
[----:B------:R-:W-:Y:S01]  /*987d0*/  ULDC.64 UR48, c[0x0][0x228] ;  /* 0x00008a0000307ab9 */ /* 0x000fe20000000a00 */
[----:B------:R-:W-:-:S05]  /*987e0*/  VIADD R7, R28, 0x33 ;  /* 0x000000331c077836 */ /* 0x000fca0000000000 */
        /* <DEDUP_REMOVED lines=12> */
[----:B------:R-:W-:-:S07]  /*988b0*/  ULDC UR5, c[0x0][0x228] ;  /* 0x00008a0000057ab9 */ /* 0x000fce0000000800 */
[----:B---3--:R0:W-:Y:S01]  /*988c0*/  @P4 STG.E.U16 desc[UR44][R4.64], R7 ;  /* 0x0000000704004986 */ /* 0x0081e2000c10152c */
[----:B------:R-:W-:Y:S01]  /*988d0*/  ISETP.LT.AND P4, PT, R8, UR5, !P2 ;  /* 0x0000000508007c0c */ /* 0x000fe2000d781270 */
[----:B------:R-:W-:Y:S01]  /*988e0*/  ULDC UR5, c[0x0][0x248] ;  /* 0x0000920000057ab9 */ /* 0x000fe20000000800 */
[----:B------:R-:W-:Y:S02]  /*988f0*/  PRMT R2, R7, 0x7632, R2 ;  /* 0x0000763207027816 */ /* 0x000fe40000000002 */
[----:B------:R-:W-:Y:S01]  /*98900*/  ISETP.LT.AND P2, PT, R29, UR46, !P2 ;  /* 0x0000002e1d007c0c */ /* 0x000fe2000d741270 */
[----:B------:R-:W-:Y:S01]  /*98910*/  ULDC.64 UR46, c[0x0][0x228] ;  /* 0x00008a00002e7ab9 */ /* 0x000fe20000000a00 */
[----:B0-----:R-:W-:-:S04]  /*98920*/  IMAD.WIDE R4, R6, 0x2, R16 ;  /* 0x0000000206047825 */ /* 0x001fc800078e0210 */
[----:B------:R-:W-:Y:S01]  /*98930*/  VIADD R7, R28, 0x34 ;  /* 0x000000341c077836 */ /* 0x000fe20000000000 */
[----:B------:R0:W-:Y:S04]  /*98940*/  @P6 STG.E.U16 desc[UR44][R4.64], R2 ;  /* 0x0000000204006986 */ /* 0x0001e8000c10152c */
[----:B------:R-:W-:Y:S01]  /*98950*/  ISETP.GE.AND P6, PT, R7, UR49, PT ;  /* 0x0000003107007c0c */ /* 0x000fe2000bfc6270 */
[----:B0-----:R-:W-:-:S04]  /*98960*/  IMAD.WIDE R4, R6, 0x2, R14 ;  /* 0x0000000206047825 */ /* 0x001fc800078e020e */
[C---:B------:R-:W-:Y:S01]  /*98970*/  VIADD R2, R6.reuse, UR5 ;  /* 0x0000000506027c36 */ /* 0x040fe20008000000 */
[----:B--2---:R0:W-:Y:S01]  /*98980*/  @P4 STG.E.U16 desc[UR44][R4.64], R9 ;  /* 0x0000000904004986 */ /* 0x0041e2000c10152c */
[----:B------:R-:W-:Y:S01]  /*98990*/  IMAD.WIDE R6, R6, 0x2, R12 ;  /* 0x0000000206067825 */ /* 0x000fe200078e020c */
[----:B------:R-:W-:Y:S01]  /*989a0*/  ULDC UR5, c[0x0][0x228] ;  /* 0x00008a0000057ab9 */ /* 0x000fe20000000800 */
[----:B0-----:R-:W-:Y:S02]  /*989b0*/  PRMT R4, R9, 0x7632, R4 ;  /* 0x0000763209047816 */ /* 0x001fe40000000004 */
[----:B------:R-:W2:Y:S04]  /*989c0*/  LDL.LU R9, [R1+0xe8] ;  /* 0x0000e80001097983 */ /* 0x000ea80000300800 */
[----:B------:R0:W-:Y:S04]  /*989d0*/  @P2 STG.E.U16 desc[UR44][R6.64], R4 ;  /* 0x0000000406002986 */ /* 0x0001e8000c10152c */
[----:B0-----:R-:W3:Y:S01]  /*989e0*/  LDL.LU R7, [R1+0x108] ;  /* 0x0001080001077983 */ /* 0x001ee20000300800 */
[----:B------:R-:W-:-:S02]  /*989f0*/  ISETP.LT.AND P4, PT, R0, UR58, !P6 ;  /* 0x0000003a00007c0c */ /* 0x000fc4000f781270 */
[----:B------:R-:W-:Y:S01]  /*98a00*/  ISETP.LT.AND P2, PT, R3, UR5, !P6 ;  /* 0x0000000503007c0c */ /* 0x000fe2000f741270 */
[----:B------:R-:W-:Y:S01]  /*98a10*/  IMAD.WIDE R4, R2, 0x2, R10 ;  /* 0x0000000202047825 */ /* 0x000fe200078e020a */
[----:B------:R-:W-:-:S09]  /*98a20*/  ULDC UR5, c[0x0][0x228] ;  /* 0x00008a0000057ab9 */ /* 0x000fd20000000800 */
[----:B---3--:R0:W-:Y:S01]  /*98a30*/  @P4 STG.E.U16 desc[UR44][R4.64], R7 ;  /* 0x0000000704004986 */ /* 0x0081e2000c10152c */
[----:B------:R-:W-:Y:S01]  /*98a40*/  PRMT R6, R7, 0x7632, R6 ;  /* 0x0000763207067816 */ /* 0x000fe20000000006 */
[----:B0-----:R-:W-:-:S05]  /*98a50*/  IMAD.WIDE R4, R2, 0x2, R16 ;  /* 0x0000000202047825 */ /* 0x001fca00078e0210 */
        /* <DEDUP_REMOVED lines=31> */
[----:B------:R-:W-:Y:S01]  /*98c50*/  ULDC.64 UR54, c[0x0][0x228] ;  /* 0x00008a0000367ab9 */ /* 0x000fe20000000a00 */
[----:B0-----:R-:W-:-:S04]  /*98c60*/  IMAD.WIDE R4, R6, 0x2, R14 ;  /* 0x0000000206047825 */ /* 0x001fc800078e020e */
[----:B------:R-:W-:Y:S01]  /*98c70*/  VIADD R2, R6, UR5 ;  /* 0x0000000506027c36 */ /* 0x000fe20008000000 */
[----:B------:R-:W-:-:S04]  /*98c80*/  ULDC UR5, c[0x0][0x228] ;  /* 0x00008a0000057ab9 */ /* 0x000fc80000000800 */
        /* <DEDUP_REMOVED lines=8> */
[----:B------:R-:W-:-:S10]  /*98d10*/  ULDC UR5, c[0x0][0x228] ;  /* 0x00008a0000057ab9 */ /* 0x000fd40000000800 */
        /* <DEDUP_REMOVED lines=9> */
[----:B------:R-:W-:Y:S02]  /*98db0*/  ISETP.GE.AND P2, PT, R7, UR55, PT ;  /* 0x0000003707007c0c */ /* 0x000fe4000bf46270 */
        /* <DEDUP_REMOVED lines=229> */
[----:B------:R-:W-:Y:S01]  /*99c10*/  VIADD R7, R28, 0x41 ;  /* 0x000000411c077836 */ /* 0x000fe20000000000 */
[----:B------:R-:W-:Y:S01]  /*99c20*/  ULDC UR5, c[0x0][0x248] ;  /* 0x0000920000057ab9 */ /* 0x000fe20000000800 */
[----:B------:R-:W-:-:S03]  /*99c30*/  IMAD.WIDE R4, R2, 0x2, R14 ;  /* 0x0000000202047825 */ /* 0x000fc600078e020e */
[----:B------:R-:W-:Y:S02]  /*99c40*/  ISETP.GE.AND P2, PT, R7, UR55, PT ;  /* 0x0000003707007c0c */ /* 0x000fe4000bf46270 */
[----:B------:R-:W-:Y:S01]  /*99c50*/  ISETP.LT.AND P6, PT, R29, UR50, !P6 ;  /* 0x000000321d007c0c */ /* 0x000fe2000f7c1270 */
[----:B------:R-:W-:-:S04]  /*99c60*/  ULDC.64 UR50, c[0x0][0x228] ;  /* 0x00008a0000327ab9 */ /* 0x000fc80000000a00 */
[----:B---3--:R0:W-:Y:S01]  /*99c70*/  @P4 STG.E.U16 desc[UR44][R4.64], R6 ;  /* 0x0000000604004986 */ /* 0x0081e2000c10152c */
[----:B------:R-:W-:Y:S02]  /*99c80*/  ISETP.LT.AND P4, PT, R0, UR4, !P2 ;  /* 0x0000000400007c0c */ /* 0x000fe4000d781270 */
[----:B------:R-:W-:Y:S02]  /*99c90*/  R2UR UR4, R24 ;  /* 0x00000000180472ca */ /* 0x000fe400000e0000 */
[----:B------:R-:W3:Y:S01]  /*99ca0*/  LDL.LU R24, [R1+0x150] ;  /* 0x0001500001187983 */ /* 0x000ee20000300800 */
[----:B0-----:R-:W-:Y:S01]  /*99cb0*/  PRMT R5, R6, 0x7632, R5 ;  /* 0x0000763206057816 */ /* 0x001fe20000000005 */
[----:B------:R-:W-:-:S04]  /*99cc0*/  IMAD.WIDE R6, R2, 0x2, R12 ;  /* 0x0000000202067825 */ /* 0x000fc800078e020c */
[----:B------:R-:W-:Y:S01]  /*99cd0*/  VIADD R4, R2, UR5 ;  /* 0x0000000502047c36 */ /* 0x000fe20008000000 */
[----:B------:R-:W-:Y:S01]  /*99ce0*/  ULDC UR5, c[0x0][0x228] ;  /* 0x00008a0000057ab9 */ /* 0x000fe20000000800 */
[----:B------:R0:W-:Y:S01]  /*99cf0*/  @P6 STG.E.U16 desc[UR44][R6.64], R5 ;  /* 0x0000000506006986 */ /* 0x0001e2000c10152c */
[----:B------:R-:W-:Y:S01]  /*99d00*/  ISETP.LT.AND P6, PT, R3, UR5, !P2 ;  /* 0x0000000503007c0c */ /* 0x000fe2000d7c1270 */
[----:B------:R-:W-:Y:S01]  /*99d10*/  ULDC UR5, c[0x0][0x228] ;  /* 0x00008a0000057ab9 */ /* 0x000fe20000000800 */
[----:B0-----:R-:W-:-:S04]  /*99d20*/  IMAD.WIDE R6, R4, 0x2, R10 ;  /* 0x0000000204067825 */ /* 0x001fc800078e020a */
[----:B------:R-:W-:Y:S01]  /*99d30*/  VIADD R5, R28, 0x42 ;  /* 0x000000421c057836 */ /* 0x000fe20000000000 */
[----:B---3--:R0:W-:Y:S01]  /*99d40*/  @P4 STG.E.U16 desc[UR44][R6.64], R24 ;  /* 0x0000001806004986 */ /* 0x0081e2000c10152c */
[----:B------:R-:W-:Y:S01]  /*99d50*/  PRMT R2, R24, 0x7632, R2 ;  /* 0x0000763218027816 */ /* 0x000fe20000000002 */
[----:B0-----:R-:W-:Y:S02]  /*99d60*/  IMAD.WIDE R6, R4, 0x2, R16 ;  /* 0x0000000204067825 */ /* 0x001fe400078e0210 */
[----:B------:R-:W3:Y:S04]  /*99d70*/  LDL.LU R24, [R1+0x164] ;  /* 0x0001640001187983 */ /* 0x000ee80000300800 */
[----:B------:R0:W-:Y:S01]  /*99d80*/  @P6 STG.E.U16 desc[UR44][R6.64], R2 ;  /* 0x0000000206006986 */ /* 0x0001e2000c10152c */
[----:B------:R-:W-:-:S03]  /*99d90*/  ISETP.GE.AND P6, PT, R5, UR51, PT ;  /* 0x0000003305007c0c */ /* 0x000fc6000bfc6270 */
[----:B------:R-:W4:Y:S01]  /*99da0*/  LDL.LU R5, [R1+0x140] ;  /* 0x0001400001057983 */ /* 0x000f220000300800 */
[----:B------:R-:W-:Y:S01]  /*99db0*/  ISETP.LT.AND P4, PT, R8, UR5, !P2 ;  /* 0x0000000508007c0c */ /* 0x000fe2000d781270 */
[----:B------:R-:W-:Y:S01]  /*99dc0*/  ULDC UR5, c[0x0][0x248] ;  /* 0x0000920000057ab9 */ /* 0x000fe20000000800 */
[----:B------:R-:W-:Y:S01]  /*99dd0*/  ISETP.LT.AND P2, PT, R29, UR48, !P2 ;  /* 0x000000301d007c0c */ /* 0x000fe2000d741270 */
[----:B------:R-:W-:Y:S01]  /*99de0*/  ULDC.64 UR48, c[0x0][0x228] ;  /* 0x00008a0000307ab9 */ /* 0x000fe20000000a00 */
[----:B0-----:R-:W-:-:S04]  /*99df0*/  IMAD.WIDE R6, R4, 0x2, R14 ;  /* 0x0000000204067825 */ /* 0x001fc800078e020e */
[----:B------:R-:W-:Y:S01]  /*99e00*/  VIADD R2, R4, UR5 ;  /* 0x0000000504027c36 */ /* 0x000fe20008000000 */
[----:B------:R-:W-:-:S04]  /*99e10*/  ULDC UR5, c[0x0][0x228] ;  /* 0x00008a0000057ab9 */ /* 0x000fc80000000800 */
[----:B----4-:R0:W-:Y:S01]  /*99e20*/  @P4 STG.E.U16 desc[UR44][R6.64], R5 ;  /* 0x0000000506004986 */ /* 0x0101e2000c10152c */
[----:B------:R-:W-:Y:S02]  /*99e30*/  ISETP.LT.AND P4, PT, R0, UR4, !P6 ;  /* 0x0000000400007c0c */ /* 0x000fe4000f781270 */
[----:B------:R-:W-:Y:S02]  /*99e40*/  R2UR UR4, R25 ;  /* 0x00000000190472ca */ /* 0x000fe400000e0000 */
[----:B------:R-:W4:Y:S01]  /*99e50*/  LDL.LU R25, [R1+0x154] ;  /* 0x0001540001197983 */ /* 0x000f220000300800 */
[----:B0-----:R-:W-:Y:S01]  /*99e60*/  PRMT R6, R5, 0x7632, R6 ;  /* 0x0000763205067816 */ /* 0x001fe20000000006 */
[----:B------:R-:W-:-:S05]  /*99e70*/  IMAD.WIDE R4, R4, 0x2, R12 ;  /* 0x0000000204047825 */ /* 0x000fca00078e020c */
[----:B------:R0:W-:Y:S02]  /*99e80*/  @P2 STG.E.U16 desc[UR44][R4.64], R6 ;  /* 0x0000000604002986 */ /* 0x0001e4000c10152c */
[----:B0-----:R-:W-:Y:S01]  /*99e90*/  IMAD.WIDE R4, R2, 0x2, R10 ;  /* 0x0000000202047825 */ /* 0x001fe200078e020a */
[----:B--2---:R-:W-:-:S04]  /*99ea0*/  PRMT R6, R9, 0x7632, R6 ;  /* 0x0000763209067816 */ /* 0x004fc80000000006 */
[----:B------:R0:W-:Y:S04]  /*99eb0*/  @P4 STG.E.U16 desc[UR44][R4.64], R9 ;  /* 0x0000000904004986 */ /* 0x0001e8000c10152c */
[----:B0-----:R-:W2:Y:S01]  /*99ec0*/  LDL.LU R9, [R1+0x144] ;  /* 0x0001440001097983 */ /* 0x001ea20000300800 */
[----:B------:R-:W-:Y:S01]  /*99ed0*/  ISETP.LT.AND P2, PT, R3, UR5, !P6 ;  /* 0x0000000503007c0c */ /* 0x000fe2000f741270 */
[----:B------:R-:W-:Y:S02]  /*99ee0*/  ULDC UR5, c[0x0][0x228] ;  /* 0x00008a0000057ab9 */ /* 0x000fe40000000800 */
[----:B------:R-:W-:Y:S01]  /*99ef0*/  ISETP.LT.AND P4, PT, R8, UR5, !P6 ;  /* 0x0000000508007c0c */ /* 0x000fe2000f781270 */
[----:B------:R-:W-:Y:S01]  /*99f00*/  IMAD.WIDE R4, R2, 0x2, R16 ;  /* 0x0000000202047825 */ /* 0x000fe200078e0210 */
[----:B------:R-:W-:-:S03]  /*99f10*/  ULDC UR5, c[0x0][0x248] ;  /* 0x0000920000057ab9 */ /* 0x000fc60000000800 */
[----:B------:R-:W-:-:S05]  /*99f20*/  VIADD R7, R28, 0x43 ;  /* 0x000000431c077836 */ /* 0x000fca0000000000 */
[----:B------:R0:W-:Y:S01]  /*99f30*/  @P2 STG.E.U16 desc[UR44][R4.64], R6 ;  /* 0x0000000604002986 */ /* 0x0001e2000c10152c */
[----:B------:R-:W-:Y:S02]  /*99f40*/  ISETP.GE.AND P2, PT, R7, UR49, PT ;  /* 0x0000003107007c0c */ /* 0x000fe4000bf46270 */
[----:B---3--:R-:W-:Y:S01]  /*99f50*/  PRMT R7, R24, 0x7632, R7 ;  /* 0x0000763218077816 */ /* 0x008fe20000000007 */
[----:B0-----:R-:W-:-:S05]  /*99f60*/  IMAD.WIDE R4, R2, 0x2, R14 ;  /* 0x0000000202047825 */ /* 0x001fca00078e020e */
[----:B------:R0:W-:Y:S04]  /*99f70*/  @P4 STG.E.U16 desc[UR44][R4.64], R24 ;  /* 0x0000001804004986 */ /* 0x0001e8000c10152c */
[----:B0-----:R-:W3:Y:S01]  /*99f80*/  LDL.LU R24, [R1+0x178] ;  /* 0x0001780001187983 */ /* 0x001ee20000300800 */
[----:B------:R-:W-:Y:S01]  /*99f90*/  ISETP.LT.AND P6, PT, R29, UR46, !P6 ;  /* 0x0000002e1d007c0c */ /* 0x000fe2000f7c1270 */
[----:B------:R-:W-:Y:S01]  /*99fa0*/  IMAD.WIDE R4, R2, 0x2, R12 ;  /* 0x0000000202047825 */ /* 0x000fe200078e020c */
[----:B------:R-:W-:Y:S01]  /*99fb0*/  ISETP.LT.AND P4, PT, R0, UR4, !P2 ;  /* 0x0000000400007c0c */ /* 0x000fe2000d781270 */
[----:B------:R-:W-:Y:S02]  /*99fc0*/  ULDC.64 UR46, c[0x0][0x228] ;  /* 0x00008a00002e7ab9 */ /* 0x000fe40000000a00 */
[----:B------:R-:W-:Y:S01]  /*99fd0*/  VIADD R6, R2, UR5 ;  /* 0x0000000502067c36 */ /* 0x000fe20008000000 */
[----:B------:R-:W-:-:S07]  /*99fe0*/  ULDC UR5, c[0x0][0x228] ;  /* 0x00008a0000057ab9 */ /* 0x000fce0000000800 */
[----:B------:R0:W-:Y:S01]  /*99ff0*/  @P6 STG.E.U16 desc[UR44][R4.64], R7 ;  /* 0x0000000704006986 */ /* 0x0001e2000c10152c */
[----:B------:R-:W-:Y:S01]  /*9a000*/  ISETP.LT.AND P6, PT, R3, UR5, !P2 ;  /* 0x0000000503007c0c */ /* 0x000fe2000d7c1270 */
[----:B------:R-:W-:Y:S01]  /*9a010*/  ULDC UR5, c[0x0][0x228] ;  /* 0x00008a0000057ab9 */ /* 0x000fe20000000800 */
[----:B------:R-:W-:Y:S01]  /*9a020*/  R2UR UR4, R26 ;  /* 0x000000001a0472ca */ /* 0x000fe200000e0000 */
[----:B0-----:R-:W-:-:S04]  /*9a030*/  IMAD.WIDE R4, R6, 0x2, R10 ;  /* 0x0000000206047825 */ /* 0x001fc800078e020a */
[----:B------:R-:W-:Y:S01]  /*9a040*/  VIADD R7, R28, 0x44 ;  /* 0x000000441c077836 */ /* 0x000fe20000000000 */
[----:B----4-:R0:W-:Y:S01]  /*9a050*/  @P4 STG.E.U16 desc[UR44][R4.64], R25 ;  /* 0x0000001904004986 */ /* 0x0101e2000c10152c */
[----:B------:R-:W-:Y:S01]  /*9a060*/  ISETP.LT.AND P4, PT, R8, UR5, !P2 ;  /* 0x0000000508007c0c */ /* 0x000fe2000d781270 */
[----:B------:R-:W-:Y:S01]  /*9a070*/  ULDC UR5, c[0x0][0x248] ;  /* 0x0000920000057ab9 */ /* 0x000fe20000000800 */
[----:B------:R-:W-:Y:S01]  /*9a080*/  PRMT R2, R25, 0x7632, R2 ;  /* 0x0000763219027816 */ /* 0x000fe20000000002 */
[----:B0-----:R-:W-:Y:S01]  /*9a090*/  IMAD.WIDE R4, R6, 0x2, R16 ;  /* 0x0000000206047825 */ /* 0x001fe200078e0210 */
[----:B------:R-:W4:Y:S04]  /*9a0a0*/  LDL.LU R25, [R1+0x168] ;  /* 0x0001680001197983 */ /* 0x000f280000300800 */
[----:B------:R0:W-:Y:S01]  /*9a0b0*/  @P6 STG.E.U16 desc[UR44][R4.64], R2 ;  /* 0x0000000204006986 */ /* 0x0001e2000c10152c */
[----:B------:R-:W-:-:S02]  /*9a0c0*/  ISETP.GE.AND P6, PT, R7, UR47, PT ;  /* 0x0000002f07007c0c */ /* 0x000fc4000bfc6270 */
[----:B------:R-:W-:Y:S01]  /*9a0d0*/  ISETP.LT.AND P2, PT, R29, UR52, !P2 ;  /* 0x000000341d007c0c */ /* 0x000fe2000d741270 */
[----:B------:R-:W-:Y:S01]  /*9a0e0*/  ULDC.64 UR52, c[0x0][0x228] ;  /* 0x00008a0000347ab9 */ /* 0x000fe20000000a00 */
[----:B------:R-:W4:Y:S01]  /*9a0f0*/  LDL.LU R29, [R1+0x2adc] ;  /* 0x002adc00011d7983 */ /* 0x000f220000300800 */
[----:B0-----:R-:W-:-:S05]  /*9a100*/  IMAD.WIDE R4, R6, 0x2, R14 ;  /* 0x0000000206047825 */ /* 0x001fca00078e020e */
[----:B--2---:R0:W-:Y:S01]  /*9a110*/  @P4 STG.E.U16 desc[UR44][R4.64], R9 ;  /* 0x0000000904004986 */ /* 0x0041e2000c10152c */
[----:B------:R-:W-:Y:S02]  /*9a120*/  ISETP.LT.AND P4, PT, R0, UR4, !P6 ;  /* 0x0000000400007c0c */ /* 0x000fe4000f781270 */
[----:B------:R-:W-:Y:S02]  /*9a130*/  R2UR UR4, R27 ;  /* 0x000000001b0472ca */ /* 0x000fe400000e0000 */
[----:B------:R-:W2:Y:S01]  /*9a140*/  LDL R27, [R1+0x1a14] ;  /* 0x001a1400011b7983 */ /* 0x000ea20000100800 */
[C---:B------:R-:W-:Y:S01]  /*9a150*/  VIADD R2, R6.reuse, UR5 ;  /* 0x0000000506027c36 */ /* 0x040fe20008000000 */
[----:B------:R-:W-:Y:S01]  /*9a160*/  ULDC UR5, c[0x0][0x228] ;  /* 0x00008a0000057ab9 */ /* 0x000fe20000000800 */
[----:B------:R-:W-:Y:S01]  /*9a170*/  IMAD.WIDE R6, R6, 0x2, R12 ;  /* 0x0000000206067825 */ /* 0x000fe200078e020c */
[----:B0-----:R-:W-:Y:S02]  /*9a180*/  PRMT R4, R9, 0x7632, R4 ;  /* 0x0000763209047816 */ /* 0x001fe40000000004 */
[----:B------:R-:W2:Y:S04]  /*9a190*/  LDL.LU R9, [R1+0x158] ;  /* 0x0001580001097983 */ /* 0x000ea80000300800 */
[----:B------:R0:W-:Y:S04]  /*9a1a0*/  @P2 STG.E.U16 desc[UR44][R6.64], R4 ;  /* 0x0000000406002986 */ /* 0x0001e8000c10152c */
[----:B------:R-:W2:Y:S01]  /*9a1b0*/  LDL.LU R26, [R1+0x230] ;  /* 0x00023000011a7983 */ /* 0x000ea20000300800 */
[----:B0-----:R-:W-:-:S05]  /*9a1c0*/  IMAD.WIDE R4, R2, 0x2, R10 ;  /* 0x0000000202047825 */ /* 0x001fca00078e020a */
[----:B---3--:R0:W-:Y:S01]  /*9a1d0*/  @P4 STG.E.U16 desc[UR44][R4.64], R24 ;  /* 0x0000001804004986 */ /* 0x0081e2000c10152c */
[----:B------:R-:W-:-:S03]  /*9a1e0*/  PRMT R6, R24, 0x7632, R6 ;  /* 0x0000763218067816 */ /* 0x000fc60000000006 */
[----:B0-----:R-:W3:Y:S01]  /*9a1f0*/  LDL.LU R24, [R1+0x148] ;  /* 0x0001480001187983 */ /* 0x001ee20000300800 */
[----:B------:R-:W-:Y:S01]  /*9a200*/  ISETP.LT.AND P2, PT, R3, UR5, !P6 ;  /* 0x0000000503007c0c */ /* 0x000fe2000f741270 */
[----:B------:R-:W-:Y:S02]  /*9a210*/  ULDC UR5, c[0x0][0x228] ;  /* 0x00008a0000057ab9 */ /* 0x000fe40000000800 */
[----:B------:R-:W-:Y:S01]  /*9a220*/  ISETP.LT.AND P4, PT, R8, UR5, !P6 ;  /* 0x0000000508007c0c */ /* 0x000fe2000f781270 */
[----:B------:R-:W-:Y:S01]  /*9a230*/  IMAD.WIDE R4, R2, 0x2, R16 ;  /* 0x0000000202047825 */ /* 0x000fe200078e0210 */
[----:B------:R-:W-:-:S03]  /*9a240*/  ULDC UR5, c[0x0][0x248] ;  /* 0x0000920000057ab9 */ /* 0x000fc60000000800 */
[----:B------:R-:W-:-:S05]  /*9a250*/  VIADD R7, R28, 0x45 ;  /* 0x000000451c077836 */ /* 0x000fca0000000000 */
[----:B------:R0:W-:Y:S01]  /*9a260*/  @P2 STG.E.U16 desc[UR44][R4.64], R6 ;  /* 0x0000000604002986 */ /* 0x0001e2000c10152c */
[----:B------:R-:W-:Y:S01]  /*9a270*/  ISETP.GE.AND P2, PT, R7, UR53, PT ;  /* 0x0000003507007c0c */ /* 0x000fe2000bf46270 */
[----:B0-----:R-:W-:-:S04]  /*9a280*/  IMAD.WIDE R4, R2, 0x2, R14 ;  /* 0x0000000202047825 */ /* 0x001fc800078e020e */
[----:B------:R-:W-:Y:S01]  /*9a290*/  VIADD R6, R2, UR5 ;  /* 0x0000000502067c36 */ /* 0x000fe20008000000 */
[----:B------:R-:W-:Y:S01]  /*9a2a0*/  ULDC UR5, c[0x0][0x228] ;  /* 0x00008a0000057ab9 */ /* 0x000fe20000000800 */
[----:B----4-:R0:W-:Y:S01]  /*9a2b0*/  @P4 STG.E.U16 desc[UR44][R4.64], R25 ;  /* 0x0000001904004986 */ /* 0x0101e2000c10152c */
[----:B------:R-:W-:Y:S02]  /*9a2c0*/  ISETP.LT.AND P4, PT, R0, UR4, !P2 ;  /* 0x0000000400007c0c */ /* 0x000fe4000d781270 */
[----:B------:R-:W-:Y:S02]  /*9a2d0*/  PRMT R7, R25, 0x7632, R7 ;  /* 0x0000763219077816 */ /* 0x000fe40000000007 */
[----:B0-----:R-:W4:Y:S01]  /*9a2e0*/  LDL.LU R25, [R1+0x17c] ;  /* 0x00017c0001197983 */ /* 0x001f220000300800 */
[----:B------:R-:W-:Y:S01]  /*9a2f0*/  IMAD.WIDE R4, R2, 0x2, R12 ;  /* 0x0000000202047825 */ /* 0x000fe200078e020c */
[----:B------:R-:W-:Y:S02]  /*9a300*/  R2UR UR4, R29 ;  /* 0x000000001d0472ca */ /* 0x000fe400000e0000 */
[----:B------:R-:W4:Y:S01]  /*9a310*/  LDL.LU R29, [R1+0x234] ;  /* 0x00023400011d7983 */ /* 0x000f220000300800 */
[----:B--2---:R-:W-:Y:S01]  /*9a320*/  ISETP.LT.AND P6, PT, R27, UR54, !P6 ;  /* 0x000000361b007c0c */ /* 0x004fe2000f7c1270 */
[----:B------:R-:W-:-:S12]  /*9a330*/  ULDC.64 UR54, c[0x0][0x228] ;  /* 0x00008a0000367ab9 */ /* 0x000fd80000000a00 */
[----:B------:R0:W-:Y:S01]  /*9a340*/  @P6 STG.E.U16 desc[UR44][R4.64], R7 ;  /* 0x0000000704006986 */ /* 0x0001e2000c10152c */
[----:B------:R-:W-:Y:S01]  /*9a350*/  ISETP.LT.AND P6, PT, R3, UR5, !P2 ;  /* 0x0000000503007c0c */ /* 0x000fe2000d7c1270 */
[----:B------:R-:W-:Y:S01]  /*9a360*/  ULDC UR5, c[0x0][0x228] ;  /* 0x00008a0000057ab9 */ /* 0x000fe20000000800 */
[----:B------:R-:W-:Y:S01]  /*9a370*/  PRMT R2, R9, 0x7632, R2 ;  /* 0x0000763209027816 */ /* 0x000fe20000000002 */
[----:B0-----:R-:W-:-:S05]  /*9a380*/  IMAD.WIDE R4, R6, 0x2, R10 ;  /* 0x0000000206047825 */ /* 0x001fca00078e020a */
[----:B------:R0:W-:Y:S01]  /*9a390*/  @P4 STG.E.U16 desc[UR44][R4.64], R9 ;  /* 0x0000000904004986 */ /* 0x0001e2000c10152c */
[----:B------:R-:W-:Y:S01]  /*9a3a0*/  ISETP.LT.AND P4, PT, R8, UR5, !P2 ;  /* 0x0000000508007c0c */ /* 0x000fe2000d781270 */
[----:B------:R-:W-:Y:S02]  /*9a3b0*/  VIADD R7, R28, 0x46 ;  /* 0x000000461c077836 */ /* 0x000fe40000000000 */
[----:B0-----:R-:W2:Y:S01]  /*9a3c0*/  LDL.LU R9, [R1+0x16c] ;  /* 0x00016c0001097983 */ /* 0x001ea20000300800 */
[----:B------:R-:W-:Y:S01]  /*9a3d0*/  IMAD.WIDE R4, R6, 0x2, R16 ;  /* 0x0000000206047825 */ /* 0x000fe200078e0210 */
[----:B------:R-:W-:-:S04]  /*9a3e0*/  ULDC UR5, c[0x0][0x248] ;  /* 0x0000920000057ab9 */ /* 0x000fc80000000800 */
[----:B------:R0:W-:Y:S02]  /*9a3f0*/  @P6 STG.E.U16 desc[UR44][R4.64], R2 ;  /* 0x0000000204006986 */ /* 0x0001e4000c10152c */
[----:B0-----:R-:W-:-:S05]  /*9a400*/  IMAD.WIDE R4, R6, 0x2, R14 ;  /* 0x0000000206047825 */ /* 0x001fca00078e020e */
[----:B---3--:R0:W-:Y:S02]  /*9a410*/  @P4 STG.E.U16 desc[UR44][R4.64], R24 ;  /* 0x0000001804004986 */ /* 0x0081e4000c10152c */
[----:B0-----:R-:W-:Y:S02]  /*9a420*/  PRMT R4, R24, 0x7632, R4 ;  /* 0x0000763218047816 */ /* 0x001fe40000000004 */
[----:B------:R-:W3:Y:S01]  /*9a430*/  LDL.LU R24, [R1+0x15c] ;  /* 0x00015c0001187983 */ /* 0x000ee20000300800 */
[----:B------:R-:W-:Y:S01]  /*9a440*/  ISETP.LT.AND P2, PT, R27, UR50, !P2 ;  /* 0x000000321b007c0c */ /* 0x000fe2000d741270 */
[C---:B------:R-:W-:Y:S01]  /*9a450*/  VIADD R2, R6.reuse, UR5 ;  /* 0x0000000506027c36 */ /* 0x040fe20008000000 */
[----:B------:R-:W-:Y:S01]  /*9a460*/  ISETP.GE.AND P6, PT, R7, UR55, PT ;  /* 0x0000003707007c0c */ /* 0x000fe2000bfc6270 */
[----:B------:R-:W-:Y:S01]  /*9a470*/  IMAD.WIDE R6, R6, 0x2, R12 ;  /* 0x0000000206067825 */ /* 0x000fe200078e020c */
[----:B------:R-:W-:Y:S01]  /*9a480*/  ULDC UR5, c[0x0][0x228] ;  /* 0x00008a0000057ab9 */ /* 0x000fe20000000800 */
[----:B------:R-:W-:Y:S01]  /*9a490*/  ULDC.64 UR50, c[0x0][0x228] ;  /* 0x00008a0000327ab9 */ /* 0x000fe20000000a00 */
[----:B------:R-:W-:-:S07]  /*9a4a0*/  ISETP.LT.AND P4, PT, R0, UR4, !P6 ;  /* 0x0000000400007c0c */ /* 0x000fce000f781270 */
[----:B------:R0:W-:Y:S01]  /*9a4b0*/  @P2 STG.E.U16 desc[UR44][R6.64], R4 ;  /* 0x0000000406002986 */ /* 0x0001e2000c10152c */
[----:B------:R-:W-:Y:S01]  /*9a4c0*/  ISETP.LT.AND P2, PT, R3, UR5, !P6 ;  /* 0x0000000503007c0c */ /* 0x000fe2000f741270 */
[----:B------:R-:W-:Y:S01]  /*9a4d0*/  ULDC UR5, c[0x0][0x228] ;  /* 0x00008a0000057ab9 */ /* 0x000fe20000000800 */
[----:B------:R-:W-:Y:S02]  /*9a4e0*/  R2UR UR4, R26 ;  /* 0x000000001a0472ca */ /* 0x000fe400000e0000 */
[----:B------:R-:W3:Y:S01]  /*9a4f0*/  LDL.LU R26, [R1+0x240] ;  /* 0x00024000011a7983 */ /* 0x000ee20000300800 */
[----:B0-----:R-:W-:-:S04]  /*9a500*/  IMAD.WIDE R4, R2, 0x2, R10 ;  /* 0x0000000202047825 */ /* 0x001fc800078e020a */
[----:B------:R-:W-:Y:S01]  /*9a510*/  VIADD R7, R28, 0x47 ;  /* 0x000000471c077836 */ /* 0x000fe20000000000 */
[----:B----4-:R0:W-:Y:S01]  /*9a520*/  @P4 STG.E.U16 desc[UR44][R4.64], R25 ;  /* 0x0000001904004986 */ /* 0x0101e2000c10152c */
[----:B------:R-:W-:Y:S01]  /*9a530*/  ISETP.LT.AND P4, PT, R8, UR5, !P6 ;  /* 0x0000000508007c0c */ /* 0x000fe2000f781270 */
[----:B------:R-:W-:Y:S01]  /*9a540*/  ULDC UR5, c[0x0][0x248] ;  /* 0x0000920000057ab9 */ /* 0x000fe20000000800 */
[----:B------:R-:W-:Y:S02]  /*9a550*/  PRMT R6, R25, 0x7632, R6 ;  /* 0x0000763219067816 */ /* 0x000fe40000000006 */
[----:B------:R-:W-:Y:S01]  /*9a560*/  ISETP.LT.AND P6, PT, R27, UR48, !P6 ;  /* 0x000000301b007c0c */ /* 0x000fe2000f7c1270 */
[----:B------:R-:W-:Y:S01]  /*9a570*/  ULDC.64 UR48, c[0x0][0x228] ;  /* 0x00008a0000307ab9 */ /* 0x000fe20000000a00 */
[C---:B0-----:R-:W-:Y:S01]  /*9a580*/  IMAD.WIDE R4, R2.reuse, 0x2, R16 ;  /* 0x0000000202047825 */ /* 0x041fe200078e0210 */
[----:B------:R-:W4:Y:S04]  /*9a590*/  LDL.LU R25, [R1+0x14c] ;  /* 0x00014c0001197983 */ /* 0x000f280000300800 */
[----:B------:R0:W-:Y:S01]  /*9a5a0*/  @P2 STG.E.U16 desc[UR44][R4.64], R6 ;  /* 0x0000000604002986 */ /* 0x0001e2000c10152c */
[----:B------:R-:W-:Y:S01]  /*9a5b0*/  ISETP.GE.AND P2, PT, R7, UR51, PT ;  /* 0x0000003307007c0c */ /* 0x000fe2000bf46270 */
[----:B0-----:R-:W-:-:S04]  /*9a5c0*/  IMAD.WIDE R4, R2, 0x2, R14 ;  /* 0x0000000202047825 */ /* 0x001fc800078e020e */
[----:B------:R-:W-:Y:S01]  /*9a5d0*/  VIADD R6, R2, UR5 ;  /* 0x0000000502067c36 */ /* 0x000fe20008000000 */
[----:B------:R-:W-:Y:S01]  /*9a5e0*/  ULDC UR5, c[0x0][0x228] ;  /* 0x00008a0000057ab9 */ /* 0x000fe20000000800 */
[----:B--2---:R0:W-:Y:S01]  /*9a5f0*/  @P4 STG.E.U16 desc[UR44][R4.64], R9 ;  /* 0x0000000904004986 */ /* 0x0041e2000c10152c */
[----:B------:R-:W-:Y:S02]  /*9a600*/  ISETP.LT.AND P4, PT, R0, UR4, !P2 ;  /* 0x0000000400007c0c */ /* 0x000fe4000d781270 */
[----:B------:R-:W-:Y:S01]  /*9a610*/  PRMT R7, R9, 0x7632, R7 ;  /* 0x0000763209077816 */ /* 0x000fe20000000007 */
[----:B0-----:R-:W-:Y:S01]  /*9a620*/  IMAD.WIDE R4, R2, 0x2, R12 ;  /* 0x0000000202047825 */ /* 0x001fe200078e020c */
[----:B------:R-:W-:Y:S01]  /*9a630*/  R2UR UR4, R29 ;  /* 0x000000001d0472ca */ /* 0x000fe200000e0000 */
[----:B------:R-:W2:Y:S04]  /*9a640*/  LDL.LU R9, [R1+0x1b0] ;  /* 0x0001b00001097983 */ /* 0x000ea80000300800 */
[----:B------:R0:W-:Y:S01]  /*9a650*/  @P6 STG.E.U16 desc[UR44][R4.64], R7 ;  /* 0x0000000704006986 */ /* 0x0001e2000c10152c */
[----:B------:R-:W-:Y:S01]  /*9a660*/  ISETP.LT.AND P6, PT, R3, UR5, !P2 ;  /* 0x0000000503007c0c */ /* 0x000fe2000d7c1270 */
[----:B------:R-:W-:-:S02]  /*9a670*/  ULDC UR5, c[0x0][0x228] ;  /* 0x00008a0000057ab9 */ /* 0x000fc40000000800 */
[----:B------:R-:W2:Y:S01]  /*9a680*/  LDL.LU R29, [R1+0x244] ;  /* 0x00024400011d7983 */ /* 0x000ea20000300800 */
[----:B0-----:R-:W-:-:S05]  /*9a690*/  IMAD.WIDE R4, R6, 0x2, R10 ;  /* 0x0000000206047825 */ /* 0x001fca00078e020a */
[----:B---3--:R0:W-:Y:S01]  /*9a6a0*/  @P4 STG.E.U16 desc[UR44][R4.64], R24 ;  /* 0x0000001804004986 */ /* 0x0081e2000c10152c */
[----:B------:R-:W-:Y:S01]  /*9a6b0*/  PRMT R2, R24, 0x7632, R2 ;  /* 0x0000763218027816 */ /* 0x000fe20000000002 */
[----:B0-----:R-:W-:Y:S02]  /*9a6c0*/  IMAD.WIDE R4, R6, 0x2, R16 ;  /* 0x0000000206047825 */ /* 0x001fe400078e0210 */
[----:B------:R-:W3:Y:S04]  /*9a6d0*/  LDL.LU R24, [R1+0x1a0] ;  /* 0x0001a00001187983 */ /* 0x000ee80000300800 */
[----:B------:R0:W-:Y:S04]  /*9a6e0*/  @P6 STG.E.U16 desc[UR44][R4.64], R2 ;  /* 0x0000000204006986 */ /* 0x0001e8000c10152c */
[----:B0-----:R-:W2:Y:S01]  /*9a6f0*/  LDL.LU R2, [R1+0x238] ;  /* 0x0002380001027983 */ /* 0x001ea20000300800 */
[----:B------:R-:W-:Y:S01]  /*9a700*/  ISETP.LT.AND P4, PT, R8, UR5, !P2 ;  /* 0x0000000508007c0c */ /* 0x000fe2000d781270 */
[----:B------:R-:W-:Y:S01]  /*9a710*/  VIADD R7, R28, 0x48 ;  /* 0x000000481c077836 */ /* 0x000fe20000000000 */
[----:B------:R-:W-:Y:S01]  /*9a720*/  ISETP.LT.AND P2, PT, R27, UR46, !P2 ;  /* 0x0000002e1b007c0c */ /* 0x000fe2000d741270 */
[----:B------:R-:W-:Y:S01]  /*9a730*/  IMAD.WIDE R4, R6, 0x2, R14 ;  /* 0x0000000206047825 */ /* 0x000fe200078e020e */
[----:B------:R-:W-:Y:S01]  /*9a740*/  ULDC UR5, c[0x0][0x248] ;  /* 0x0000920000057ab9 */ /* 0x000fe20000000800 */
[----:B------:R-:W-:Y:S01]  /*9a750*/  R2UR UR22, R26 ;  /* 0x000000001a1672ca */ /* 0x000fe200000e0000 */
[----:B------:R-:W-:Y:S01]  /*9a760*/  ULDC.64 UR46, c[0x0][0x228] ;  /* 0x00008a00002e7ab9 */ /* 0x000fe20000000a00 */
[----:B------:R-:W-:-:S06]  /*9a770*/  ISETP.GE.AND P6, PT, R7, UR49, PT ;  /* 0x0000003107007c0c */ /* 0x000fcc000bfc6270 */
[----:B----4-:R0:W-:Y:S01]  /*9a780*/  @P4 STG.E.U16 desc[UR44][R4.64], R25 ;  /* 0x0000001904004986 */ /* 0x0101e2000c10152c */
[----:B------:R-:W-:Y:S02]  /*9a790*/  ISETP.LT.AND P4, PT, R0, UR4, !P6 ;  /* 0x0000000400007c0c */ /* 0x000fe4000f781270 */
[----:B0-----:R-:W-:Y:S02]  /*9a7a0*/  PRMT R4, R25, 0x7632, R4 ;  /* 0x0000763219047816 */ /* 0x001fe40000000004 */
[----:B------:R-:W4:Y:S04]  /*9a7b0*/  LDL.LU R25, [R1+0x190] ;  /* 0x0001900001197983 */ /* 0x000f280000300800 */
[----:B------:R-:W4:Y:S01]  /*9a7c0*/  LDL.LU R26, [R1+0x250] ;  /* 0x00025000011a7983 */ /* 0x000f220000300800 */
[----:B--2---:R-:W-:Y:S01]  /*9a7d0*/  R2UR UR4, R2 ;  /* 0x00000000020472ca */ /* 0x004fe200000e0000 */
[C---:B------:R-:W-:Y:S01]  /*9a7e0*/  VIADD R2, R6.reuse, UR5 ;  /* 0x0000000506027c36 */ /* 0x040fe20008000000 */
[----:B------:R-:W-:Y:S01]  /*9a7f0*/  ULDC UR5, c[0x0][0x228] ;  /* 0x00008a0000057ab9 */ /* 0x000fe20000000800 */
[----:B------:R-:W-:-:S05]  /*9a800*/  IMAD.WIDE R6, R6, 0x2, R12 ;  /* 0x0000000206067825 */ /* 0x000fca00078e020c */
[----:B------:R0:W-:Y:S02]  /*9a810*/  @P2 STG.E.U16 desc[UR44][R6.64], R4 ;  /* 0x0000000406002986 */ /* 0x0001e4000c10152c */
[----:B0-----:R-:W-:Y:S01]  /*9a820*/  IMAD.WIDE R4, R2, 0x2, R10 ;  /* 0x0000000202047825 */ /* 0x001fe200078e020a */
[----:B------:R-:W-:-:S04]  /*9a830*/  PRMT R6, R9, 0x7632, R6 ;  /* 0x0000763209067816 */ /* 0x000fc80000000006 */
[----:B------:R0:W-:Y:S04]  /*9a840*/  @P4 STG.E.U16 desc[UR44][R4.64], R9 ;  /* 0x0000000904004986 */ /* 0x0001e8000c10152c */
[----:B0-----:R-:W2:Y:S01]  /*9a850*/  LDL.LU R9, [R1+0x180] ;  /* 0x0001800001097983 */ /* 0x001ea20000300800 */
[----:B------:R-:W-:Y:S01]  /*9a860*/  ISETP.LT.AND P2, PT, R3, UR5, !P6 ;  /* 0x0000000503007c0c */ /* 0x000fe2000f741270 */
[----:B------:R-:W-:Y:S02]  /*9a870*/  ULDC UR5, c[0x0][0x228] ;  /* 0x00008a0000057ab9 */ /* 0x000fe40000000800 */
[----:B------:R-:W-:Y:S01]  /*9a880*/  ISETP.LT.AND P4, PT, R8, UR5, !P6 ;  /* 0x0000000508007c0c */ /* 0x000fe2000f781270 */
[----:B------:R-:W-:Y:S01]  /*9a890*/  IMAD.WIDE R4, R2, 0x2, R16 ;  /* 0x0000000202047825 */ /* 0x000fe200078e0210 */
[----:B------:R-:W-:-:S08]  /*9a8a0*/  ULDC UR5, c[0x0][0x248] ;  /* 0x0000920000057ab9 */ /* 0x000fd00000000800 */
[----:B------:R0:W-:Y:S02]  /*9a8b0*/  @P2 STG.E.U16 desc[UR44][R4.64], R6 ;  /* 0x0000000604002986 */ /* 0x0001e4000c10152c */
[----:B0-----:R-:W-:-:S05]  /*9a8c0*/  IMAD.WIDE R4, R2, 0x2, R14 ;  /* 0x0000000202047825 */ /* 0x001fca00078e020e */
[----:B---3--:R0:W-:Y:S02]  /*9a8d0*/  @P4 STG.E.U16 desc[UR44][R4.64], R24 ;  /* 0x0000001804004986 */ /* 0x0081e4000c10152c */
[----:B0-----:R-:W-:Y:S02]  /*9a8e0*/  PRMT R5, R24, 0x7632, R5 ;  /* 0x0000763218057816 */ /* 0x001fe40000000005 */
[----:B------:R-:W3:Y:S01]  /*9a8f0*/  LDL.LU R24, [R1+0x1b4] ;  /* 0x0001b40001187983 */ /* 0x000ee20000300800 */
[----:B------:R-:W-:Y:S01]  /*9a900*/  VIADD R7, R28, 0x49 ;  /* 0x000000491c077836 */ /* 0x000fe20000000000 */
[----:B------:R-:W-:Y:S01]  /*9a910*/  ISETP.LT.AND P6, PT, R27, UR52, !P6 ;  /* 0x000000341b007c0c */ /* 0x000fe2000f7c1270 */
[C---:B------:R-:W-:Y:S01]  /*9a920*/  VIADD R4, R2.reuse, UR5 ;  /* 0x0000000502047c36 */ /* 0x040fe20008000000 */
[----:B------:R-:W-:Y:S01]  /*9a930*/  ULDC UR5, c[0x0][0x228] ;  /* 0x00008a0000057ab9 */ /* 0x000fe20000000800 */
[----:B------:R-:W-:Y:S01]  /*9a940*/  ULDC.64 UR52, c[0x0][0x228] ;  /* 0x00008a0000347ab9 */ /* 0x000fe20000000a00 */
[----:B------:R-:W-:Y:S01]  /*9a950*/  ISETP.GE.AND P2, PT, R7, UR47, PT ;  /* 0x0000002f07007c0c */ /* 0x000fe2000bf46270 */
[----:B------:R-:W-:-:S03]  /*9a960*/  IMAD.WIDE R6, R2, 0x2, R12 ;  /* 0x0000000202067825 */ /* 0x000fc600078e020c */
[----:B------:R-:W-:-:S05]  /*9a970*/  ISETP.LT.AND P4, PT, R0, UR4, !P2 ;  /* 0x0000000400007c0c */ /* 0x000fca000d781270 */
        /* <DEDUP_REMOVED lines=11> */
[----:B0-----:R-:W4:Y:S01]  /*9aa30*/  LDL.LU R25, [R1+0x1a4] ;  /* 0x0001a40001197983 */ /* 0x001f220000300800 */
[----:B------:R-:W-:-:S05]  /*9aa40*/  IMAD.WIDE R6, R4, 0x2, R16 ;  /* 0x0000000204067825 */ /* 0x000fca00078e0210 */
[----:B------:R0:W-:Y:S02]  /*9aa50*/  @P6 STG.E.U16 desc[UR44][R6.64], R2 ;  /* 0x0000000206006986 */ /* 0x0001e4000c10152c */
[C---:B0-----:R-:W-:Y:S01]  /*9aa60*/  IMAD.WIDE R6, R4.reuse, 0x2, R14 ;  /* 0x0000000204067825 */ /* 0x041fe200078e020e */
[----:B------:R-:W-:Y:S01]  /*9aa70*/  ISETP.LT.AND P2, PT, R27, UR54, !P2 ;  /* 0x000000361b007c0c */ /* 0x000fe2000d741270 */
[----:B------:R-:W-:Y:S01]  /*9aa80*/  ULDC.64 UR54, c[0x0][0x228] ;  /* 0x00008a0000367ab9 */ /* 0x000fe20000000a00 */
[----:B------:R-:W-:Y:S01]  /*9aa90*/  ISETP.GE.AND P6, PT, R5, UR53, PT ;  /* 0x0000003505007c0c */ /* 0x000fe2000bfc6270 */
[C---:B------:R-:W-:Y:S01]  /*9aaa0*/  VIADD R2, R4.reuse, UR5 ;  /* 0x0000000504027c36 */ /* 0x040fe20008000000 */
[----:B------:R-:W-:Y:S01]  /*9aab0*/  ULDC UR5, c[0x0][0x228] ;  /* 0x00008a0000057ab9 */ /* 0x000fe20000000800 */
[----:B------:R-:W-:Y:S01]  /*9aac0*/  IMAD.WIDE R4, R4, 0x2, R12 ;  /* 0x0000000204047825 */ /* 0x000fe200078e020c */
[----:B--2---:R0:W-:Y:S02]  /*9aad0*/  @P4 STG.E.U16 desc[UR44][R6.64], R9 ;  /* 0x0000000906004986 */ /* 0x0041e4000c10152c */
[----:B0-----:R-:W-:-:S02]  /*9aae0*/  PRMT R6, R9, 0x7632, R6 ;  /* 0x0000763209067816 */ /* 0x001fc40000000006 */
[----:B------:R-:W2:Y:S01]  /*9aaf0*/  LDL.LU R9, [R1+0x194] ;  /* 0x0001940001097983 */ /* 0x000ea20000300800 */
[----:B------:R-:W-:-:S03]  /*9ab00*/  ISETP.LT.AND P4, PT, R0, UR22, !P6 ;  /* 0x0000001600007c0c */ /* 0x000fc6000f781270 */
[----:B------:R0:W-:Y:S01]  /*9ab10*/  @P2 STG.E.U16 desc[UR44][R4.64], R6 ;  /* 0x0000000604002986 */ /* 0x0001e2000c10152c */
[----:B------:R-:W-:-:S03]  /*9ab20*/  R2UR UR22, R26 ;  /* 0x000000001a1672ca */ /* 0x000fc600000e0000 */
        /* <DEDUP_REMOVED lines=9> */
[----:B------:R-:W-:Y:S01]  /*9abc0*/  ISETP.LT.AND P6, PT, R27, UR50, !P6 ;  /* 0x000000321b007c0c */ /* 0x000fe2000f7c1270 */
[----:B------:R-:W-:Y:S01]  /*9abd0*/  ULDC UR5, c[0x0][0x248] ;  /* 0x0000920000057ab9 */ /* 0x000fe20000000800 */
[----:B------:R-:W-:Y:S01]  /*9abe0*/  ULDC.64 UR50, c[0x0][0x228] ;  /* 0x00008a0000327ab9 */ /* 0x000fe20000000a00 */
[----:B------:R-:W-:-:S05]  /*9abf0*/  VIADD R7, R28, 0x4b ;  /* 0x0000004b1c077836 */ /* 0x000fca0000000000 */
[----:B------:R0:W-:Y:S01]  /*9ac00*/  @P2 STG.E.U16 desc[UR44][R4.64], R6 ;  /* 0x0000000604002986 */ /* 0x0001e2000c10152c */
[----:B------:R-:W-:Y:S01]  /*9ac10*/  ISETP.GE.AND P2, PT, R7, UR55, PT ;  /* 0x0000003707007c0c */ /* 0x000fe2000bf46270 */
[----:B0-----:R-:W-:-:S04]  /*9ac20*/  IMAD.WIDE R4, R2, 0x2, R14 ;  /* 0x0000000202047825 */ /* 0x001fc800078e020e */
[----:B------:R-:W-:Y:S01]  /*9ac30*/  VIADD R6, R2, UR5 ;  /* 0x0000000502067c36 */ /* 0x000fe20008000000 */
[----:B------:R-:W-:Y:S01]  /*9ac40*/  ULDC UR5, c[0x0][0x228] ;  /* 0x00008a0000057ab9 */ /* 0x000fe20000000800 */
[----:B----4-:R0:W-:Y:S01]  /*9ac50*/  @P4 STG.E.U16 desc[UR44][R4.64], R25 ;  /* 0x0000001904004986 */ /* 0x0101e2000c10152c */
[----:B------:R-:W-:Y:S02]  /*9ac60*/  PRMT R7, R25, 0x7632, R7 ;  /* 0x0000763219077816 */ /* 0x000fe40000000007 */
[----:B------:R-:W-:Y:S01]  /*9ac70*/  ISETP.LT.AND P4, PT, R0, UR4, !P2 ;  /* 0x0000000400007c0c */ /* 0x000fe2000d781270 */
[----:B0-----:R-:W4:Y:S01]  /*9ac80*/  LDL.LU R25, [R1+0x1b8] ;  /* 0x0001b80001197983 */ /* 0x001f220000300800 */
[----:B------:R-:W-:-:S05]  /*9ac90*/  IMAD.WIDE R4, R2, 0x2, R12 ;  /* 0x0000000202047825 */ /* 0x000fca00078e020c */
[----:B------:R0:W-:Y:S01]  /*9aca0*/  @P6 STG.E.U16 desc[UR44][R4.64], R7 ;  /* 0x0000000704006986 */ /* 0x0001e2000c10152c */
[----:B------:R-:W-:-:S03]  /*9acb0*/  R2UR UR4, R29 ;  /* 0x000000001d0472ca */ /* 0x000fc600000e0000 */
[----:B------:R-:W4:Y:S01]  /*9acc0*/  LDL.LU R29, [R1+0x7d8] ;  /* 0x0007d800011d7983 */ /* 0x000f220000300800 */
[----:B0-----:R-:W-:Y:S01]  /*9acd0*/  IMAD.WIDE R4, R6, 0x2, R10 ;  /* 0x0000000206047825 */ /* 0x001fe200078e020a */
[----:B------:R-:W-:Y:S01]  /*9ace0*/  ISETP.LT.AND P6, PT, R3, UR5, !P2 ;  /* 0x0000000503007c0c */ /* 0x000fe2000d7c1270 */
[----:B------:R-:W-:-:S03]  /*9acf0*/  ULDC UR5, c[0x0][0x228] ;  /* 0x00008a0000057ab9 */ /* 0x000fc60000000800 */
[----:B--2---:R0:W-:Y:S01]  /*9ad00*/  @P4 STG.E.U16 desc[UR44][R4.64], R9 ;  /* 0x0000000904004986 */ /* 0x0041e2000c10152c */
[----:B------:R-:W-:-:S03]  /*9ad10*/  PRMT R2, R9, 0x7632, R2 ;  /* 0x0000763209027816 */ /* 0x000fc60000000002 */
[----:B0-----:R-:W2:Y:S01]  /*9ad20*/  LDL.LU R9, [R1+0x1a8] ;  /* 0x0001a80001097983 */ /* 0x001ea20000300800 */
[----:B------:R-:W-:Y:S01]  /*9ad30*/  ISETP.LT.AND P4, PT, R8, UR5, !P2 ;  /* 0x0000000508007c0c */ /* 0x000fe2000d781270 */
[----:B------:R-:W-:Y:S01]  /*9ad40*/  IMAD.WIDE R4, R6, 0x2, R16 ;  /* 0x0000000206047825 */ /* 0x000fe200078e0210 */
[----:B------:R-:W-:-:S04]  /*9ad50*/  ULDC UR5, c[0x0][0x248] ;  /* 0x0000920000057ab9 */ /* 0x000fc80000000800 */
        /* <DEDUP_REMOVED lines=21> */
[----:B------:R-:W-:Y:S02]  /*9aeb0*/  PRMT R6, R25, 0x7632, R6 ;  /* 0x0000763219067816 */ /* 0x000fe40000000006 */
[----:B------:R-:W-:Y:S01]  /*9aec0*/  ISETP.LT.AND P4, PT, R8, UR5, !P6 ;  /* 0x0000000508007c0c */ /* 0x000fe2000f781270 */
[----:B------:R-:W-:Y:S01]  /*9aed0*/  ULDC UR5, c[0x0][0x248] ;  /* 0x0000920000057ab9 */ /* 0x000fe20000000800 */
[----:B0-----:R-:W4:Y:S01]  /*9aee0*/  LDL.LU R25, [R1+0x188] ;  /* 0x0001880001197983 */ /* 0x001f220000300800 */
[----:B------:R-:W-:-:S05]  /*9aef0*/  IMAD.WIDE R4, R2, 0x2, R16 ;  /* 0x0000000202047825 */ /* 0x000fca00078e0210 */
[----:B------:R0:W-:Y:S01]  /*9af00*/  @P2 STG.E.U16 desc[UR44][R4.64], R6 ;  /* 0x0000000604002986 */ /* 0x0001e2000c10152c */
[----:B------:R-:W-:Y:S01]  /*9af10*/  ISETP.GE.AND P2, PT, R7, UR49, PT ;  /* 0x0000003107007c0c */ /* 0x000fe2000bf46270 */
[C---:B0-----:R-:W-:Y:S01]  /*9af20*/  IMAD.WIDE R4, R2.reuse, 0x2, R14 ;  /* 0x0000000202047825 */ /* 0x041fe200078e020e */
[----:B------:R-:W-:Y:S01]  /*9af30*/  ISETP.LT.AND P6, PT, R27, UR46, !P6 ;  /* 0x0000002e1b007c0c */ /* 0x000fe2000f7c1270 */
[----:B------:R-:W-:Y:S02]  /*9af40*/  ULDC.64 UR46, c[0x0][0x228] ;  /* 0x00008a00002e7ab9 */ /* 0x000fe40000000a00 */
[----:B------:R-:W-:Y:S01]  /*9af50*/  VIADD R6, R2, UR5 ;  /* 0x0000000502067c36 */ /* 0x000fe20008000000 */
[----:B------:R-:W-:Y:S01]  /*9af60*/  ULDC UR5, c[0x0][0x228] ;  /* 0x00008a0000057ab9 */ /* 0x000fe20000000800 */
[----:B--2---:R0:W-:Y:S01]  /*9af70*/  @P4 STG.E.U16 desc[UR44][R4.64], R9 ;  /* 0x0000000904004986 */ /* 0x0041e2000c10152c */
[----:B------:R-:W-:-:S03]  /*9af80*/  PRMT R7, R9, 0x7632, R7 ;  /* 0x0000763209077816 */ /* 0x000fc60000000007 */
[----:B0-----:R-:W2:Y:S01]  /*9af90*/  LDL.LU R9, [R1+0x1bc] ;  /* 0x0001bc0001097983 */ /* 0x001ea20000300800 */
[----:B------:R-:W-:Y:S01]  /*9afa0*/  ISETP.LT.AND P4, PT, R0, UR4, !P2 ;  /* 0x0000000400007c0c */ /* 0x000fe2000d781270 */
[----:B------:R-:W-:-:S05]  /*9afb0*/  IMAD.WIDE R4, R2, 0x2, R12 ;  /* 0x0000000202047825 */ /* 0x000fca00078e020c */
[----:B------:R0:W-:Y:S02]  /*9afc0*/  @P6 STG.E.U16 desc[UR44][R4.64], R7 ;  /* 0x0000000704006986 */ /* 0x0001e4000c10152c */
[----:B0-----:R-:W-:-:S05]  /*9afd0*/  IMAD.WIDE R4, R6, 0x2, R10 ;  /* 0x0000000206047825 */ /* 0x001fca00078e020a */
[----:B---3--:R0:W-:Y:S01]  /*9afe0*/  @P4 STG.E.U16 desc[UR44][R4.64], R24 ;  /* 0x0000001804004986 */ /* 0x0081e2000c10152c */
[----:B------:R-:W-:-:S03]  /*9aff0*/  PRMT R2, R24, 0x7632, R2 ;  /* 0x0000763218027816 */ /* 0x000fc60000000002 */
[----:B0-----:R-:W3:Y:S01]  /*9b000*/  LDL.LU R24, [R1+0x7e4] ;  /* 0x0007e40001187983 */ /* 0x001ee20000300800 */
[----:B------:R-:W-:Y:S01]  /*9b010*/  ISETP.LT.AND P6, PT, R3, UR5, !P2 ;  /* 0x0000000503007c0c */ /* 0x000fe2000d7c1270 */
[----:B------:R-:W-:Y:S01]  /*9b020*/  ULDC UR5, c[0x0][0x228] ;  /* 0x00008a0000057ab9 */ /* 0x000fe20000000800 */
[----:B------:R-:W-:Y:S02]  /*9b030*/  R2UR UR4, R29 ;  /* 0x000000001d0472ca */ /* 0x000fe400000e0000 */
[----:B------:R-:W-:Y:S01]  /*9b040*/  ISETP.LT.AND P4, PT, R8, UR5, !P2 ;  /* 0x0000000508007c0c */ /* 0x000fe2000d781270 */
[----:B------:R-:W3:Y:S01]  /*9b050*/  LDL.LU R29, [R1+0x1ac] ;  /* 0x0001ac00011d7983 */ /* 0x000ee20000300800 */
[----:B------:R-:W-:Y:S01]  /*9b060*/  IMAD.WIDE R4, R6, 0x2, R16 ;  /* 0x0000000206047825 */ /* 0x000fe200078e0210 */
[----:B------:R-:W-:Y:S01]  /*9b070*/  ISETP.LT.AND P2, PT, R27, UR52, !P2 ;  /* 0x000000341b007c0c */ /* 0x000fe2000d741270 */
[----:B------:R-:W-:Y:S01]  /*9b080*/  ULDC UR5, c[0x0][0x248] ;  /* 0x0000920000057ab9 */ /* 0x000fe20000000800 */
[----:B------:R-:W-:Y:S01]  /*9b090*/  ULDC.64 UR52, c[0x0][0x228] ;  /* 0x00008a0000347ab9 */ /* 0x000fe20000000a00 */
[----:B------:R-:W-:-:S03]  /*9b0a0*/  VIADD R7, R28, 0x4e ;  /* 0x0000004e1c077836 */ /* 0x000fc60000000000 */
[----:B------:R0:W-:Y:S02]  /*9b0b0*/  @P6 STG.E.U16 desc[UR44][R4.64], R2 ;  /* 0x0000000204006986 */ /* 0x0001e4000c10152c */
[----:B------:R-:W-:Y:S01]  /*9b0c0*/  ISETP.GE.AND P6, PT, R7, UR47, PT ;  /* 0x0000002f07007c0c */ /* 0x000fe2000bfc6270 */
[----:B0-----:R-:W-:-:S04]  /*9b0d0*/  IMAD.WIDE R4, R6, 0x2, R14 ;  /* 0x0000000206047825 */ /* 0x001fc800078e020e */
[C---:B------:R-:W-:Y:S01]  /*9b0e0*/  VIADD R2, R6.reuse, UR5 ;  /* 0x0000000506027c36 */ /* 0x040fe20008000000 */
[----:B------:R-:W-:Y:S01]  /*9b0f0*/  ULDC UR5, c[0x0][0x228] ;  /* 0x00008a0000057ab9 */ /* 0x000fe20000000800 */
[----:B------:R-:W-:Y:S01]  /*9b100*/  IMAD.WIDE R6, R6, 0x2, R12 ;  /* 0x0000000206067825 */ /* 0x000fe200078e020c */
[----:B----4-:R0:W-:Y:S01]  /*9b110*/  @P4 STG.E.U16 desc[UR44][R4.64], R25 ;  /* 0x0000001904004986 */ /* 0x0101e2000c10152c */
[----:B------:R-:W-:Y:S02]  /*9b120*/  ISETP.LT.AND P4, PT, R0, UR22, !P6 ;  /* 0x0000001600007c0c */ /* 0x000fe4000f781270 */
[----:B0-----:R-:W-:Y:S02]  /*9b130*/  PRMT R4, R25, 0x7632, R4 ;  /* 0x0000763219047816 */ /* 0x001fe40000000004 */
[----:B------:R-:W4:Y:S04]  /*9b140*/  LDL.LU R25, [R1+0x19c] ;  /* 0x00019c0001197983 */ /* 0x000f280000300800 */
[----:B------:R0:W-:Y:S01]  /*9b150*/  @P2 STG.E.U16 desc[UR44][R6.64], R4 ;  /* 0x0000000406002986 */ /* 0x0001e2000c10152c */
[----:B------:R-:W-:Y:S01]  /*9b160*/  R2UR UR22, R26 ;  /* 0x000000001a1672ca */ /* 0x000fe200000e0000 */
[----:B0-----:R-:W-:-:S05]  /*9b170*/  IMAD.WIDE R4, R2, 0x2, R10 ;  /* 0x0000000202047825 */ /* 0x001fca00078e020a */
[----:B--2---:R0:W-:Y:S01]  /*9b180*/  @P4 STG.E.U16 desc[UR44][R4.64], R9 ;  /* 0x0000000904004986 */ /* 0x0041e2000c10152c */
[----:B------:R-:W-:-:S03]  /*9b190*/  PRMT R6, R9, 0x7632, R6 ;  /* 0x0000763209067816 */ /* 0x000fc60000000006 */
[----:B0-----:R-:W2:Y:S04]  /*9b1a0*/  LDL.LU R9, [R1+0x7dc] ;  /* 0x0007dc0001097983 */ /* 0x001ea80000300800 */
[----:B------:R-:W2:Y:S01]  /*9b1b0*/  LDL.LU R26, [R1+0x18c] ;  /* 0x00018c00011a7983 */ /* 0x000ea20000300800 */
[----:B---3--:R-:W-:-:S03]  /*9b1c0*/  R2UR UR24, R24 ;  /* 0x00000000181872ca */ /* 0x008fc600000e0000 */
[----:B------:R-:W3:Y:S01]  /*9b1d0*/  LDL.LU R24, [R1+0x1f0] ;  /* 0x0001f00001187983 */ /* 0x000ee20000300800 */
        /* <DEDUP_REMOVED lines=9> */
[----:B------:R-:W-:Y:S02]  /*9b270*/  ISETP.GE.AND P2, PT, R7, UR53, PT ;  /* 0x0000003507007c0c */ /* 0x000fe4000bf46270 */
[----:B------:R-:W-:Y:S01]  /*9b280*/  PRMT R7, R29, 0x7632, R7 ;  /* 0x000076321d077816 */ /* 0x000fe20000000007 */
[----:B0-----:R-:W-:-:S05]  /*9b290*/  IMAD.WIDE R4, R2, 0x2, R14 ;  /* 0x0000000202047825 */ /* 0x001fca00078e020e */
[----:B------:R0:W-:Y:S01]  /*9b2a0*/  @P4 STG.E.U16 desc[UR44][R4.64], R29 ;  /* 0x0000001d04004986 */ /* 0x0001e2000c10152c */
[----:B------:R-:W-:Y:S01]  /*9b2b0*/  ISETP.LT.AND P4, PT, R0, UR4, !P2 ;  /* 0x0000000400007c0c */ /* 0x000fe2000d781270 */
[C---:B------:R-:W-:Y:S01]  /*9b2c0*/  VIADD R6, R2.reuse, UR5 ;  /* 0x0000000502067c36 */ /* 0x040fe20008000000 */
[----:B------:R-:W-:Y:S01]  /*9b2d0*/  ULDC UR5, c[0x0][0x228] ;  /* 0x00008a0000057ab9 */ /* 0x000fe20000000800 */
[----:B------:R-:W-:Y:S01]  /*9b2e0*/  ULDC UR4, c[0x0][0x228] ;  /* 0x00008a0000047ab9 */ /* 0x000fe20000000800 */
[----:B0-----:R-:W-:-:S05]  /*9b2f0*/  IMAD.WIDE R4, R2, 0x2, R12 ;  /* 0x0000000202047825 */ /* 0x001fca00078e020c */
[----:B------:R0:W-:Y:S01]  /*9b300*/  @P6 STG.E.U16 desc[UR44][R4.64], R7 ;  /* 0x0000000704006986 */ /* 0x0001e2000c10152c */
[----:B------:R-:W-:Y:S01]  /*9b310*/  ISETP.LT.AND P6, PT, R3, UR5, !P2 ;  /* 0x0000000503007c0c */ /* 0x000fe2000d7c1270 */
[----:B------:R-:W-:Y:S01]  /*9b320*/  ULDC UR5, c[0x0][0x228] ;  /* 0x00008a0000057ab9 */ /* 0x000fe20000000800 */
        /* <DEDUP_REMOVED lines=8> */
[----:B------:R0:W-:Y:S01]  /*9b3b0*/  @P6 STG.E.U16 desc[UR44][R4.64], R2 ;  /* 0x0000000204006986 */ /* 0x0001e2000c10152c */
[----:B------:R-:W-:Y:S01]  /*9b3c0*/  ISETP.GE.AND P6, PT, R7, UR55, PT ;  /* 0x0000003707007c0c */ /* 0x000fe2000bfc6270 */
[C---:B0-----:R-:W-:Y:S01]  /*9b3d0*/  IMAD.WIDE R4, R6.reuse, 0x2, R14 ;  /* 0x0000000206047825 */ /* 0x041fe200078e020e */
[----:B------:R-:W-:Y:S01]  /*9b3e0*/  ISETP.LT.AND P2, PT, R27, UR50, !P2 ;  /* 0x000000321b007c0c */ /* 0x000fe2000d741270 */
[----:B------:R-:W-:Y:S02]  /*9b3f0*/  ULDC.64 UR50, c[0x0][0x228] ;  /* 0x00008a0000327ab9 */ /* 0x000fe40000000a00 */
[C---:B------:R-:W-:Y:S01]  /*9b400*/  VIADD R2, R6.reuse, UR5 ;  /* 0x0000000506027c36 */ /* 0x040fe20008000000 */
[----:B------:R-:W-:Y:S01]  /*9b410*/  ULDC UR5, c[0x0][0x228] ;  /* 0x00008a0000057ab9 */ /* 0x000fe20000000800 */
[----:B------:R-:W-:Y:S01]  /*9b420*/  IMAD.WIDE R6, R6, 0x2, R12 ;  /* 0x0000000206067825 */ /* 0x000fe200078e020c */
[----:B--2---:R0:W-:Y:S01]  /*9b430*/  @P4 STG.E.U16 desc[UR44][R4.64], R26 ;  /* 0x0000001a04004986 */ /* 0x0041e2000c10152c */
[----:B------:R-:W-:-:S02]  /*9b440*/  ISETP.LT.AND P4, PT, R0, UR22, !P6 ;  /* 0x0000001600007c0c */ /* 0x000fc4000f781270 */
[----:B------:R-:W-:Y:S02]  /*9b450*/  R2UR UR22, R9 ;  /* 0x00000000091672ca */ /* 0x000fe400000e0000 */
[----:B------:R-:W2:Y:S01]  /*9b460*/  LDL.LU R9, [R1+0x1d0] ;  /* 0x0001d00001097983 */ /* 0x000ea20000300800 */
[----:B0-----:R-:W-:-:S03]  /*9b470*/  PRMT R4, R26, 0x7632, R4 ;  /* 0x000076321a047816 */ /* 0x001fc60000000004 */
[----:B------:R-:W2:Y:S04]  /*9b480*/  LDL.LU R26, [R1+0x1c0] ;  /* 0x0001c000011a7983 */ /* 0x000ea80000300800 */
[----:B------:R0:W-:Y:S02]  /*9b490*/  @P2 STG.E.U16 desc[UR44][R6.64], R4 ;  /* 0x0000000406002986 */ /* 0x0001e4000c10152c */
[----:B0-----:R-:W-:Y:S01]  /*9b4a0*/  IMAD.WIDE R4, R2, 0x2, R10 ;  /* 0x0000000202047825 */ /* 0x001fe200078e020a */
[----:B---3--:R-:W-:-:S04]  /*9b4b0*/  PRMT R6, R24, 0x7632, R6 ;  /* 0x0000763218067816 */ /* 0x008fc80000000006 */
[----:B------:R0:W-:Y:S04]  /*9b4c0*/  @P4 STG.E.U16 desc[UR44][R4.64], R24 ;  /* 0x0000001804004986 */ /* 0x0001e8000c10152c */
        /* <DEDUP_REMOVED lines=12> */
[----:B------:R-:W-:Y:S01]  /*9b590*/  IMAD.WIDE R6, R2, 0x2, R12 ;  /* 0x0000000202067825 */ /* 0x000fe200078e020c */
[----:B----4-:R0:W-:Y:S01]  /*9b5a0*/  @P4 STG.E.U16 desc[UR44][R4.64], R25 ;  /* 0x0000001904004986 */ /* 0x0101e2000c10152c */
[----:B------:R-:W-:Y:S02]  /*9b5b0*/  ISETP.LT.AND P4, PT, R0, UR24, !P2 ;  /* 0x0000001800007c0c */ /* 0x000fe4000d781270 */
[----:B0-----:R-:W-:Y:S02]  /*9b5c0*/  PRMT R5, R25, 0x7632, R5 ;  /* 0x0000763219057816 */ /* 0x001fe40000000005 */
[----:B------:R-:W4:Y:S01]  /*9b5d0*/  LDL.LU R25, [R1+0x1e4] ;  /* 0x0001e40001197983 */ /* 0x000f220000300800 */
[----:B------:R-:W-:Y:S01]  /*9b5e0*/  VIADD R4, R2, UR5 ;  /* 0x0000000502047c36 */ /* 0x000fe20008000000 */
[----:B------:R-:W-:Y:S02]  /*9b5f0*/  ULDC UR5, c[0x0][0x228] ;  /* 0x00008a0000057ab9 */ /* 0x000fe40000000800 */
[----:B------:R0:W-:Y:S01]  /*9b600*/  @P6 STG.E.U16 desc[UR44][R6.64], R5 ;  /* 0x0000000506006986 */ /* 0x0001e2000c10152c */
[----:B------:R-:W-:Y:S01]  /*9b610*/  ISETP.LT.AND P6, PT, R3, UR5, !P2 ;  /* 0x0000000503007c0c */ /* 0x000fe2000d7c1270 */
[----:B------:R-:W-:Y:S01]  /*9b620*/  ULDC UR5, c[0x0][0x228] ;  /* 0x00008a0000057ab9 */ /* 0x000fe20000000800 */
[----:B0-----:R-:W-:-:S04]  /*9b630*/  IMAD.WIDE R6, R4, 0x2, R10 ;  /* 0x0000000204067825 */ /* 0x001fc800078e020a */
[----:B------:R-:W-:Y:S01]  /*9b640*/  VIADD R5, R28, 0x52 ;  /* 0x000000521c057836 */ /* 0x000fe20000000000 */
[----:B--2---:R0:W-:Y:S01]  /*9b650*/  @P4 STG.E.U16 desc[UR44][R6.64], R9 ;  /* 0x0000000906004986 */ /* 0x0041e2000c10152c */
[----:B------:R-:W-:Y:S01]  /*9b660*/  ISETP.LT.AND P4, PT, R8, UR5, !P2 ;  /* 0x0000000508007c0c */ /* 0x000fe2000d781270 */
[----:B------:R-:W-:Y:S01]  /*9b670*/  ULDC UR5, c[0x0][0x248] ;  /* 0x0000920000057ab9 */ /* 0x000fe20000000800 */
[----:B------:R-:W-:Y:S02]  /*9b680*/  PRMT R2, R9, 0x7632, R2 ;  /* 0x0000763209027816 */ /* 0x000fe40000000002 */
[----:B0-----:R-:W2:Y:S01]  /*9b690*/  LDL.LU R9, [R1+0x1d4] ;  /* 0x0001d40001097983 */ /* 0x001ea20000300800 */
[----:B------:R-:W-:-:S05]  /*9b6a0*/  IMAD.WIDE R6, R4, 0x2, R16 ;  /* 0x0000000204067825 */ /* 0x000fca00078e0210 */
[----:B------:R0:W-:Y:S02]  /*9b6b0*/  @P6 STG.E.U16 desc[UR44][R6.64], R2 ;  /* 0x0000000206006986 */ /* 0x0001e4000c10152c */
[----:B0-----:R-:W-:-:S05]  /*9b6c0*/  IMAD.WIDE R6, R4, 0x2, R14 ;  /* 0x0000000204067825 */ /* 0x001fca00078e020e */
[----:B------:R0:W-:Y:S02]  /*9b6d0*/  @P4 STG.E.U16 desc[UR44][R6.64], R26 ;  /* 0x0000001a06004986 */ /* 0x0001e4000c10152c */
[----:B0-----:R-:W-:Y:S02]  /*9b6e0*/  PRMT R6, R26, 0x7632, R6 ;  /* 0x000076321a067816 */ /* 0x001fe40000000006 */
[----:B------:R-:W2:Y:S01]  /*9b6f0*/  LDL.LU R26, [R1+0x1c4] ;  /* 0x0001c400011a7983 */ /* 0x000ea20000300800 */
[----:B------:R-:W-:Y:S02]  /*9b700*/  ISETP.LT.AND P2, PT, R27, UR46, !P2 ;  /* 0x0000002e1b007c0c */ /* 0x000fe4000d741270 */
[----:B------:R-:W-:Y:S01]  /*9b710*/  ISETP.GE.AND P6, PT, R5, UR49, PT ;  /* 0x0000003105007c0c */ /* 0x000fe2000bfc6270 */
[----:B------:R-:W-:Y:S01]  /*9b720*/  VIADD R2, R4, UR5 ;  /* 0x0000000504027c36 */ /* 0x000fe20008000000 */
[----:B------:R-:W-:Y:S01]  /*9b730*/  ULDC UR5, c[0x0][0x228] ;  /* 0x00008a0000057ab9 */ /* 0x000fe20000000800 */
[----:B------:R-:W-:Y:S01]  /*9b740*/  VIADD R7, R28, 0x53 ;  /* 0x000000531c077836 */ /* 0x000fe20000000000 */
[----:B------:R-:W-:Y:S01]  /*9b750*/  ISETP.LT.AND P4, PT, R0, UR22, !P6 ;  /* 0x0000001600007c0c */ /* 0x000fe2000f781270 */
[----:B------:R-:W-:Y:S01]  /*9b760*/  IMAD.WIDE R4, R4, 0x2, R12 ;  /* 0x0000000204047825 */ /* 0x000fe200078e020c */
[----:B------:R-:W-:-:S05]  /*9b770*/  ULDC.64 UR46, c[0x0][0x228] ;  /* 0x00008a00002e7ab9 */ /* 0x000fca0000000a00 */
        /* <DEDUP_REMOVED lines=9> */
[----:B------:R-:W-:-:S02]  /*9b810*/  ULDC UR5, c[0x0][0x228] ;  /* 0x00008a0000057ab9 */ /* 0x000fc40000000800 */
[----:B------:R-:W-:Y:S01]  /*9b820*/  ISETP.LT.AND P6, PT, R27, UR5, !P6 ;  /* 0x000000051b007c0c */ /* 0x000fe2000f7c1270 */
[----:B------:R-:W-:-:S05]  /*9b830*/  ULDC UR5, c[0x0][0x248] ;  /* 0x0000920000057ab9 */ /* 0x000fca0000000800 */
[----:B------:R0:W-:Y:S01]  /*9b840*/  @P2 STG.E.U16 desc[UR44][R4.64], R6 ;  /* 0x0000000604002986 */ /* 0x0001e2000c10152c */
[----:B------:R-:W-:Y:S01]  /*9b850*/  ISETP.GE.AND P2, PT, R7, UR47, PT ;  /* 0x0000002f07007c0c */ /* 0x000fe2000bf46270 */
[----:B0-----:R-:W-:-:S04]  /*9b860*/  IMAD.WIDE R4, R2, 0x2, R14 ;  /* 0x0000000202047825 */ /* 0x001fc800078e020e */
[----:B------:R-:W-:Y:S01]  /*9b870*/  VIADD R6, R2, UR5 ;  /* 0x0000000502067c36 */ /* 0x000fe20008000000 */
[----:B------:R-:W-:Y:S01]  /*9b880*/  ULDC UR5, c[0x0][0x228] ;  /* 0x00008a0000057ab9 */ /* 0x000fe20000000800 */
[----:B----4-:R0:W-:Y:S01]  /*9b890*/  @P4 STG.E.U16 desc[UR44][R4.64], R25 ;  /* 0x0000001904004986 */ /* 0x0101e2000c10152c */
[----:B------:R-:W-:Y:S01]  /*9b8a0*/  ISETP.LT.AND P4, PT, R0, UR52, !P2 ;  /* 0x0000003400007c0c */ /* 0x000fe2000d781270 */
[----:B------:R-:W-:Y:S01]  /*9b8b0*/  ULDC.64 UR52, c[0x0][0x228] ;  /* 0x00008a0000347ab9 */ /* 0x000fe20000000a00 */
[----:B------:R-:W-:Y:S02]  /*9b8c0*/  PRMT R7, R25, 0x7632, R7 ;  /* 0x0000763219077816 */ /* 0x000fe40000000007 */
[----:B0-----:R-:W4:Y:S01]  /*9b8d0*/  LDL.LU R25, [R1+0x1e8] ;  /* 0x0001e80001197983 */ /* 0x001f220000300800 */
[----:B------:R-:W-:-:S05]  /*9b8e0*/  IMAD.WIDE R4, R2, 0x2, R12 ;  /* 0x0000000202047825 */ /* 0x000fca00078e020c */
        /* <DEDUP_REMOVED lines=16> */
[----:B------:R-:W-:Y:S01]  /*9b9f0*/  ISETP.LT.AND P2, PT, R27, UR5, !P2 ;  /* 0x000000051b007c0c */ /* 0x000fe2000d741270 */
[----:B------:R-:W-:Y:S01]  /*9ba00*/  ULDC UR5, c[0x0][0x248] ;  /* 0x0000920000057ab9 */ /* 0x000fe20000000800 */
[----:B------:R-:W-:Y:S01]  /*9ba10*/  ISETP.GE.AND P6, PT, R7, UR53, PT ;  /* 0x0000003507007c0c */ /* 0x000fe2000bfc6270 */
[----:B------:R-:W-:Y:S01]  /*9ba20*/  VIADD R2, R6, UR5 ;  /* 0x0000000506027c36 */ /* 0x000fe20008000000 */
[----:B------:R-:W-:Y:S02]  /*9ba30*/  ULDC UR5, c[0x0][0x228] ;  /* 0x00008a0000057ab9 */ /* 0x000fe40000000800 */
        /* <DEDUP_REMOVED lines=12> */
[----:B------:R-:W-:-:S03]  /*9bb00*/  ULDC UR5, c[0x0][0x228] ;  /* 0x00008a0000057ab9 */ /* 0x000fc60000000800 */
[----:B------:R-:W-:Y:S01]  /*9bb10*/  VIADD R7, R28, 0x55 ;  /* 0x000000551c077836 */ /* 0x000fe20000000000 */
[----:B------:R-:W-:Y:S01]  /*9bb20*/  ISETP.LT.AND P6, PT, R27, UR5, !P6 ;  /* 0x000000051b007c0c */ /* 0x000fe2000f7c1270 */
[----:B------:R-:W-:-:S03]  /*9bb30*/  ULDC UR5, c[0x0][0x248] ;  /* 0x0000920000057ab9 */ /* 0x000fc60000000800 */
        /* <DEDUP_REMOVED lines=99> */
[----:B------:R-:W-:Y:S01]  /*9c170*/  IMAD.WIDE R6, R2, 0x2, R12 ;  /* 0x0000000202067825 */ /* 0x000fe200078e020c */
[----:B----4-:R0:W-:Y:S01]  /*9c180*/  @P4 STG.E.U16 desc[UR44][R4.64], R25 ;  /* 0x0000001904004986 */ /* 0x0101e2000c10152c */
[----:B------:R-:W-:Y:S01]  /*9c190*/  ISETP.LT.AND P4, PT, R0, UR54, !P2 ;  /* 0x0000003600007c0c */ /* 0x000fe2000d781270 */
[----:B------:R-:W-:Y:S01]  /*9c1a0*/  ULDC.64 UR54, c[0x0][0x228] ;  /* 0x00008a0000367ab9 */ /* 0x000fe20000000a00 */
        /* <DEDUP_REMOVED lines=256> */
[----:B0-----:R-:W-:Y:S01]  /*9d1b0*/  IMAD.WIDE R4, R6, 0x2, R14 ;  /* 0x0000000206047825 */ /* 0x001fe200078e020e */
[----:B------:R-:W-:Y:S01]  /*9d1c0*/  ISETP.LT.AND P2, PT, R27, UR5, !P2 ;  /* 0x000000051b007c0c */ /* 0x000fe2000d741270 */
[----:B------:R-:W-:-:S03]  /*9d1d0*/  ULDC UR5, c[0x0][0x248] ;  /* 0x0000920000057ab9 */ /* 0x000fc60000000800 */
[----:B------:R0:W-:Y:S02]  /*9d1e0*/  @P4 STG.E.U16 desc[UR44][R4.64], R26 ;  /* 0x0000001a04004986 */ /* 0x0001e4000c10152c */
[----:B0-----:R-:W-:Y:S02]  /*9d1f0*/  PRMT R4, R26, 0x7632, R4 ;  /* 0x000076321a047816 */ /* 0x001fe40000000004 */
[----:B------:R-:W2:Y:S01]  /*9d200*/  LDL.LU R26, [R1+0x278] ;  /* 0x00027800011a7983 */ /* 0x000ea20000300800 */
[----:B------:R-:W-:Y:S01]  /*9d210*/  ISETP.GE.AND P6, PT, R7, UR55, PT ;  /* 0x0000003707007c0c */ /* 0x000fe2000bfc6270 */
[----:B------:R-:W-:Y:S01]  /*9d220*/  VIADD R2, R6, UR5 ;  /* 0x0000000506027c36 */ /* 0x000fe20008000000 */
[----:B------:R-:W-:Y:S02]  /*9d230*/  ULDC UR5, c[0x0][0x228] ;  /* 0x00008a0000057ab9 */ /* 0x000fe40000000800 */
[----:B------:R-:W-:Y:S01]  /*9d240*/  ISETP.LT.AND P4, PT, R0, UR50, !P6 ;  /* 0x0000003200007c0c */ /* 0x000fe2000f781270 */
[----:B------:R-:W-:Y:S01]  /*9d250*/  IMAD.WIDE R6, R6, 0x2, R12 ;  /* 0x0000000206067825 */ /* 0x000fe200078e020c */
[----:B------:R-:W-:-:S04]  /*9d260*/  ULDC.64 UR50, c[0x0][0x228] ;  /* 0x00008a0000327ab9 */ /* 0x000fc80000000a00 */
[----:B------:R0:W-:Y:S02]  /*9d270*/  @P2 STG.E.U16 desc[UR44][R6.64], R4 ;  /* 0x0000000406002986 */ /* 0x0001e4000c10152c */
        /* <DEDUP_REMOVED lines=85> */
[----:B------:R-:W-:Y:S01]  /*9d7d0*/  ULDC UR5, c[0x0][0x248] ;  /* 0x0000920000057ab9 */ /* 0x000fe20000000800 */
[----:B------:R-:W-:Y:S02]  /*9d7e0*/  ISETP.GE.AND P6, PT, R7, UR53, PT ;  /* 0x0000003507007c0c */ /* 0x000fe4000bfc6270 */
[----:B------:R0:W-:Y:S02]  /*9d7f0*/  @P4 STG.E.U16 desc[UR44][R4.64], R26 ;  /* 0x0000001a04004986 */ /* 0x0001e4000c10152c */
[----:B0-----:R-:W-:Y:S02]  /*9d800*/  PRMT R4, R26, 0x7632, R4 ;  /* 0x000076321a047816 */ /* 0x001fe40000000004 */
[----:B------:R-:W2:Y:S01]  /*9d810*/  LDL.LU R26, [R1+0x2b0] ;  /* 0x0002b000011a7983 */ /* 0x000ea20000300800 */
[----:B------:R-:W-:Y:S01]  /*9d820*/  ISETP.LT.AND P4, PT, R0, UR54, !P6 ;  /* 0x0000003600007c0c */ /* 0x000fe2000f781270 */
[C---:B------:R-:W-:Y:S01]  /*9d830*/  VIADD R2, R6.reuse, UR5 ;  /* 0x0000000506027c36 */ /* 0x040fe20008000000 */
[----:B------:R-:W-:Y:S01]  /*9d840*/  ULDC UR5, c[0x0][0x228] ;  /* 0x00008a0000057ab9 */ /* 0x000fe20000000800 */
        /* <DEDUP_REMOVED lines=86> */
[C---:B0-----:R-:W-:Y:S01]  /*9ddb0*/  IMAD.WIDE R4, R6.reuse, 0x2, R14 ;  /* 0x0000000206047825 */ /* 0x041fe200078e020e */
[----:B------:R-:W-:Y:S01]  /*9ddc0*/  ISETP.LT.AND P2, PT, R27, UR5, !P2 ;  /* 0x000000051b007c0c */ /* 0x000fe2000d741270 */
[----:B------:R-:W-:Y:S01]  /*9ddd0*/  ULDC UR5, c[0x0][0x248] ;  /* 0x0000920000057ab9 */ /* 0x000fe20000000800 */
[----:B------:R-:W-:Y:S01]  /*9dde0*/  ISETP.GE.AND P6, PT, R7, UR47, PT ;  /* 0x0000002f07007c0c */ /* 0x000fe2000bfc6270 */
[----:B------:R-:W-:Y:S01]  /*9ddf0*/  VIADD R2, R6, UR5 ;  /* 0x0000000506027c36 */ /* 0x000fe20008000000 */
[----:B------:R-:W-:Y:S01]  /*9de00*/  ULDC UR5, c[0x0][0x228] ;  /* 0x00008a0000057ab9 */ /* 0x000fe20000000800 */
[----:B------:R0:W-:Y:S02]  /*9de10*/  @P4 STG.E.U16 desc[UR44][R4.64], R26 ;  /* 0x0000001a04004986 */ /* 0x0001e4000c10152c */
[----:B0-----:R-:W-:-:S02]  /*9de20*/  PRMT R4, R26, 0x7632, R4 ;  /* 0x000076321a047816 */ /* 0x001fc40000000004 */
[----:B------:R-:W2:Y:S01]  /*9de30*/  LDL.LU R26, [R1+0x2b8] ;  /* 0x0002b800011a7983 */ /* 0x000ea20000300800 */
        /* <DEDUP_REMOVED lines=43> */
[C---:B------:R-:W-:Y:S01]  /*9e0f0*/  VIADD R2, R6.reuse, UR5 ;  /* 0x0000000506027c36 */ /* 0x040fe20008000000 */
[----:B------:R-:W-:Y:S01]  /*9e100*/  ULDC UR5, c[0x0][0x228] ;  /* 0x00008a0000057ab9 */ /* 0x000fe20000000800 */
[----:B------:R-:W-:Y:S01]  /*9e110*/  IMAD.WIDE R6, R6, 0x2, R12 ;  /* 0x0000000206067825 */ /* 0x000fe200078e020c */
[----:B------:R0:W-:Y:S02]  /*9e120*/  @P4 STG.E.U16 desc[UR44][R4.64], R26 ;  /* 0x0000001a04004986 */ /* 0x0001e4000c10152c */
[----:B0-----:R-:W-:-:S02]  /*9e130*/  PRMT R4, R26, 0x7632, R4 ;  /* 0x000076321a047816 */ /* 0x001fc40000000004 */
[----:B------:R-:W2:Y:S01]  /*9e140*/  LDL.LU R26, [R1+0x2bc] ;  /* 0x0002bc00011a7983 */ /* 0x000ea20000300800 */
[----:B------:R-:W-:Y:S01]  /*9e150*/  ISETP.LT.AND P4, PT, R0, UR50, !P6 ;  /* 0x0000003200007c0c */ /* 0x000fe2000f781270 */
[----:B------:R-:W-:Y:S02]  /*9e160*/  ULDC.64 UR50, c[0x0][0x228] ;  /* 0x00008a0000327ab9 */ /* 0x000fe40000000a00 */
[----:B------:R0:W-:Y:S02]  /*9e170*/  @P2 STG.E.U16 desc[UR44][R6.64], R4 ;  /* 0x0000000406002986 */ /* 0x0001e4000c10152c */
[----:B0-----:R-:W-:-:S08]  /*9e180*/  IMAD.WIDE R4, R2, 0x2, R10 ;  /* 0x0000000202047825 */ /* 0x001fd000078e020a */
        /* <DEDUP_REMOVED lines=47> */
[----:B0-----:R-:W-:Y:S01]  /*9e480*/  IMAD.WIDE R4, R2, 0x2, R10 ;  /* 0x0000000202047825 */ /* 0x001fe200078e020a */
[----:B---3--:R-:W-:-:S07]  /*9e490*/  PRMT R6, R24, 0x7632, R6 ;  /* 0x0000763218067816 */ /* 0x008fce0000000006 */
        /* <DEDUP_REMOVED lines=44> */
[----:B------:R-:W-:Y:S01]  /*9e760*/  VIADD R7, R28, 0x73 ;  /* 0x000000731c077836 */ /* 0x000fe20000000000 */
[----:B------:R-:W-:Y:S01]  /*9e770*/  ULDC.64 UR54, c[0x0][0x228] ;  /* 0x00008a0000367ab9 */ /* 0x000fe20000000a00 */
        /* <DEDUP_REMOVED lines=418> */
[----:B------:R0:W-:Y:S01]  /*a01a0*/  @P6 STG.E.U16 desc[UR44][R4.64], R2 ;  /* 0x0000000204006986 */ /* 0x0001e2000c10152c */
[----:B------:R-:W-:Y:S01]  /*a01b0*/  ISETP.LT.AND P2, PT, R27, UR5, !P2 ;  /* 0x000000051b007c0c */ /* 0x000fe2000d741270 */
[----:B------:R-:W-:Y:S01]  /*a01c0*/  ULDC UR5, c[0x0][0x248] ;  /* 0x0000920000057ab9 */ /* 0x000fe20000000800 */
[----:B0-----:R-:W-:Y:S01]  /*a01d0*/  IMAD.WIDE R4, R6, 0x2, R14 ;  /* 0x0000000206047825 */ /* 0x001fe200078e020e */
[----:B------:R-:W-:-:S03]  /*a01e0*/  ISETP.GE.AND P6, PT, R7, UR49, PT ;  /* 0x0000003107007c0c */ /* 0x000fc6000bfc6270 */
[C---:B------:R-:W-:Y:S01]  /*a01f0*/  VIADD R2, R6.reuse, UR5 ;  /* 0x0000000506027c36 */ /* 0x040fe20008000000 */
[----:B------:R-:W-:Y:S01]  /*a0200*/  ULDC UR5, c[0x0][0x228] ;  /* 0x00008a0000057ab9 */ /* 0x000fe20000000800 */
[----:B------:R-:W-:Y:S01]  /*a0210*/  IMAD.WIDE R6, R6, 0x2, R12 ;  /* 0x0000000206067825 */ /* 0x000fe200078e020c */
[----:B------:R0:W-:Y:S01]  /*a0220*/  @P4 STG.E.U16 desc[UR44][R4.64], R26 ;  /* 0x0000001a04004986 */ /* 0x0001e2000c10152c */
[----:B------:R-:W-:Y:S01]  /*a0230*/  ISETP.LT.AND P4, PT, R0, UR46, !P6 ;  /* 0x0000002e00007c0c */ /* 0x000fe2000f781270 */
[----:B------:R-:W-:Y:S01]  /*a0240*/  ULDC.64 UR46, c[0x0][0x228] ;  /* 0x00008a00002e7ab9 */ /* 0x000fe20000000a00 */
[----:B0-----:R-:W-:Y:S02]  /*a0250*/  PRMT R4, R26, 0x7632, R4 ;  /* 0x000076321a047816 */ /* 0x001fe40000000004 */
        /* <DEDUP_REMOVED lines=70> */
[----:B------:R-:W-:Y:S01]  /*a06c0*/  ULDC.64 UR50, c[0x0][0x228] ;  /* 0x00008a0000327ab9 */ /* 0x000fe20000000a00 */
        /* <DEDUP_REMOVED lines=112> */
[----:B------:R-:W-:Y:S01]  /*a0dd0*/  ISETP.GE.AND P6, PT, R7, UR55, PT ;  /* 0x0000003707007c0c */ /* 0x000fe2000bfc6270 */
[----:B0-----:R-:W-:-:S04]  /*a0de0*/  IMAD.WIDE R4, R6, 0x2, R14 ;  /* 0x0000000206047825 */ /* 0x001fc800078e020e */
        /* <DEDUP_REMOVED lines=116> */
[----:B------:R-:W-:Y:S01]  /*a1530*/  ISETP.LT.AND P6, PT, R27, UR5, !P6 ;  /* 0x000000051b007c0c */ /* 0x000fe2000f7c1270 */
[----:B------:R-:W-:Y:S01]  /*a1540*/  ULDC UR5, c[0x0][0x248] ;  /* 0x0000920000057ab9 */ /* 0x000fe20000000800 */
        /* <DEDUP_REMOVED lines=47> */
[----:B------:R-:W-:Y:S01]  /*a1840*/  ISETP.LT.AND P6, PT, R27, UR5, !P6 ;  /* 0x000000051b007c0c */ /* 0x000fe2000f7c1270 */
[----:B------:R-:W-:Y:S01]  /*a1850*/  ULDC UR5, c[0x0][0x248] ;  /* 0x0000920000057ab9 */ /* 0x000fe20000000800 */
        /* <DEDUP_REMOVED lines=19> */
[----:B------:R-:W-:Y:S01]  /*a1990*/  IMAD.WIDE R4, R6, 0x2, R16 ;  /* 0x0000000206047825 */ /* 0x000fe200078e0210 */
[----:B------:R-:W-:Y:S01]  /*a19a0*/  ISETP.LT.AND P2, PT, R27, UR5, !P2 ;  /* 0x000000051b007c0c */ /* 0x000fe2000d741270 */
[----:B------:R-:W-:-:S03]  /*a19b0*/  ULDC UR5, c[0x0][0x248] ;  /* 0x0000920000057ab9 */ /* 0x000fc60000000800 */
[----:B------:R0:W-:Y:S01]  /*a19c0*/  @P6 STG.E.U16 desc[UR44][R4.64], R2 ;  /* 0x0000000204006986 */ /* 0x0001e2000c10152c */
        /* <DEDUP_REMOVED lines=101> */
[----:B------:R-:W-:Y:S02]  /*a2020*/  ISETP.LT.AND P4, PT, R0, UR46, !P5 ;  /* 0x0000002e00007c0c */ /* 0x000fe4000ef81270 */
        /* <DEDUP_REMOVED lines=11> */
[----:B------:R-:W-:-:S08]  /*a20e0*/  ULDC UR5, c[0x0][0x228] ;  /* 0x00008a0000057ab9 */ /* 0x000fd00000000800 */
[----:B------:R0:W-:Y:S01]  /*a20f0*/  @P3 STG.E.U16 desc[UR44][R4.64], R6 ;  /* 0x0000000604003986 */ /* 0x0001e2000c10152c */
[----:B------:R-:W-:Y:S01]  /*a2100*/  ISETP.LT.AND P5, PT, R27, UR5, !P5 ;  /* 0x000000051b007c0c */ /* 0x000fe2000efa1270 */
[----:B------:R-:W-:Y:S01]  /*a2110*/  VIADD R7, R28, 0xa1 ;  /* 0x000000a11c077836 */ /* 0x000fe20000000000 */
[----:B------:R-:W-:Y:S01]  /*a2120*/  ULDC UR5, c[0x0][0x248] ;  /* 0x0000920000057ab9 */ /* 0x000fe20000000800 */
[----:B0-----:R-:W-:-:S03]  /*a2130*/  IMAD.WIDE R4, R2, 0x2, R14 ;  /* 0x0000000202047825 */ /* 0x001fc600078e020e */
[----:B------:R-:W-:Y:S01]  /*a2140*/  ISETP.GE.AND P3, PT, R7, UR41, PT ;  /* 0x0000002907007c0c */ /* 0x000fe2000bf66270 */
        /* <DEDUP_REMOVED lines=16> */
[----:B------:R-:W-:Y:S01]  /*a2250*/  ISETP.LT.AND P1, PT, R27, UR5, !P1 ;  /* 0x000000051b007c0c */ /* 0x000fe2000cf21270 */
[----:B------:R-:W-:Y:S01]  /*a2260*/  ULDC UR5, c[0x0][0x248] ;  /* 0x0000920000057ab9 */ /* 0x000fe20000000800 */
[C---:B0-----:R-:W-:Y:S01]  /*a2270*/  IMAD.WIDE R6, R4.reuse, 0x2, R16 ;  /* 0x0000000204067825 */ /* 0x041fe200078e0210 */
[----:B------:R-:W2:Y:S04]  /*a2280*/  LDL.LU R9, [R1+0x444] ;  /* 0x0004440001097983 */ /* 0x000ea80000300800 */
        /* <DEDUP_REMOVED lines=8> */
[----:B0-----:R-:W-:-:S05]  /*a2310*/  PRMT R6, R26, 0x7632, R6 ;  /* 0x000076321a067816 */ /* 0x001fca0000000006 */
[----:B------:R0:W-:Y:S02]  /*a2320*/  @P1 STG.E.U16 desc[UR44][R4.64], R6 ;  /* 0x0000000604001986 */ /* 0x0001e4000c10152c */
[----:B0-----:R-:W-:Y:S01]  /*a2330*/  IMAD.WIDE R4, R2, 0x2, R10 ;  /* 0x0000000202047825 */ /* 0x001fe200078e020a */
[----:B---3--:R-:W-:-:S04]  /*a2340*/  PRMT R6, R24, 0x7632, R6 ;  /* 0x0000763218067816 */ /* 0x008fc80000000006 */
[----:B------:R0:W-:Y:S04]  /*a2350*/  @P4 STG.E.U16 desc[UR44][R4.64], R24 ;  /* 0x0000001804004986 */ /* 0x0001e8000c10152c */
[----:B0-----:R-:W3:Y:S04]  /*a2360*/  LDL.LU R24, [R1+0x464] ;  /* 0x0004640001187983 */ /* 0x001ee80000300800 */
[----:B------:R-:W3:Y:S01]  /*a2370*/  LDL.LU R26, [R1+0x438] ;  /* 0x00043800011a7983 */ /* 0x000ee20000300800 */
[----:B------:R-:W-:Y:S01]  /*a2380*/  ISETP.LT.AND P1, PT, R3, UR5, !P2 ;  /* 0x0000000503007c0c */ /* 0x000fe2000d721270 */
[----:B------:R-:W-:-:S02]  /*a2390*/  ULDC UR5, c[0x0][0x228] ;  /* 0x00008a0000057ab9 */ /* 0x000fc40000000800 */
[----:B------:R-:W-:Y:S01]  /*a23a0*/  ISETP.LT.AND P4, PT, R8, UR5, !P2 ;  /* 0x0000000508007c0c */ /* 0x000fe2000d781270 */
[----:B------:R-:W-:Y:S01]  /*a23b0*/  IMAD.WIDE R4, R2, 0x2, R16 ;  /* 0x0000000202047825 */ /* 0x000fe200078e0210 */
[----:B------:R-:W-:-:S08]  /*a23c0*/  ULDC UR5, c[0x0][0x228] ;  /* 0x00008a0000057ab9 */ /* 0x000fd00000000800 */
[----:B------:R0:W-:Y:S02]  /*a23d0*/  @P1 STG.E.U16 desc[UR44][R4.64], R6 ;  /* 0x0000000604001986 */ /* 0x0001e4000c10152c */
[----:B0-----:R-:W-:Y:S01]  /*a23e0*/  IMAD.WIDE R4, R2, 0x2, R14 ;  /* 0x0000000202047825 */ /* 0x001fe200078e020e */
[----:B------:R-:W-:Y:S01]  /*a23f0*/  ISETP.LT.AND P2, PT, R27, UR5, !P2 ;  /* 0x000000051b007c0c */ /* 0x000fe2000d741270 */
[----:B------:R-:W-:-:S03]  /*a2400*/  ULDC UR5, c[0x0][0x248] ;  /* 0x0000920000057ab9 */ /* 0x000fc60000000800 */
[----:B----4-:R0:W-:Y:S01]  /*a2410*/  @P4 STG.E.U16 desc[UR44][R4.64], R25 ;  /* 0x0000001904004986 */ /* 0x0101e2000c10152c */
[----:B------:R-:W-:-:S03]  /*a2420*/  PRMT R6, R25, 0x7632, R6 ;  /* 0x0000763219067816 */ /* 0x000fc60000000006 */
[----:B0-----:R-:W4:Y:S01]  /*a2430*/  LDL.LU R25, [R1+0x458] ;  /* 0x0004580001197983 */ /* 0x001f220000300800 */
[----:B------:R-:W-:Y:S01]  /*a2440*/  VIADD R7, R28, 0xa3 ;  /* 0x000000a31c077836 */ /* 0x000fe20000000000 */
[----:B------:R-:W-:Y:S01]  /*a2450*/  ISETP.LT.AND P4, PT, R0, UR20, !P0 ;  /* 0x0000001400007c0c */ /* 0x000fe2000c781270 */
[C---:B------:R-:W-:Y:S01]  /*a2460*/  IMAD.WIDE R4, R2.reuse, 0x2, R12 ;  /* 0x0000000202047825 */ /* 0x040fe200078e020c */
[----:B------:R-:W4:Y:S01]  /*a2470*/  LDL.LU R29, [R1+0x448] ;  /* 0x00044800011d7983 */ /* 0x000f220000300800 */
[----:B------:R-:W-:Y:S01]  /*a2480*/  ULDC UR20, c[0x0][0x248] ;  /* 0x0000920000147ab9 */ /* 0x000fe20000000800 */
[----:B------:R-:W-:Y:S01]  /*a2490*/  ISETP.GE.AND P1, PT, R7, UR37, PT ;  /* 0x0000002507007c0c */ /* 0x000fe2000bf26270 */
[----:B------:R-:W-:Y:S01]  /*a24a0*/  VIADD R7, R2, UR5 ;  /* 0x0000000502077c36 */ /* 0x000fe20008000000 */
[----:B------:R0:W-:Y:S01]  /*a24b0*/  @P2 STG.E.U16 desc[UR44][R4.64], R6 ;  /* 0x0000000604002986 */ /* 0x0001e2000c10152c */
[----:B------:R-:W-:Y:S01]  /*a24c0*/  ISETP.LT.AND P2, PT, R3, UR18, !P0 ;  /* 0x0000001203007c0c */ /* 0x000fe2000c741270 */
[----:B------:R-:W-:Y:S01]  /*a24d0*/  VIADD R2, R28, 0xa4 ;  /* 0x000000a41c027836 */ /* 0x000fe20000000000 */
[----:B------:R-:W-:Y:S01]  /*a24e0*/  ULDC UR5, c[0x0][0x248] ;  /* 0x0000920000057ab9 */ /* 0x000fe20000000800 */
[----:B------:R-:W-:Y:S01]  /*a24f0*/  ULDC UR18, c[0x0][0x248] ;  /* 0x0000920000127ab9 */ /* 0x000fe20000000800 */
[----:B0-----:R-:W-:-:S05]  /*a2500*/  IMAD.WIDE R4, R7, 0x2, R10 ;  /* 0x0000000207047825 */ /* 0x001fca00078e020a */
[----:B--2---:R0:W-:Y:S01]  /*a2510*/  @P4 STG.E.U16 desc[UR44][R4.64], R9 ;  /* 0x0000000904004986 */ /* 0x0041e2000c10152c */
[----:B------:R-:W-:Y:S02]  /*a2520*/  ISETP.GE.AND P4, PT, R2, UR35, PT ;  /* 0x0000002302007c0c */ /* 0x000fe4000bf86270 */
[----:B------:R-:W-:Y:S01]  /*a2530*/  PRMT R2, R9, 0x7632, R2 ;  /* 0x0000763209027816 */ /* 0x000fe20000000002 */
[----:B0-----:R-:W-:-:S05]  /*a2540*/  IMAD.WIDE R4, R7, 0x2, R16 ;  /* 0x0000000207047825 */ /* 0x001fca00078e0210 */
[----:B------:R0:W-:Y:S01]  /*a2550*/  @P2 STG.E.U16 desc[UR44][R4.64], R2 ;  /* 0x0000000204002986 */ /* 0x0001e2000c10152c */
[----:B------:R-:W-:Y:S01]  /*a2560*/  ISETP.LT.AND P2, PT, R8, UR50, !P0 ;  /* 0x0000003208007c0c */ /* 0x000fe2000c741270 */
[----:B0-----:R-:W-:-:S12]  /*a2570*/  IMAD.WIDE R4, R7, 0x2, R14 ;  /* 0x0000000207047825 */ /* 0x001fd800078e020e */
[----:B---3--:R0:W-:Y:S01]  /*a2580*/  @P2 STG.E.U16 desc[UR44][R4.64], R24 ;  /* 0x0000001804002986 */ /* 0x0081e2000c10152c */
[----:B------:R-:W-:-:S03]  /*a2590*/  PRMT R18, R24, 0x7632, R18 ;  /* 0x0000763218127816 */ /* 0x000fc60000000012 */
[----:B0-----:R-:W2:Y:S01]  /*a25a0*/  LDL.LU R24, [R1+0x468] ;  /* 0x0004680001187983 */ /* 0x001ea20000300800 */
[----:B------:R-:W-:Y:S01]  /*a25b0*/  ISETP.LT.AND P0, PT, R27, UR6, !P0 ;  /* 0x000000061b007c0c */ /* 0x000fe2000c701270 */
[----:B------:R-:W-:Y:S01]  /*a25c0*/  VIADD R2, R28, 0x9c ;  /* 0x0000009c1c027836 */ /* 0x000fe20000000000 */
[----:B------:R-:W-:Y:S01]  /*a25d0*/  ULDC UR6, c[0x0][0x248] ;  /* 0x0000920000067ab9 */ /* 0x000fe20000000800 */
[----:B------:R-:W-:-:S03]  /*a25e0*/  IMAD.WIDE R4, R7, 0x2, R12 ;  /* 0x0000000207047825 */ /* 0x000fc600078e020c */
[----:B------:R-:W-:Y:S01]  /*a25f0*/  ISETP.GE.AND P2, PT, R2, UR33, PT ;  /* 0x0000002102007c0c */ /* 0x000fe2000bf46270 */
[----:B------:R-:W-:-:S06]  /*a2600*/  VIADD R6, R7, UR5 ;  /* 0x0000000507067c36 */ /* 0x000fcc0008000000 */
[----:B------:R0:W-:Y:S01]  /*a2610*/  @P0 STG.E.U16 desc[UR44][R4.64], R18 ;  /* 0x0000001204000986 */ /* 0x0001e2000c10152c */
[----:B------:R-:W-:Y:S01]  /*a2620*/  ISETP.LT.AND P0, PT, R0, UR4, !P2 ;  /* 0x0000000400007c0c */ /* 0x000fe2000d701270 */
[----:B------:R-:W-:Y:S01]  /*a2630*/  ULDC UR5, c[0x0][0x248] ;  /* 0x0000920000057ab9 */ /* 0x000fe20000000800 */
[----:B------:R-:W-:Y:S01]  /*a2640*/  PRMT R7, R26, 0x7632, R7 ;  /* 0x000076321a077816 */ /* 0x000fe20000000007 */
[----:B0-----:R-:W-:-:S10]  /*a2650*/  IMAD.WIDE R4, R6, 0x2, R10 ;  /* 0x0000000206047825 */ /* 0x001fd400078e020a */
[----:B------:R0:W-:Y:S01]  /*a2660*/  @P0 STG.E.U16 desc[UR44][R4.64], R26 ;  /* 0x0000001a04000986 */ /* 0x0001e2000c10152c */
[----:B------:R-:W-:-:S03]  /*a2670*/  ISETP.LT.AND P0, PT, R3, UR4, !P2 ;  /* 0x0000000403007c0c */ /* 0x000fc6000d701270 */
[----:B0-----:R-:W3:Y:S01]  /*a2680*/  LDL.LU R26, [R1+0x43c] ;  /* 0x00043c00011a7983 */ /* 0x001ee20000300800 */
[----:B------:R-:W-:-:S09]  /*a2690*/  IMAD.WIDE R4, R6, 0x2, R16 ;  /* 0x0000000206047825 */ /* 0x000fd200078e0210 */
[----:B------:R0:W-:Y:S01]  /*a26a0*/  @P0 STG.E.U16 desc[UR44][R4.64], R7 ;  /* 0x0000000704000986 */ /* 0x0001e2000c10152c */
[----:B------:R-:W-:Y:S02]  /*a26b0*/  ISETP.LT.AND P0, PT, R8, UR4, !P2 ;  /* 0x0000000408007c0c */ /* 0x000fe4000d701270 */
[----:B------:R-:W-:Y:S02]  /*a26c0*/  ISETP.LT.AND P2, PT, R27, UR4, !P2 ;  /* 0x000000041b007c0c */ /* 0x000fe4000d741270 */
[----:B----4-:R-:W-:Y:S01]  /*a26d0*/  PRMT R18, R25, 0x7632, R18 ;  /* 0x0000763219127816 */ /* 0x010fe20000000012 */
[----:B0-----:R-:W-:-:S04]  /*a26e0*/  IMAD.WIDE R4, R6, 0x2, R14 ;  /* 0x0000000206047825 */ /* 0x001fc800078e020e */
[----:B------:R-:W-:-:S04]  /*a26f0*/  VIADD R7, R28, 0x9d ;  /* 0x0000009d1c077836 */ /* 0x000fc80000000000 */
[----:B------:R0:W-:Y:S01]  /*a2700*/  @P0 STG.E.U16 desc[UR44][R4.64], R25 ;  /* 0x0000001904000986 */ /* 0x0001e2000c10152c */
[----:B------:R-:W-:-:S03]  /*a2710*/  ISETP.GE.AND P0, PT, R7, UR31, PT ;  /* 0x0000001f07007c0c */ /* 0x000fc6000bf06270 */
[----:B0-----:R-:W4:Y:S01]  /*a2720*/  LDL.LU R25, [R1+0x45c] ;  /* 0x00045c0001197983 */ /* 0x001f220000300800 */
[----:B------:R-:W-:-:S05]  /*a2730*/  IMAD.WIDE R4, R6, 0x2, R12 ;  /* 0x0000000206047825 */ /* 0x000fca00078e020c */
[----:B------:R0:W-:Y:S01]  /*a2740*/  @P2 STG.E.U16 desc[UR44][R4.64], R18 ;  /* 0x0000001204002986 */ /* 0x0001e2000c10152c */
[----:B------:R-:W-:Y:S01]  /*a2750*/  ISETP.LT.AND P2, PT, R0, UR4, !P0 ;  /* 0x0000000400007c0c */ /* 0x000fe2000c741270 */
[----:B------:R-:W-:Y:S01]  /*a2760*/  VIADD R9, R6, UR5 ;  /* 0x0000000506097c36 */ /* 0x000fe20008000000 */
[----:B------:R-:W-:Y:S01]  /*a2770*/  PRMT R6, R29, 0x7632, R6 ;  /* 0x000076321d067816 */ /* 0x000fe20000000006 */
[----:B------:R-:W-:Y:S02]  /*a2780*/  ULDC UR5, c[0x0][0x248] ;  /* 0x0000920000057ab9 */ /* 0x000fe40000000800 */
[----:B0-----:R-:W-:-:S08]  /*a2790*/  IMAD.WIDE R4, R9, 0x2, R10 ;  /* 0x0000000209047825 */ /* 0x001fd000078e020a */
[----:B------:R0:W-:Y:S01]  /*a27a0*/  @P2 STG.E.U16 desc[UR44][R4.64], R29 ;  /* 0x0000001d04002986 */ /* 0x0001e2000c10152c */
[----:B------:R-:W-:-:S03]  /*a27b0*/  ISETP.LT.AND P2, PT, R3, UR4, !P0 ;  /* 0x0000000403007c0c */ /* 0x000fc6000c741270 */
[----:B0-----:R-:W4:Y:S01]  /*a27c0*/  LDL.LU R29, [R1+0x44c] ;  /* 0x00044c00011d7983 */ /* 0x001f220000300800 */
[----:B------:R-:W-:-:S09]  /*a27d0*/  IMAD.WIDE R4, R9, 0x2, R16 ;  /* 0x0000000209047825 */ /* 0x000fd200078e0210 */
[----:B------:R0:W-:Y:S01]  /*a27e0*/  @P2 STG.E.U16 desc[UR44][R4.64], R6 ;  /* 0x0000000604002986 */ /* 0x0001e2000c10152c */
[----:B------:R-:W-:Y:S01]  /*a27f0*/  ISETP.LT.AND P2, PT, R8, UR4, !P0 ;  /* 0x0000000408007c0c */ /* 0x000fe2000c741270 */
[----:B0-----:R-:W-:-:S12]  /*a2800*/  IMAD.WIDE R4, R9, 0x2, R14 ;  /* 0x0000000209047825 */ /* 0x001fd800078e020e */
[----:B--2---:R0:W-:Y:S01]  /*a2810*/  @P2 STG.E.U16 desc[UR44][R4.64], R24 ;  /* 0x0000001804002986 */ /* 0x0041e2000c10152c */
[----:B------:R-:W-:-:S03]  /*a2820*/  PRMT R18, R24, 0x7632, R18 ;  /* 0x0000763218127816 */ /* 0x000fc60000000012 */
[----:B0-----:R-:W2:Y:S01]  /*a2830*/  LDL.LU R24, [R1+0x46c] ;  /* 0x00046c0001187983 */ /* 0x001ea20000300800 */
[----:B------:R-:W-:Y:S01]  /*a2840*/  ISETP.LT.AND P0, PT, R27, UR4, !P0 ;  /* 0x000000041b007c0c */ /* 0x000fe2000c701270 */
[----:B------:R-:W-:Y:S02]  /*a2850*/  VIADD R6, R28, 0x9e ;  /* 0x0000009e1c067836 */ /* 0x000fe40000000000 */
[----:B------:R-:W-:-:S03]  /*a2860*/  IMAD.WIDE R4, R9, 0x2, R12 ;  /* 0x0000000209047825 */ /* 0x000fc600078e020c */
[----:B------:R-:W-:Y:S01]  /*a2870*/  ISETP.GE.AND P2, PT, R6, UR29, PT ;  /* 0x0000001d06007c0c */ /* 0x000fe2000bf46270 */
[----:B------:R-:W-:Y:S01]  /*a2880*/  VIADD R2, R9, UR5 ;  /* 0x0000000509027c36 */ /* 0x000fe20008000000 */
[----:B------:R-:W-:-:S05]  /*a2890*/  ULDC UR5, c[0x0][0x248] ;  /* 0x0000920000057ab9 */ /* 0x000fca0000000800 */
[----:B------:R0:W-:Y:S01]  /*a28a0*/  @P0 STG.E.U16 desc[UR44][R4.64], R18 ;  /* 0x0000001204000986 */ /* 0x0001e2000c10152c */
[----:B------:R-:W-:Y:S01]  /*a28b0*/  ISETP.LT.AND P0, PT, R0, UR4, !P2 ;  /* 0x0000000400007c0c */ /* 0x000fe2000d701270 */
[----:B0-----:R-:W-:-:S12]  /*a28c0*/  IMAD.WIDE R4, R2, 0x2, R10 ;  /* 0x0000000202047825 */ /* 0x001fd800078e020a */
[----:B---3--:R0:W-:Y:S01]  /*a28d0*/  @P0 STG.E.U16 desc[UR44][R4.64], R26 ;  /* 0x0000001a04000986 */ /* 0x0081e2000c10152c */
[----:B------:R-:W-:Y:S02]  /*a28e0*/  PRMT R9, R26, 0x7632, R9 ;  /* 0x000076321a097816 */ /* 0x000fe40000000009 */
[----:B------:R-:W-:Y:S01]  /*a28f0*/  ISETP.LT.AND P0, PT, R3, UR4, !P2 ;  /* 0x0000000403007c0c */ /* 0x000fe2000d701270 */
[----:B0-----:R-:W3:Y:S01]  /*a2900*/  LDL.LU R26, [R1+0x470] ;  /* 0x00047000011a7983 */ /* 0x001ee20000300800 */
[----:B------:R-:W-:-:S11]  /*a2910*/  IMAD.WIDE R4, R2, 0x2, R16 ;  /* 0x0000000202047825 */ /* 0x000fd600078e0210 */
[----:B------:R0:W-:Y:S01]  /*a2920*/  @P0 STG.E.U16 desc[UR44][R4.64], R9 ;  /* 0x0000000904000986 */ /* 0x0001e2000c10152c */
[----:B------:R-:W-:Y:S02]  /*a2930*/  ISETP.LT.AND P0, PT, R8, UR4, !P2 ;  /* 0x0000000408007c0c */ /* 0x000fe4000d701270 */
[----:B------:R-:W-:Y:S01]  /*a2940*/  ISETP.LT.AND P2, PT, R27, UR4, !P2 ;  /* 0x000000041b007c0c */ /* 0x000fe2000d741270 */
[----:B0-----:R-:W-:-:S04]  /*a2950*/  IMAD.WIDE R4, R2, 0x2, R14 ;  /* 0x0000000202047825 */ /* 0x001fc800078e020e */
[----:B------:R-:W-:-:S06]  /*a2960*/  VIADD R9, R28, 0x9f ;  /* 0x0000009f1c097836 */ /* 0x000fcc0000000000 */
[----:B----4-:R0:W-:Y:S01]  /*a2970*/  @P0 STG.E.U16 desc[UR44][R4.64], R25 ;  /* 0x0000001904000986 */ /* 0x0101e2000c10152c */
[----:B------:R-:W-:Y:S02]  /*a2980*/  PRMT R18, R25, 0x7632, R18 ;  /* 0x0000763219127816 */ /* 0x000fe40000000012 */
[----:B------:R-:W-:Y:S01]  /*a2990*/  ISETP.GE.AND P0, PT, R9, UR27, PT ;  /* 0x0000001b09007c0c */ /* 0x000fe2000bf06270 */
[----:B0-----:R-:W4:Y:S01]  /*a29a0*/  LDL.LU R25, [R1+0x490] ;  /* 0x0004900001197983 */ /* 0x001f220000300800 */
[----:B------:R-:W-:-:S05]  /*a29b0*/  IMAD.WIDE R4, R2, 0x2, R12 ;  /* 0x0000000202047825 */ /* 0x000fca00078e020c */
[----:B------:R0:W-:Y:S01]  /*a29c0*/  @P2 STG.E.U16 desc[UR44][R4.64], R18 ;  /* 0x0000001204002986 */ /* 0x0001e2000c10152c */
[----:B------:R-:W-:Y:S01]  /*a29d0*/  ISETP.LT.AND P2, PT, R0, UR4, !P0 ;  /* 0x0000000400007c0c */ /* 0x000fe2000c741270 */
[----:B------:R-:W-:Y:S01]  /*a29e0*/  VIADD R7, R2, UR5 ;  /* 0x0000000502077c36 */ /* 0x000fe20008000000 */
[----:B------:R-:W-:-:S03]  /*a29f0*/  ULDC UR5, c[0x0][0x248] ;  /* 0x0000920000057ab9 */ /* 0x000fc60000000800 */
[----:B0-----:R-:W-:-:S08]  /*a2a00*/  IMAD.WIDE R4, R7, 0x2, R10 ;  /* 0x0000000207047825 */ /* 0x001fd000078e020a */
[----:B------:R0:W-:Y:S01]  /*a2a10*/  @P2 STG.E.U16 desc[UR44][R4.64], R29 ;  /* 0x0000001d04002986 */ /* 0x0001e2000c10152c */
[----:B------:R-:W-:Y:S02]  /*a2a20*/  PRMT R2, R29, 0x7632, R2 ;  /* 0x000076321d027816 */ /* 0x000fe40000000002 */
[----:B------:R-:W-:Y:S01]  /*a2a30*/  ISETP.LT.AND P2, PT, R3, UR4, !P0 ;  /* 0x0000000403007c0c */ /* 0x000fe2000c741270 */
[----:B0-----:R-:W4:Y:S01]  /*a2a40*/  LDL.LU R29, [R1+0x480] ;  /* 0x00048000011d7983 */ /* 0x001f220000300800 */
[----:B------:R-:W-:-:S11]  /*a2a50*/  IMAD.WIDE R4, R7, 0x2, R16 ;  /* 0x0000000207047825 */ /* 0x000fd600078e0210 */
[----:B------:R0:W-:Y:S01]  /*a2a60*/  @P2 STG.E.U16 desc[UR44][R4.64], R2 ;  /* 0x0000000204002986 */ /* 0x0001e2000c10152c */
[----:B------:R-:W-:Y:S01]  /*a2a70*/  ISETP.LT.AND P2, PT, R8, UR4, !P0 ;  /* 0x0000000408007c0c */ /* 0x000fe2000c741270 */
[----:B0-----:R-:W-:-:S12]  /*a2a80*/  IMAD.WIDE R4, R7, 0x2, R14 ;  /* 0x0000000207047825 */ /* 0x001fd800078e020e */
[----:B--2---:R0:W-:Y:S01]  /*a2a90*/  @P2 STG.E.U16 desc[UR44][R4.64], R24 ;  /* 0x0000001804002986 */ /* 0x0041e2000c10152c */
[----:B------:R-:W-:-:S03]  /*a2aa0*/  PRMT R18, R24, 0x7632, R18 ;  /* 0x0000763218127816 */ /* 0x000fc60000000012 */
[----:B0-----:R-:W2:Y:S01]  /*a2ab0*/  LDL.LU R24, [R1+0x4a0] ;  /* 0x0004a00001187983 */ /* 0x001ea20000300800 */
[----:B------:R-:W-:Y:S01]  /*a2ac0*/  ISETP.LT.AND P0, PT, R27, UR4, !P0 ;  /* 0x000000041b007c0c */ /* 0x000fe2000c701270 */
[----:B------:R-:W-:-:S04]  /*a2ad0*/  IMAD.WIDE R4, R7, 0x2, R12 ;  /* 0x0000000207047825 */ /* 0x000fc800078e020c */
[----:B------:R-:W-:Y:S01]  /*a2ae0*/  VIADD R6, R7, UR5 ;  /* 0x0000000507067c36 */ /* 0x000fe20008000000 */
[----:B------:R-:W-:-:S07]  /*a2af0*/  ULDC UR5, c[0x0][0x248] ;  /* 0x0000920000057ab9 */ /* 0x000fce0000000800 */
        /* <DEDUP_REMOVED lines=11> */
[----:B0-----:R-:W-:-:S10]  /*a2bb0*/  IMAD.WIDE R4, R6, 0x2, R14 ;  /* 0x0000000206047825 */ /* 0x001fd400078e020e */
[----:B----4-:R0:W-:Y:S01]  /*a2bc0*/  @P0 STG.E.U16 desc[UR44][R4.64], R25 ;  /* 0x0000001904000986 */ /* 0x0101e2000c10152c */
[----:B------:R-:W-:Y:S01]  /*a2bd0*/  PRMT R18, R25, 0x7632, R18 ;  /* 0x0000763219127816 */ /* 0x000fe20000000012 */
[C---:B------:R-:W-:Y:S01]  /*a2be0*/  VIADD R9, R6.reuse, UR5 ;  /* 0x0000000506097c36 */ /* 0x040fe20008000000 */
[----:B------:R-:W-:Y:S01]  /*a2bf0*/  ULDC UR5, c[0x0][0x248] ;  /* 0x0000920000057ab9 */ /* 0x000fe20000000800 */
[----:B0-----:R-:W4:Y:S01]  /*a2c00*/  LDL.LU R25, [R1+0x494] ;  /* 0x0004940001197983 */ /* 0x001f220000300800 */
[----:B------:R-:W-:-:S05]  /*a2c10*/  IMAD.WIDE R4, R6, 0x2, R12 ;  /* 0x0000000206047825 */ /* 0x000fca00078e020c */
[----:B------:R0:W-:Y:S01]  /*a2c20*/  @P6 STG.E.U16 desc[UR44][R4.64], R18 ;  /* 0x0000001204006986 */ /* 0x0001e2000c10152c */
[----:B------:R-:W-:Y:S01]  /*a2c30*/  ISETP.LT.AND P6, PT, R0, UR4, !P3 ;  /* 0x0000000400007c0c */ /* 0x000fe2000dfc1270 */
[----:B0-----:R-:W-:-:S12]  /*a2c40*/  IMAD.WIDE R4, R9, 0x2, R10 ;  /* 0x0000000209047825 */ /* 0x001fd800078e020a */
        /* <DEDUP_REMOVED lines=13> */
[----:B------:R-:W-:-:S08]  /*a2d20*/  VIADD R2, R28, 0xa5 ;  /* 0x000000a51c027836 */ /* 0x000fd00000000000 */
[----:B------:R0:W-:Y:S01]  /*a2d30*/  @P3 STG.E.U16 desc[UR44][R4.64], R18 ;  /* 0x0000001204003986 */ /* 0x0001e2000c10152c */
[----:B------:R-:W-:Y:S02]  /*a2d40*/  ISETP.LT.AND P3, PT, R0, UR4, !P5 ;  /* 0x0000000400007c0c */ /* 0x000fe4000ef61270 */
[----:B------:R-:W-:Y:S01]  /*a2d50*/  ISETP.GE.AND P2, PT, R2, UR25, PT ;  /* 0x0000001902007c0c */ /* 0x000fe2000bf46270 */
[----:B------:R-:W-:Y:S01]  /*a2d60*/  VIADD R2, R9, UR5 ;  /* 0x0000000509027c36 */ /* 0x000fe20008000000 */
[----:B------:R-:W-:-:S03]  /*a2d70*/  ULDC UR5, c[0x0][0x248] ;  /* 0x0000920000057ab9 */ /* 0x000fc60000000800 */
[----:B0-----:R-:W-:-:S06]  /*a2d80*/  IMAD.WIDE R4, R2, 0x2, R10 ;  /* 0x0000000202047825 */ /* 0x001fcc00078e020a */
        /* <DEDUP_REMOVED lines=11> */
[----:B------:R-:W-:Y:S02]  /*a2e40*/  VIADD R7, R28, 0xa6 ;  /* 0x000000a61c077836 */ /* 0x000fe40000000000 */
[----:B0-----:R-:W4:Y:S01]  /*a2e50*/  LDL.LU R25, [R1+0x498] ;  /* 0x0004980001197983 */ /* 0x001f220000300800 */
[----:B------:R-:W-:Y:S02]  /*a2e60*/  IMAD.WIDE R4, R2, 0x2, R12 ;  /* 0x0000000202047825 */ /* 0x000fe400078e020c */
[----:B------:R-:W-:-:S03]  /*a2e70*/  ISETP.GE.AND P0, PT, R7, UR23, PT ;  /* 0x0000001707007c0c */ /* 0x000fc6000bf06270 */
        /* <DEDUP_REMOVED lines=23> */
[----:B------:R-:W-:Y:S01]  /*a2ff0*/  ULDC UR5, c[0x0][0x248] ;  /* 0x0000920000057ab9 */ /* 0x000fe20000000800 */
[----:B------:R-:W-:Y:S01]  /*a3000*/  VIADD R9, R28, 0xa8 ;  /* 0x000000a81c097836 */ /* 0x000fe20000000000 */
[----:B------:R-:W-:Y:S01]  /*a3010*/  ULDC UR21, c[0x0][0x248] ;  /* 0x0000920000157ab9 */ /* 0x000fe20000000800 */
        /* <DEDUP_REMOVED lines=11> */
[----:B------:R-:W-:Y:S02]  /*a30d0*/  PRMT R18, R25, 0x7632, R18 ;  /* 0x0000763219127816 */ /* 0x000fe40000000012 */
[----:B------:R-:W-:Y:S01]  /*a30e0*/  ISETP.GE.AND P3, PT, R9, UR19, PT ;  /* 0x0000001309007c0c */ /* 0x000fe2000bf66270 */
[----:B0-----:R-:W4:Y:S01]  /*a30f0*/  LDL.LU R25, [R1+0x49c] ;  /* 0x00049c0001197983 */ /* 0x001f220000300800 */
[----:B------:R-:W-:Y:S01]  /*a3100*/  IMAD.WIDE R4, R6, 0x2, R12 ;  /* 0x0000000206047825 */ /* 0x000fe200078e020c */
[----:B------:R-:W-:-:S04]  /*a3110*/  ULDC UR19, c[0x0][0x248] ;  /* 0x0000920000137ab9 */ /* 0x000fc80000000800 */
        /* <DEDUP_REMOVED lines=43> */
[----:B------:R-:W-:Y:S01]  /*a33d0*/  R2UR UR16, R19 ;  /* 0x00000000131072ca */ /* 0x000fe200000e0000 */
[----:B------:R-:W-:Y:S01]  /*a33e0*/  VIADD R6, R28, 0xab ;  /* 0x000000ab1c067836 */ /* 0x000fe20000000000 */
[----:B------:R-:W4:Y:S01]  /*a33f0*/  LDL.LU R19, [R1+0x4c0] ;  /* 0x0004c00001137983 */ /* 0x000f220000300800 */
[----:B------:R-:W-:Y:S01]  /*a3400*/  ULDC UR5, c[0x0][0x248] ;  /* 0x0000920000057ab9 */ /* 0x000fe20000000800 */
[----:B0-----:R-:W-:-:S07]  /*a3410*/  IMAD.WIDE R4, R7, 0x2, R10 ;  /* 0x0000000207047825 */ /* 0x001fce00078e020a */
[----:B------:R0:W-:Y:S01]  /*a3420*/  @P0 STG.E.U16 desc[UR44][R4.64], R29 ;  /* 0x0000001d04000986 */ /* 0x0001e2000c10152c */
[----:B------:R-:W-:Y:S02]  /*a3430*/  ISETP.LT.AND P0, PT, R3, UR4, !P6 ;  /* 0x0000000403007c0c */ /* 0x000fe4000f701270 */
[----:B------:R-:W-:Y:S01]  /*a3440*/  PRMT R2, R29, 0x7632, R2 ;  /* 0x000076321d027816 */ /* 0x000fe20000000002 */
[C---:B0-----:R-:W-:Y:S01]  /*a3450*/  IMAD.WIDE R4, R7.reuse, 0x2, R16 ;  /* 0x0000000207047825 */ /* 0x041fe200078e0210 */
[----:B------:R-:W4:Y:S09]  /*a3460*/  LDL.LU R29, [R1] ;  /* 0x00000000011d7983 */ /* 0x000f320000300800 */
[----:B------:R0:W-:Y:S01]  /*a3470*/  @P0 STG.E.U16 desc[UR44][R4.64], R2 ;  /* 0x0000000204000986 */ /* 0x0001e2000c10152c */
[----:B------:R-:W-:Y:S01]  /*a3480*/  ISETP.LT.AND P0, PT, R8, UR4, !P6 ;  /* 0x0000000408007c0c */ /* 0x000fe2000f701270 */
[----:B0-----:R-:W-:-:S12]  /*a3490*/  IMAD.WIDE R4, R7, 0x2, R14 ;  /* 0x0000000207047825 */ /* 0x001fd800078e020e */
[----:B--2---:R0:W-:Y:S01]  /*a34a0*/  @P0 STG.E.U16 desc[UR44][R4.64], R24 ;  /* 0x0000001804000986 */ /* 0x0041e2000c10152c */
[----:B------:R-:W-:-:S03]  /*a34b0*/  PRMT R18, R24, 0x7632, R18 ;  /* 0x0000763218127816 */ /* 0x000fc60000000012 */
[----:B0-----:R-:W2:Y:S01]  /*a34c0*/  LDL.LU R24, [R1+0x4e0] ;  /* 0x0004e00001187983 */ /* 0x001ea20000300800 */
[----:B------:R-:W-:Y:S01]  /*a34d0*/  ISETP.LT.AND P6, PT, R27, UR4, !P6 ;  /* 0x000000041b007c0c */ /* 0x000fe2000f7c1270 */
[----:B------:R-:W-:Y:S01]  /*a34e0*/  IMAD.WIDE R4, R7, 0x2, R12 ;  /* 0x0000000207047825 */ /* 0x000fe200078e020c */
[----:B------:R-:W-:-:S03]  /*a34f0*/  ISETP.GE.AND P4, PT, R6, UR14, PT ;  /* 0x0000000e06007c0c */ /* 0x000fc6000bf86270 */
[----:B------:R-:W-:-:S08]  /*a3500*/  VIADD R6, R7, UR5 ;  /* 0x0000000507067c36 */ /* 0x000fd00008000000 */
[----:B------:R0:W-:Y:S01]  /*a3510*/  @P6 STG.E.U16 desc[UR44][R4.64], R18 ;  /* 0x0000001204006986 */ /* 0x0001e2000c10152c */
[----:B------:R-:W-:Y:S01]  /*a3520*/  ISETP.LT.AND P6, PT, R0, UR4, !P3 ;  /* 0x0000000400007c0c */ /* 0x000fe2000dfc1270 */
[----:B------:R-:W-:Y:S01]  /*a3530*/  VIADD R9, R28, 0xac ;  /* 0x000000ac1c097836 */ /* 0x000fe20000000000 */
[----:B------:R-:W-:Y:S01]  /*a3540*/  R2UR UR14, R20 ;  /* 0x00000000140e72ca */ /* 0x000fe200000e0000 */
[----:B------:R-:W-:Y:S01]  /*a3550*/  ULDC UR5, c[0x0][0x248] ;  /* 0x0000920000057ab9 */ /* 0x000fe20000000800 */
[----:B------:R-:W2:Y:S01]  /*a3560*/  LDL.LU R20, [R1+0x4b4] ;  /* 0x0004b40001147983 */ /* 0x000ea20000300800 */
[----:B0-----:R-:W-:-:S08]  /*a3570*/  IMAD.WIDE R4, R6, 0x2, R10 ;  /* 0x0000000206047825 */ /* 0x001fd000078e020a */
[----:B---3--:R0:W-:Y:S01]  /*a3580*/  @P6 STG.E.U16 desc[UR44][R4.64], R26 ;  /* 0x0000001a04006986 */ /* 0x0081e2000c10152c */
[----:B------:R-:W-:Y:S02]  /*a3590*/  ISETP.LT.AND P6, PT, R3, UR4, !P3 ;  /* 0x0000000403007c0c */ /* 0x000fe4000dfc1270 */
[----:B------:R-:W-:Y:S01]  /*a35a0*/  PRMT R7, R26, 0x7632, R7 ;  /* 0x000076321a077816 */ /* 0x000fe20000000007 */
[----:B0-----:R-:W-:Y:S01]  /*a35b0*/  IMAD.WIDE R4, R6, 0x2, R16 ;  /* 0x0000000206047825 */ /* 0x001fe200078e0210 */
[----:B------:R-:W3:Y:S09]  /*a35c0*/  LDL.LU R26, [R1+0x4] ;  /* 0x00000400011a7983 */ /* 0x000ef20000300800 */
[----:B------:R0:W-:Y:S01]  /*a35d0*/  @P6 STG.E.U16 desc[UR44][R4.64], R7 ;  /* 0x0000000704006986 */ /* 0x0001e2000c10152c */
[----:B------:R-:W-:-:S02]  /*a35e0*/  ISETP.LT.AND P6, PT, R8, UR4, !P3 ;  /* 0x0000000408007c0c */ /* 0x000fc4000dfc1270 */
[----:B------:R-:W-:Y:S01]  /*a35f0*/  ISETP.LT.AND P3, PT, R27, UR4, !P3 ;  /* 0x000000041b007c0c */ /* 0x000fe2000df61270 */
[----:B0-----:R-:W-:-:S10]  /*a3600*/  IMAD.WIDE R4, R6, 0x2, R14 ;  /* 0x0000000206047825 */ /* 0x001fd400078e020e */
[----:B----4-:R0:W-:Y:S01]  /*a3610*/  @P6 STG.E.U16 desc[UR44][R4.64], R25 ;  /* 0x0000001904006986 */ /* 0x0101e2000c10152c */
[----:B------:R-:W-:Y:S02]  /*a3620*/  PRMT R18, R25, 0x7632, R18 ;  /* 0x0000763219127816 */ /* 0x000fe40000000012 */
[----:B------:R-:W-:Y:S01]  /*a3630*/  ISETP.GE.AND P2, PT, R9, UR12, PT ;  /* 0x0000000c09007c0c */ /* 0x000fe2000bf46270 */
[----:B0-----:R-:W-:Y:S01]  /*a3640*/  IMAD.WIDE R4, R6, 0x2, R12 ;  /* 0x0000000206047825 */ /* 0x001fe200078e020c */
[----:B------:R-:W4:Y:S04]  /*a3650*/  LDL.LU R25, [R1+0x4d4] ;  /* 0x0004d40001197983 */ /* 0x000f280000300800 */
[----:B------:R0:W-:Y:S01]  /*a3660*/  @P3 STG.E.U16 desc[UR44][R4.64], R18 ;  /* 0x0000001204003986 */ /* 0x0001e2000c10152c */
[----:B------:R-:W-:Y:S01]  /*a3670*/  ISETP.LT.AND P3, PT, R0, UR4, !P5 ;  /* 0x0000000400007c0c */ /* 0x000fe2000ef61270 */
[----:B------:R-:W-:Y:S01]  /*a3680*/  VIADD R9, R6, UR5 ;  /* 0x0000000506097c36 */ /* 0x000fe20008000000 */
[----:B------:R-:W-:Y:S01]  /*a3690*/  PRMT R6, R19, 0x7632, R6 ;  /* 0x0000763213067816 */ /* 0x000fe20000000006 */
[----:B------:R-:W-:Y:S01]  /*a36a0*/  VIADD R2, R28, 0xad ;  /* 0x000000ad1c027836 */ /* 0x000fe20000000000 */
[----:B------:R-:W-:Y:S01]  /*a36b0*/  ULDC UR5, c[0x0][0x248] ;  /* 0x0000920000057ab9 */ /* 0x000fe20000000800 */
[----:B0-----:R-:W-:-:S08]  /*a36c0*/  IMAD.WIDE R4, R9, 0x2, R10 ;  /* 0x0000000209047825 */ /* 0x001fd000078e020a */
[----:B------:R0:W-:Y:S01]  /*a36d0*/  @P3 STG.E.U16 desc[UR44][R4.64], R19 ;  /* 0x0000001304003986 */ /* 0x0001e2000c10152c */
[----:B------:R-:W-:-:S03]  /*a36e0*/  ISETP.LT.AND P3, PT, R3, UR4, !P5 ;  /* 0x0000000403007c0c */ /* 0x000fc6000ef61270 */
[----:B0-----:R-:W3:Y:S01]  /*a36f0*/  LDL.LU R19, [R1+0x4c4] ;  /* 0x0004c40001137983 */ /* 0x001ee20000300800 */
[----:B------:R-:W-:-:S09]  /*a3700*/  IMAD.WIDE R4, R9, 0x2, R16 ;  /* 0x0000000209047825 */ /* 0x000fd200078e0210 */
[----:B------:R0:W-:Y:S01]  /*a3710*/  @P3 STG.E.U16 desc[UR44][R4.64], R6 ;  /* 0x0000000604003986 */ /* 0x0001e2000c10152c */
[----:B------:R-:W-:Y:S01]  /*a3720*/  ISETP.LT.AND P3, PT, R8, UR4, !P5 ;  /* 0x0000000408007c0c */ /* 0x000fe2000ef61270 */
[----:B0-----:R-:W-:-:S04]  /*a3730*/  IMAD.WIDE R4, R9, 0x2, R14 ;  /* 0x0000000209047825 */ /* 0x001fc800078e020e */
[----:B------:R-:W-:-:S08]  /*a3740*/  VIADD R6, R28, 0xaf ;  /* 0x000000af1c067836 */ /* 0x000fd00000000000 */
[----:B--2---:R0:W-:Y:S01]  /*a3750*/  @P3 STG.E.U16 desc[UR44][R4.64], R24 ;  /* 0x0000001804003986 */ /* 0x0041e2000c10152c */
[----:B------:R-:W-:Y:S02]  /*a3760*/  ISETP.GE.AND P3, PT, R6, UR11, PT ;  /* 0x0000000b06007c0c */ /* 0x000fe4000bf66270 */
[----:B------:R-:W-:Y:S02]  /*a3770*/  R2UR UR11, R29 ;  /* 0x000000001d0b72ca */ /* 0x000fe400000e0000 */
[----:B------:R-:W-:Y:S01]  /*a3780*/  PRMT R18, R24, 0x7632, R18 ;  /* 0x0000763218127816 */ /* 0x000fe20000000012 */
[----:B------:R-:W2:Y:S04]  /*a3790*/  LDL.LU R29, [R1+0x8] ;  /* 0x00000800011d7983 */ /* 0x000ea80000300800 */
        /* <DEDUP_REMOVED lines=8> */
[----:B------:R-:W-:Y:S01]  /*a3820*/  PRMT R9, R20, 0x7632, R9 ;  /* 0x0000763214097816 */ /* 0x000fe20000000009 */
[----:B------:R-:W-:Y:S01]  /*a3830*/  ULDC UR5, c[0x0][0x248] ;  /* 0x0000920000057ab9 */ /* 0x000fe20000000800 */
[----:B0-----:R-:W-:-:S09]  /*a3840*/  IMAD.WIDE R4, R2, 0x2, R10 ;  /* 0x0000000202047825 */ /* 0x001fd200078e020a */
[----:B------:R0:W-:Y:S01]  /*a3850*/  @P5 STG.E.U16 desc[UR44][R4.64], R20 ;  /* 0x0000001404005986 */ /* 0x0001e2000c10152c */
[----:B------:R-:W-:-:S03]  /*a3860*/  ISETP.LT.AND P5, PT, R3, UR4, !P1 ;  /* 0x0000000403007c0c */ /* 0x000fc6000cfa1270 */
[----:B0-----:R-:W2:Y:S01]  /*a3870*/  LDL.LU R20, [R1+0x4b8] ;  /* 0x0004b80001147983 */ /* 0x001ea20000300800 */
[----:B------:R-:W-:-:S09]  /*a3880*/  IMAD.WIDE R4, R2, 0x2, R16 ;  /* 0x0000000202047825 */ /* 0x000fd200078e0210 */
[----:B------:R0:W-:Y:S01]  /*a3890*/  @P5 STG.E.U16 desc[UR44][R4.64], R9 ;  /* 0x0000000904005986 */ /* 0x0001e2000c10152c */
[----:B------:R-:W-:Y:S02]  /*a38a0*/  ISETP.LT.AND P5, PT, R8, UR4, !P1 ;  /* 0x0000000408007c0c */ /* 0x000fe4000cfa1270 */
[----:B------:R-:W-:Y:S01]  /*a38b0*/  ISETP.LT.AND P1, PT, R27, UR4, !P1 ;  /* 0x000000041b007c0c */ /* 0x000fe2000cf21270 */
[----:B0-----:R-:W-:-:S04]  /*a38c0*/  IMAD.WIDE R4, R2, 0x2, R14 ;  /* 0x0000000202047825 */ /* 0x001fc800078e020e */
[----:B------:R-:W-:-:S06]  /*a38d0*/  VIADD R9, R28, 0xb0 ;  /* 0x000000b01c097836 */ /* 0x000fcc0000000000 */
[----:B----4-:R0:W-:Y:S01]  /*a38e0*/  @P5 STG.E.U16 desc[UR44][R4.64], R25 ;  /* 0x0000001904005986 */ /* 0x0101e2000c10152c */
[----:B------:R-:W-:Y:S02]  /*a38f0*/  PRMT R18, R25, 0x7632, R18 ;  /* 0x0000763219127816 */ /* 0x000fe40000000012 */
[----:B------:R-:W-:Y:S02]  /*a3900*/  ISETP.GE.AND P5, PT, R9, UR9, PT ;  /* 0x0000000909007c0c */ /* 0x000fe4000bfa6270 */
[----:B---3--:R-:W-:Y:S02]  /*a3910*/  R2UR UR9, R26 ;  /* 0x000000001a0972ca */ /* 0x008fe400000e0000 */
[----:B------:R-:W3:Y:S01]  /*a3920*/  LDL.LU R26, [R1+0xc] ;  /* 0x00000c00011a7983 */ /* 0x000ee20000300800 */
[----:B0-----:R-:W-:-:S03]  /*a3930*/  IMAD.WIDE R4, R2, 0x2, R12 ;  /* 0x0000000202047825 */ /* 0x001fc600078e020c */
[----:B------:R-:W4:Y:S04]  /*a3940*/  LDL.LU R25, [R1+0x4d8] ;  /* 0x0004d80001197983 */ /* 0x000f280000300800 */
[----:B------:R0:W-:Y:S01]  /*a3950*/  @P1 STG.E.U16 desc[UR44][R4.64], R18 ;  /* 0x0000001204001986 */ /* 0x0001e2000c10152c */
[----:B------:R-:W-:Y:S02]  /*a3960*/  ISETP.LT.AND P1, PT, R0, UR4, !P4 ;  /* 0x0000000400007c0c */ /* 0x000fe4000e721270 */
[----:B------:R-:W-:Y:S01]  /*a3970*/  ISETP.GE.AND P6, PT, R7, UR8, PT ;  /* 0x0000000807007c0c */ /* 0x000fe2000bfc6270 */
[----:B------:R-:W-:Y:S01]  /*a3980*/  VIADD R7, R2, UR5 ;  /* 0x0000000502077c36 */ /* 0x000fe20008000000 */
[----:B------:R-:W-:-:S03]  /*a3990*/  ULDC UR5, c[0x0][0x248] ;  /* 0x0000920000057ab9 */ /* 0x000fc60000000800 */
[----:B0-----:R-:W-:-:S06]  /*a39a0*/  IMAD.WIDE R4, R7, 0x2, R10 ;  /* 0x0000000207047825 */ /* 0x001fcc00078e020a */
[----:B------:R0:W-:Y:S01]  /*a39b0*/  @P1 STG.E.U16 desc[UR44][R4.64], R19 ;  /* 0x0000001304001986 */ /* 0x0001e2000c10152c */
[----:B------:R-:W-:Y:S02]  /*a39c0*/  ISETP.LT.AND P1, PT, R3, UR4, !P4 ;  /* 0x0000000403007c0c */ /* 0x000fe4000e721270 */
[----:B------:R-:W-:Y:S02]  /*a39d0*/  PRMT R2, R19, 0x7632, R2 ;  /* 0x0000763213027816 */ /* 0x000fe40000000002 */
[----:B0-----:R-:W3:Y:S01]  /*a39e0*/  LDL.LU R19, [R1+0x4c8] ;  /* 0x0004c80001137983 */ /* 0x001ee20000300800 */
[----:B------:R-:W-:-:S08]  /*a39f0*/  IMAD.WIDE R4, R7, 0x2, R16 ;  /* 0x0000000207047825 */ /* 0x000fd000078e0210 */
        /* <DEDUP_REMOVED lines=17> */
[----:B------:R0:W-:Y:S01]  /*a3b10*/  @P4 STG.E.U16 desc[UR44][R4.64], R20 ;  /* 0x0000001404004986 */ /* 0x0001e2000c10152c */
[----:B------:R-:W-:Y:S02]  /*a3b20*/  ISETP.LT.AND P4, PT, R3, UR4, !P2 ;  /* 0x0000000403007c0c */ /* 0x000fe4000d781270 */
[----:B------:R-:W-:Y:S02]  /*a3b30*/  PRMT R7, R20, 0x7632, R7 ;  /* 0x0000763214077816 */ /* 0x000fe40000000007 */
[----:B0-----:R-:W2:Y:S01]  /*a3b40*/  LDL.LU R20, [R1+0x4bc] ;  /* 0x0004bc0001147983 */ /* 0x001ea20000300800 */
[----:B------:R-:W-:-:S08]  /*a3b50*/  IMAD.WIDE R4, R6, 0x2, R16 ;  /* 0x0000000206047825 */ /* 0x000fd000078e0210 */
        /* <DEDUP_REMOVED lines=13> */
[----:B------:R-:W-:Y:S01]  /*a3c30*/  ISETP.LT.AND P2, PT, R0, UR4, !P0 ;  /* 0x0000000400007c0c */ /* 0x000fe2000c741270 */
[----:B------:R-:W-:Y:S01]  /*a3c40*/  VIADD R9, R6, UR5 ;  /* 0x0000000506097c36 */ /* 0x000fe20008000000 */
[----:B------:R-:W-:-:S03]  /*a3c50*/  ULDC UR5, c[0x0][0x248] ;  /* 0x0000920000057ab9 */ /* 0x000fc60000000800 */
[----:B0-----:R-:W-:-:S08]  /*a3c60*/  IMAD.WIDE R4, R9, 0x2, R10 ;  /* 0x0000000209047825 */ /* 0x001fd000078e020a */
        /* <DEDUP_REMOVED lines=33> */
[----:B------:R-:W-:Y:S02]  /*a3e80*/  ISETP.GE.AND P0, PT, R9, UR15, PT ;  /* 0x0000000f09007c0c */ /* 0x000fe4000bf06270 */
[----:B---3--:R-:W-:Y:S02]  /*a3e90*/  R2UR UR15, R26 ;  /* 0x000000001a0f72ca */ /* 0x008fe400000e0000 */
[----:B------:R-:W-:Y:S01]  /*a3ea0*/  PRMT R18, R25, 0x7632, R18 ;  /* 0x0000763219127816 */ /* 0x000fe20000000012 */
        /* <DEDUP_REMOVED lines=19> */
[----:B------:R-:W-:Y:S02]  /*a3fe0*/  PRMT R18, R24, 0x7632, R18 ;  /* 0x0000763218127816 */ /* 0x000fe40000000012 */
[----:B------:R-:W-:Y:S01]  /*a3ff0*/  R2UR UR16, R29 ;  /* 0x000000001d1072ca */ /* 0x000fe200000e0000 */
[----:B0-----:R-:W2:Y:S04]  /*a4000*/  LDL.LU R24, [R1+0x24] ;  /* 0x0000240001187983 */ /* 0x001ea80000300800 */
[----:B------:R-:W2:Y:S01]  /*a4010*/  LDL.LU R29, [R1+0x530] ;  /* 0x00053000011d7983 */ /* 0x000ea20000300800 */
        /* <DEDUP_REMOVED lines=27> */
[----:B------:R-:W-:Y:S01]  /*a41d0*/  R2UR UR12, R21 ;  /* 0x00000000150c72ca */ /* 0x000fe200000e0000 */
[----:B------:R-:W-:Y:S02]  /*a41e0*/  ULDC UR5, c[0x0][0x248] ;  /* 0x0000920000057ab9 */ /* 0x000fe40000000800 */
[----:B0-----:R-:W-:-:S08]  /*a41f0*/  IMAD.WIDE R4, R9, 0x2, R10 ;  /* 0x0000000209047825 */ /* 0x001fd000078e020a */
[----:B------:R0:W-:Y:S01]  /*a4200*/  @P5 STG.E.U16 desc[UR44][R4.64], R19 ;  /* 0x0000001304005986 */ /* 0x0001e2000c10152c */
[----:B------:R-:W-:Y:S02]  /*a4210*/  ISETP.LT.AND P5, PT, R3, UR4, !P1 ;  /* 0x0000000403007c0c */ /* 0x000fe4000cfa1270 */
[----:B------:R-:W-:Y:S01]  /*a4220*/  PRMT R6, R19, 0x7632, R6 ;  /* 0x0000763213067816 */ /* 0x000fe20000000006 */
[----:B0-----:R-:W-:-:S10]  /*a4230*/  IMAD.WIDE R4, R9, 0x2, R16 ;  /* 0x0000000209047825 */ /* 0x001fd400078e0210 */
[----:B------:R0:W-:Y:S01]  /*a4240*/  @P5 STG.E.U16 desc[UR44][R4.64], R6 ;  /* 0x0000000604005986 */ /* 0x0001e2000c10152c */
[----:B------:R-:W-:Y:S01]  /*a4250*/  ISETP.LT.AND P5, PT, R8, UR4, !P1 ;  /* 0x0000000408007c0c */ /* 0x000fe2000cfa1270 */
[----:B0-----:R-:W-:-:S04]  /*a4260*/  IMAD.WIDE R4, R9, 0x2, R14 ;  /* 0x0000000209047825 */ /* 0x001fc800078e020e */
[----:B------:R-:W-:-:S08]  /*a4270*/  VIADD R6, R28, 0xb7 ;  /* 0x000000b71c067836 */ /* 0x000fd00000000000 */
[----:B--2---:R0:W-:Y:S01]  /*a4280*/  @P5 STG.E.U16 desc[UR44][R4.64], R29 ;  /* 0x0000001d04005986 */ /* 0x0041e2000c10152c */
[----:B------:R-:W-:Y:S02]  /*a4290*/  ISETP.GE.AND P5, PT, R6, UR12, PT ;  /* 0x0000000c06007c0c */ /* 0x000fe4000bfa6270 */
[----:B------:R-:W-:Y:S02]  /*a42a0*/  R2UR UR12, R24 ;  /* 0x00000000180c72ca */ /* 0x000fe400000e0000 */
[----:B------:R-:W2:Y:S01]  /*a42b0*/  LDL.LU R24, [R1+0x504] ;  /* 0x0005040001187983 */ /* 0x000ea20000300800 */
[----:B------:R-:W-:Y:S02]  /*a42c0*/  ISETP.LT.AND P1, PT, R27, UR4, !P1 ;  /* 0x000000041b007c0c */ /* 0x000fe4000cf21270 */
[----:B------:R-:W-:Y:S01]  /*a42d0*/  PRMT R18, R29, 0x7632, R18 ;  /* 0x000076321d127816 */ /* 0x000fe20000000012 */
[C---:B0-----:R-:W-:Y:S01]  /*a42e0*/  IMAD.WIDE R4, R9.reuse, 0x2, R12 ;  /* 0x0000000209047825 */ /* 0x041fe200078e020c */
[----:B------:R-:W2:Y:S03]  /*a42f0*/  LDL.LU R29, [R1+0x30] ;  /* 0x00003000011d7983 */ /* 0x000ea60000300800 */
[----:B------:R-:W-:Y:S01]  /*a4300*/  VIADD R2, R9, UR5 ;  /* 0x0000000509027c36 */ /* 0x000fe20008000000 */
[----:B------:R-:W2:Y:S01]  /*a4310*/  LDL.LU R19, [R1+0x534] ;  /* 0x0005340001137983 */ /* 0x000ea20000300800 */
[----:B------:R-:W-:Y:S01]  /*a4320*/  R2UR UR10, R22 ;  /* 0x00000000160a72ca */ /* 0x000fe200000e0000 */
[----:B------:R-:W-:-:S03]  /*a4330*/  ULDC UR5, c[0x0][0x248] ;  /* 0x0000920000057ab9 */ /* 0x000fc60000000800 */
[----:B------:R0:W-:Y:S01]  /*a4340*/  @P1 STG.E.U16 desc[UR44][R4.64], R18 ;  /* 0x0000001204001986 */ /* 0x0001e2000c10152c */
[----:B------:R-:W-:Y:S01]  /*a4350*/  ISETP.LT.AND P1, PT, R0, UR4, !P4 ;  /* 0x0000000400007c0c */ /* 0x000fe2000e721270 */
[----:B0-----:R-:W-:-:S12]  /*a4360*/  IMAD.WIDE R4, R2, 0x2, R10 ;  /* 0x0000000202047825 */ /* 0x001fd800078e020a */
        /* <DEDUP_REMOVED lines=8> */
[----:B----4-:R0:W-:Y:S01]  /*a43f0*/  @P1 STG.E.U16 desc[UR44][R4.64], R25 ;  /* 0x0000001904001986 */ /* 0x0101e2000c10152c */
[----:B------:R-:W-:Y:S02]  /*a4400*/  ISETP.GE.AND P1, PT, R9, UR10, PT ;  /* 0x0000000a09007c0c */ /* 0x000fe4000bf26270 */
[----:B---3--:R-:W-:Y:S02]  /*a4410*/  R2UR UR10, R26 ;  /* 0x000000001a0a72ca */ /* 0x008fe400000e0000 */
[----:B------:R-:W3:Y:S01]  /*a4420*/  LDL.LU R26, [R1+0x4f8] ;  /* 0x0004f800011a7983 */ /* 0x000ee20000300800 */
[----:B------:R-:W-:Y:S02]  /*a4430*/  ISETP.LT.AND P4, PT, R27, UR4, !P4 ;  /* 0x000000041b007c0c */ /* 0x000fe4000e781270 */
[----:B------:R-:W-:Y:S01]  /*a4440*/  PRMT R18, R25, 0x7632, R18 ;  /* 0x0000763219127816 */ /* 0x000fe20000000012 */
[----:B0-----:R-:W-:Y:S01]  /*a4450*/  IMAD.WIDE R4, R2, 0x2, R12 ;  /* 0x0000000202047825 */ /* 0x001fe200078e020c */
[----:B------:R-:W4:Y:S09]  /*a4460*/  LDL.LU R25, [R1+0x518] ;  /* 0x0005180001197983 */ /* 0x000f320000300800 */
[----:B------:R0:W-:Y:S01]  /*a4470*/  @P4 STG.E.U16 desc[UR44][R4.64], R18 ;  /* 0x0000001204004986 */ /* 0x0001e2000c10152c */
[----:B------:R-:W-:Y:S01]  /*a4480*/  ISETP.LT.AND P4, PT, R0, UR4, !P2 ;  /* 0x0000000400007c0c */ /* 0x000fe2000d781270 */
[----:B------:R-:W-:Y:S01]  /*a4490*/  VIADD R7, R2, UR5 ;  /* 0x0000000502077c36 */ /* 0x000fe20008000000 */
[----:B------:R-:W-:-:S03]  /*a44a0*/  ULDC UR5, c[0x0][0x248] ;  /* 0x0000920000057ab9 */ /* 0x000fc60000000800 */
[----:B0-----:R-:W-:-:S08]  /*a44b0*/  IMAD.WIDE R4, R7, 0x2, R10 ;  /* 0x0000000207047825 */ /* 0x001fd000078e020a */
[----:B--2---:R0:W-:Y:S01]  /*a44c0*/  @P4 STG.E.U16 desc[UR44][R4.64], R24 ;  /* 0x0000001804004986 */ /* 0x0041e2000c10152c */
[----:B------:R-:W-:-:S03]  /*a44d0*/  PRMT R2, R24, 0x7632, R2 ;  /* 0x0000763218027816 */ /* 0x000fc60000000002 */
[----:B0-----:R-:W2:Y:S01]  /*a44e0*/  LDL.LU R24, [R1+0x508] ;  /* 0x0005080001187983 */ /* 0x001ea20000300800 */
[----:B------:R-:W-:Y:S01]  /*a44f0*/  ISETP.LT.AND P4, PT, R3, UR4, !P2 ;  /* 0x0000000403007c0c */ /* 0x000fe2000d781270 */
[----:B------:R-:W-:-:S12]  /*a4500*/  IMAD.WIDE R4, R7, 0x2, R16 ;  /* 0x0000000207047825 */ /* 0x000fd800078e0210 */
[----:B------:R0:W-:Y:S01]  /*a4510*/  @P4 STG.E.U16 desc[UR44][R4.64], R2 ;  /* 0x0000000204004986 */ /* 0x0001e2000c10152c */
[----:B------:R-:W-:Y:S02]  /*a4520*/  ISETP.LT.AND P4, PT, R8, UR4, !P2 ;  /* 0x0000000408007c0c */ /* 0x000fe4000d781270 */
[----:B------:R-:W-:Y:S02]  /*a4530*/  ISETP.LT.AND P2, PT, R27, UR4, !P2 ;  /* 0x000000041b007c0c */ /* 0x000fe4000d741270 */
[----:B------:R-:W-:Y:S01]  /*a4540*/  PRMT R18, R19, 0x7632, R18 ;  /* 0x0000763213127816 */ /* 0x000fe20000000012 */
[----:B0-----:R-:W-:-:S08]  /*a4550*/  IMAD.WIDE R4, R7, 0x2, R14 ;  /* 0x0000000207047825 */ /* 0x001fd000078e020e */
[----:B------:R0:W-:Y:S01]  /*a4560*/  @P4 STG.E.U16 desc[UR44][R4.64], R19 ;  /* 0x0000001304004986 */ /* 0x0001e2000c10152c */
[----:B------:R-:W-:Y:S01]  /*a4570*/  VIADD R6, R7, UR5 ;  /* 0x0000000507067c36 */ /* 0x000fe20008000000 */
[----:B------:R-:W-:Y:S01]  /*a4580*/  R2UR UR8, R23 ;  /* 0x00000000170872ca */ /* 0x000fe200000e0000 */
[----:B------:R-:W-:Y:S01]  /*a4590*/  VIADD R2, R28, 0xb9 ;  /* 0x000000b91c027836 */ /* 0x000fe20000000000 */
[----:B------:R-:W-:Y:S01]  /*a45a0*/  ULDC UR5, c[0x0][0x248] ;  /* 0x0000920000057ab9 */ /* 0x000fe20000000800 */
[----:B0-----:R-:W-:-:S05]  /*a45b0*/  IMAD.WIDE R4, R7, 0x2, R12 ;  /* 0x0000000207047825 */ /* 0x001fca00078e020c */
[----:B------:R0:W-:Y:S01]  /*a45c0*/  @P2 STG.E.U16 desc[UR44][R4.64], R18 ;  /* 0x0000001204002986 */ /* 0x0001e2000c10152c */
[----:B------:R-:W-:Y:S01]  /*a45d0*/  ISETP.LT.AND P2, PT, R0, UR4, !P0 ;  /* 0x0000000400007c0c */ /* 0x000fe2000c741270 */
[----:B0-----:R-:W-:-:S12]  /*a45e0*/  IMAD.WIDE R4, R6, 0x2, R10 ;  /* 0x0000000206047825 */ /* 0x001fd800078e020a */
[----:B---3--:R0:W-:Y:S01]  /*a45f0*/  @P2 STG.E.U16 desc[UR44][R4.64], R26 ;  /* 0x0000001a04002986 */ /* 0x0081e2000c10152c */
[----:B------:R-:W-:Y:S02]  /*a4600*/  ISETP.LT.AND P2, PT, R3, UR4, !P0 ;  /* 0x0000000403007c0c */ /* 0x000fe4000c741270 */
[----:B------:R-:W-:Y:S02]  /*a4610*/  PRMT R7, R26, 0x7632, R7 ;  /* 0x000076321a077816 */ /* 0x000fe40000000007 */
[----:B------:R-:W-:Y:S02]  /*a4620*/  ISETP.GE.AND P4, PT, R2, UR8, PT ;  /* 0x0000000802007c0c */ /* 0x000fe4000bf86270 */
[----:B------:R-:W-:Y:S02]  /*a4630*/  R2UR UR8, R29 ;  /* 0x000000001d0872ca */ /* 0x000fe400000e0000 */
[----:B------:R-:W3:Y:S01]  /*a4640*/  LDL.LU R29, [R1+0x34] ;  /* 0x00003400011d7983 */ /* 0x000ee20000300800 */
[----:B0-----:R-:W-:-:S03]  /*a4650*/  IMAD.WIDE R4, R6, 0x2, R16 ;  /* 0x0000000206047825 */ /* 0x001fc600078e0210 */
[----:B------:R-:W3:Y:S04]  /*a4660*/  LDL.LU R20, [R1+0x538] ;  /* 0x0005380001147983 */ /* 0x000ee80000300800 */
[----:B------:R0:W-:Y:S01]  /*a4670*/  @P2 STG.E.U16 desc[UR44][R4.64], R7 ;  /* 0x0000000704002986 */ /* 0x0001e2000c10152c */
[----:B------:R-:W-:-:S03]  /*a4680*/  ISETP.LT.AND P2, PT, R8, UR4, !P0 ;  /* 0x0000000408007c0c */ /* 0x000fc6000c741270 */
[----:B------:R-:W3:Y:S01]  /*a4690*/  LDL.LU R19, [R1+0x4fc] ;  /* 0x0004fc0001137983 */ /* 0x000ee20000300800 */
[----:B------:R-:W-:Y:S01]  /*a46a0*/  ISETP.LT.AND P0, PT, R27, UR4, !P0 ;  /* 0x000000041b007c0c */ /* 0x000fe2000c701270 */
[----:B0-----:R-:W-:-:S08]  /*a46b0*/  IMAD.WIDE R4, R6, 0x2, R14 ;  /* 0x0000000206047825 */ /* 0x001fd000078e020e */
[----:B----4-:R0:W-:Y:S01]  /*a46c0*/  @P2 STG.E.U16 desc[UR44][R4.64], R25 ;  /* 0x0000001904002986 */ /* 0x0101e2000c10152c */
[----:B------:R-:W-:Y:S01]  /*a46d0*/  ISETP.LT.AND P2, PT, R0, UR4, !P6 ;  /* 0x0000000400007c0c */ /* 0x000fe2000f741270 */
[C---:B------:R-:W-:Y:S01]  /*a46e0*/  VIADD R9, R6.reuse, UR5 ;  /* 0x0000000506097c36 */ /* 0x040fe20008000000 */
[----:B------:R-:W-:Y:S01]  /*a46f0*/  PRMT R18, R25, 0x7632, R18 ;  /* 0x0000763219127816 */ /* 0x000fe20000000012 */
[----:B------:R-:W-:Y:S01]  /*a4700*/  ULDC UR5, c[0x0][0x248] ;  /* 0x0000920000057ab9 */ /* 0x000fe20000000800 */
[----:B0-----:R-:W-:Y:S01]  /*a4710*/  IMAD.WIDE R4, R6, 0x2, R12 ;  /* 0x0000000206047825 */ /* 0x001fe200078e020c */
[----:B------:R-:W4:Y:S03]  /*a4720*/  LDL.LU R25, [R1+0x51c] ;  /* 0x00051c0001197983 */ /* 0x000f260000300800 */
[----:B------:R-:W-:Y:S01]  /*a4730*/  IMAD.WIDE R6, R9, 0x2, R10 ;  /* 0x0000000209067825 */ /* 0x000fe200078e020a */
[----:B------:R0:W-:Y:S04]  /*a4740*/  @P0 STG.E.U16 desc[UR44][R4.64], R18 ;  /* 0x0000001204000986 */ /* 0x0001e8000c10152c */
[----:B------:R-:W4:Y:S04]  /*a4750*/  LDL.LU R26, [R1+0x38] ;  /* 0x00003800011a7983 */ /* 0x000f280000300800 */
[----:B--2---:R1:W-:Y:S01]  /*a4760*/  @P2 STG.E.U16 desc[UR44][R6.64], R24 ;  /* 0x0000001806002986 */ /* 0x0043e2000c10152c */
[----:B0-----:R-:W-:-:S03]  /*a4770*/  PRMT R18, R24, 0x7632, R18 ;  /* 0x0000763218127816 */ /* 0x001fc60000000012 */
[----:B-1----:R-:W2:Y:S01]  /*a4780*/  LDL.LU R24, [R1+0x50c] ;  /* 0x00050c0001187983 */ /* 0x002ea20000300800 */
[----:B------:R-:W-:Y:S02]  /*a4790*/  ISETP.LT.AND P0, PT, R3, UR4, !P6 ;  /* 0x0000000403007c0c */ /* 0x000fe4000f701270 */
[----:B------:R-:W-:Y:S01]  /*a47a0*/  ISETP.LT.AND P2, PT, R8, UR4, !P6 ;  /* 0x0000000408007c0c */ /* 0x000fe2000f741270 */
[----:B------:R-:W-:Y:S01]  /*a47b0*/  IMAD.WIDE R4, R9, 0x2, R16 ;  /* 0x0000000209047825 */ /* 0x000fe200078e0210 */
[----:B------:R-:W-:-:S03]  /*a47c0*/  ISETP.LT.AND P6, PT, R27, UR4, !P6 ;  /* 0x000000041b007c0c */ /* 0x000fc6000f7c1270 */
[----:B------:R-:W-:-:S04]  /*a47d0*/  IMAD.WIDE R6, R9, 0x2, R14 ;  /* 0x0000000209067825 */ /* 0x000fc800078e020e */
[C---:B------:R-:W-:Y:S01]  /*a47e0*/  VIADD R2, R9.reuse, UR5 ;  /* 0x0000000509027c36 */ /* 0x040fe20008000000 */
[----:B------:R-:W-:Y:S01]  /*a47f0*/  ULDC UR5, c[0x0][0x248] ;  /* 0x0000920000057ab9 */ /* 0x000fe20000000800 */
[----:B------:R0:W-:Y:S01]  /*a4800*/  @P0 STG.E.U16 desc[UR44][R4.64], R18 ;  /* 0x0000001204000986 */ /* 0x0001e2000c10152c */
[----:B------:R-:W-:Y:S01]  /*a4810*/  ISETP.LT.AND P0, PT, R0, UR4, !P3 ;  /* 0x0000000400007c0c */ /* 0x000fe2000df01270 */
[----:B0-----:R-:W-:Y:S02]  /*a4820*/  IMAD.WIDE R4, R9, 0x2, R12 ;  /* 0x0000000209047825 */ /* 0x001fe400078e020c */
[----:B---3--:R0:W-:Y:S01]  /*a4830*/  @P2 STG.E.U16 desc[UR44][R6.64], R20 ;  /* 0x0000001406002986 */ /* 0x0081e2000c10152c */
[----:B------:R-:W-:Y:S02]  /*a4840*/  ISETP.LT.AND P2, PT, R3, UR4, !P3 ;  /* 0x0000000403007c0c */ /* 0x000fe4000df41270 */
[----:B------:R-:W-:-:S05]  /*a4850*/  PRMT R9, R20, 0x7632, R9 ;  /* 0x0000763214097816 */ /* 0x000fca0000000009 */
[----:B------:R1:W-:Y:S01]  /*a4860*/  @P6 STG.E.U16 desc[UR44][R4.64], R9 ;  /* 0x0000000904006986 */ /* 0x0003e2000c10152c */
[----:B------:R-:W-:Y:S02]  /*a4870*/  ISETP.LT.AND P6, PT, R8, UR4, !P3 ;  /* 0x0000000408007c0c */ /* 0x000fe4000dfc1270 */
[----:B------:R-:W-:Y:S01]  /*a4880*/  PRMT R18, R19, 0x7632, R18 ;  /* 0x0000763213127816 */ /* 0x000fe20000000012 */
[----:B0-----:R-:W-:Y:S01]  /*a4890*/  IMAD.WIDE R6, R2, 0x2, R16 ;  /* 0x0000000202067825 */ /* 0x001fe200078e0210 */
[----:B------:R-:W-:-:S03]  /*a48a0*/  ISETP.LT.AND P3, PT, R27, UR4, !P3 ;  /* 0x000000041b007c0c */ /* 0x000fc6000df61270 */
[----:B-1----:R-:W-:-:S05]  /*a48b0*/  IMAD.WIDE R4, R2, 0x2, R10 ;  /* 0x0000000202047825 */ /* 0x002fca00078e020a */
[----:B------:R0:W-:Y:S04]  /*a48c0*/  @P0 STG.E.U16 desc[UR44][R4.64], R19 ;  /* 0x0000001304000986 */ /* 0x0001e8000c10152c */
[----:B------:R1:W-:Y:S01]  /*a48d0*/  @P2 STG.E.U16 desc[UR44][R6.64], R18 ;  /* 0x0000001206002986 */ /* 0x0003e2000c10152c */
[----:B------:R-:W-:Y:S01]  /*a48e0*/  ISETP.LT.AND P2, PT, R0, UR4, !P5 ;  /* 0x0000000400007c0c */ /* 0x000fe2000ef41270 */
[----:B0-----:R-:W-:-:S04]  /*a48f0*/  IMAD.WIDE R4, R2, 0x2, R14 ;  /* 0x0000000202047825 */ /* 0x001fc800078e020e */
[C---:B-1----:R-:W-:Y:S01]  /*a4900*/  VIADD R6, R2.reuse, UR5 ;  /* 0x0000000502067c36 */ /* 0x042fe20008000000 */
[----:B----4-:R-:W-:Y:S01]  /*a4910*/  PRMT R7, R25, 0x7632, R7 ;  /* 0x0000763219077816 */ /* 0x010fe20000000007 */
[----:B------:R-:W-:Y:S01]  /*a4920*/  IMAD.WIDE R18, R2, 0x2, R12 ;  /* 0x0000000202127825 */ /* 0x000fe200078e020c */
[----:B------:R0:W-:Y:S01]  /*a4930*/  @P6 STG.E.U16 desc[UR44][R4.64], R25 ;  /* 0x0000001904006986 */ /* 0x0001e2000c10152c */
[----:B------:R-:W-:-:S03]  /*a4940*/  ULDC UR5, c[0x0][0x248] ;  /* 0x0000920000057ab9 */ /* 0x000fc60000000800 */
[----:B------:R-:W-:Y:S01]  /*a4950*/  @P3 STG.E.U16 desc[UR44][R18.64], R7 ;  /* 0x0000000712003986 */ /* 0x000fe2000c10152c */
[----:B0-----:R-:W-:-:S03]  /*a4960*/  IMAD.WIDE R4, R6, 0x2, R10 ;  /* 0x0000000206047825 */ /* 0x001fc600078e020a */
[----:B------:R-:W3:Y:S04]  /*a4970*/  LDL.LU R25, [R1+0x23c] ;  /* 0x00023c0001197983 */ /* 0x000ee80000300800 */
[----:B------:R-:W4:Y:S04]  /*a4980*/  LDL.LU R22, [R1+0x540] ;  /* 0x0005400001167983 */ /* 0x000f280000300800 */
[----:B--2---:R0:W-:Y:S01]  /*a4990*/  @P2 STG.E.U16 desc[UR44][R4.64], R24 ;  /* 0x0000001804002986 */ /* 0x0041e2000c10152c */
[----:B------:R-:W-:-:S03]  /*a49a0*/  ISETP.LT.AND P2, PT, R8, UR4, !P5 ;  /* 0x0000000408007c0c */ /* 0x000fc6000ef41270 */
[----:B------:R-:W2:Y:S01]  /*a49b0*/  LDL.LU R8, [R1+0x2ad8] ;  /* 0x002ad80001087983 */ /* 0x000ea20000300800 */
[----:B------:R-:W-:-:S05]  /*a49c0*/  VIADD R2, R28, 0xbb ;  /* 0x000000bb1c027836 */ /* 0x000fca0000000000 */
[----:B------:R-:W-:Y:S02]  /*a49d0*/  ISETP.GE.AND P3, PT, R2, UR9, PT ;  /* 0x0000000902007c0c */ /* 0x000fe4000bf66270 */
[----:B------:R-:W-:Y:S01]  /*a49e0*/  R2UR UR9, R26 ;  /* 0x000000001a0972ca */ /* 0x000fe200000e0000 */
[----:B------:R-:W-:Y:S01]  /*a49f0*/  VIADD R26, R6, UR5 ;  /* 0x00000005061a7c36 */ /* 0x000fe20008000000 */
[----:B------:R-:W-:Y:S01]  /*a4a00*/  ULDC UR5, c[0x0][0x248] ;  /* 0x0000920000057ab9 */ /* 0x000fe20000000800 */
[----:B------:R-:W-:Y:S02]  /*a4a10*/  PRMT R2, R24, 0x7632, R2 ;  /* 0x0000763218027816 */ /* 0x000fe40000000002 */
[----:B0-----:R-:W-:Y:S01]  /*a4a20*/  VIADD R24, R26, UR5 ;  /* 0x000000051a187c36 */ /* 0x001fe20008000000 */
[----:B------:R-:W-:Y:S01]  /*a4a30*/  ISETP.LT.AND P6, PT, R3, UR4, !P5 ;  /* 0x0000000403007c0c */ /* 0x000fe2000efc1270 */
[----:B------:R-:W-:Y:S02]  /*a4a40*/  ULDC UR5, c[0x0][0x248] ;  /* 0x0000920000057ab9 */ /* 0x000fe40000000800 */
[----:B------:R-:W-:Y:S01]  /*a4a50*/  VIADD R21, R24, UR5 ;  /* 0x0000000518157c36 */ /* 0x000fe20008000000 */
[----:B------:R-:W-:Y:S01]  /*a4a60*/  ULDC UR5, c[0x0][0x248] ;  /* 0x0000920000057ab9 */ /* 0x000fe20000000800 */
[----:B------:R-:W-:-:S02]  /*a4a70*/  VIADD R9, R28, 0xba ;  /* 0x000000ba1c097836 */ /* 0x000fc40000000000 */
[----:B------:R-:W-:Y:S02]  /*a4a80*/  VIADD R20, R21, UR5 ;  /* 0x0000000515147c36 */ /* 0x000fe40008000000 */
[----:B------:R-:W-:Y:S01]  /*a4a90*/  IMAD.WIDE R4, R6, 0x2, R16 ;  /* 0x0000000206047825 */ /* 0x000fe200078e0210 */
[----:B------:R-:W-:Y:S01]  /*a4aa0*/  ISETP.GE.AND P0, PT, R9, UR11, PT ;  /* 0x0000000b09007c0c */ /* 0x000fe2000bf06270 */
[----:B------:R-:W-:Y:S02]  /*a4ab0*/  ULDC UR5, c[0x0][0x248] ;  /* 0x0000920000057ab9 */ /* 0x000fe40000000800 */
[----:B------:R-:W-:Y:S01]  /*a4ac0*/  VIADD R9, R20, UR6 ;  /* 0x0000000614097c36 */ /* 0x000fe20008000000 */
[----:B------:R-:W-:Y:S01]  /*a4ad0*/  ISETP.LT.AND P5, PT, R27, UR4, !P5 ;  /* 0x000000041b007c0c */ /* 0x000fe2000efa1270 */
[----:B------:R0:W-:Y:S01]  /*a4ae0*/  @P6 STG.E.U16 desc[UR44][R4.64], R2 ;  /* 0x0000000204006986 */ /* 0x0001e2000c10152c */
[----:B------:R-:W-:Y:S01]  /*a4af0*/  R2UR UR11, R29 ;  /* 0x000000001d0b72ca */ /* 0x000fe200000e0000 */
[----:B------:R-:W-:Y:S01]  /*a4b00*/  VIADD R29, R9, UR5 ;  /* 0x00000005091d7c36 */ /* 0x000fe20008000000 */
[----:B------:R-:W-:Y:S01]  /*a4b10*/  ISETP.LT.AND P6, PT, R0, UR4, !P1 ;  /* 0x0000000400007c0c */ /* 0x000fe2000cfc1270 */
[----:B------:R-:W-:Y:S01]  /*a4b20*/  VIADD R18, R28, 0xbc ;  /* 0x000000bc1c127836 */ /* 0x000fe20000000000 */
[----:B------:R-:W-:Y:S01]  /*a4b30*/  ULDC UR6, c[0x0][0x248] ;  /* 0x0000920000067ab9 */ /* 0x000fe20000000800 */
[----:B------:R-:W-:Y:S01]  /*a4b40*/  ULDC UR5, c[0x0][0x248] ;  /* 0x0000920000057ab9 */ /* 0x000fe20000000800 */
[----:B------:R-:W-:Y:S01]  /*a4b50*/  VIADD R27, R29, UR6 ;  /* 0x000000061d1b7c36 */ /* 0x000fe20008000000 */
[----:B------:R-:W-:Y:S01]  /*a4b60*/  ULDC UR6, c[0x0][0x248] ;  /* 0x0000920000067ab9 */ /* 0x000fe20000000800 */
[----:B0-----:R-:W-:-:S04]  /*a4b70*/  IMAD.WIDE R4, R6, 0x2, R14 ;  /* 0x0000000206047825 */ /* 0x001fc800078e020e */
[----:B------:R-:W-:Y:S01]  /*a4b80*/  IMAD.WIDE R6, R6, 0x2, R12 ;  /* 0x0000000206067825 */ /* 0x000fe200078e020c */
[----:B--2---:R0:W-:Y:S01]  /*a4b90*/  @P2 STG.E.U16 desc[UR44][R4.64], R8 ;  /* 0x0000000804002986 */ /* 0x0041e2000c10152c */
[----:B------:R-:W-:Y:S02]  /*a4ba0*/  PRMT R2, R8, 0x7632, R2 ;  /* 0x0000763208027816 */ /* 0x000fe40000000002 */
[----:B------:R-:W-:Y:S02]  /*a4bb0*/  ISETP.GE.AND P2, PT, R18, UR7, PT ;  /* 0x0000000712007c0c */ /* 0x000fe4000bf46270 */
[----:B---3--:R-:W-:Y:S01]  /*a4bc0*/  R2UR UR7, R25 ;  /* 0x00000000190772ca */ /* 0x008fe200000e0000 */
[----:B------:R-:W-:Y:S01]  /*a4bd0*/  VIADD R25, R27, UR5 ;  /* 0x000000051b197c36 */ /* 0x000fe20008000000 */
[----:B------:R-:W-:Y:S01]  /*a4be0*/  ULDC UR5, c[0x0][0x248] ;  /* 0x0000920000057ab9 */ /* 0x000fe20000000800 */
[----:B------:R1:W-:Y:S04]  /*a4bf0*/  @P5 STG.E.U16 desc[UR44][R6.64], R2 ;  /* 0x0000000206005986 */ /* 0x0003e8000c10152c */
[----:B0-----:R-:W2:Y:S01]  /*a4c00*/  LDL.LU R8, [R1+0x2ad4] ;  /* 0x002ad40001087983 */ /* 0x001ea20000300800 */
[----:B------:R-:W-:-:S03]  /*a4c10*/  IMAD.WIDE R4, R26, 0x2, R10 ;  /* 0x000000021a047825 */ /* 0x000fc600078e020a */
[----:B------:R0:W-:Y:S01]  /*a4c20*/  STL [R1+0x2ab4], R27 ;  /* 0x002ab41b01007387 */ /* 0x0001e20000100800 */
[----:B-1----:R-:W-:Y:S01]  /*a4c30*/  VIADD R2, R25, UR5 ;  /* 0x0000000519027c36 */ /* 0x002fe20008000000 */
[----:B------:R-:W-:Y:S02]  /*a4c40*/  ULDC UR5, c[0x0][0x248] ;  /* 0x0000920000057ab9 */ /* 0x000fe40000000800 */
[----:B----4-:R1:W-:Y:S04]  /*a4c50*/  @P6 STG.E.U16 desc[UR44][R4.64], R22 ;  /* 0x0000001604006986 */ /* 0x0103e8000c10152c */
[----:B0-----:R-:W3:Y:S04]  /*a4c60*/  LDL R27, [R1+0x1a10] ;  /* 0x001a1000011b7983 */ /* 0x001ee80000100800 */
[----:B------:R0:W-:Y:S01]  /*a4c70*/  STL [R1+0x2a30], R25 ;  /* 0x002a301901007387 */ /* 0x0001e20000100800 */
[----:B------:R-:W-:Y:S01]  /*a4c80*/  ISETP.LT.AND P6, PT, R3, UR4, !P1 ;  /* 0x0000000403007c0c */ /* 0x000fe2000cfc1270 */
[----:B-1----:R-:W-:Y:S01]  /*a4c90*/  VIADD R4, R2, UR5 ;  /* 0x0000000502047c36 */ /* 0x002fe20008000000 */
[----:B------:R-:W-:Y:S01]  /*a4ca0*/  ULDC UR5, c[0x0][0x248] ;  /* 0x0000920000057ab9 */ /* 0x000fe20000000800 */
[----:B0-----:R-:W4:Y:S02]  /*a4cb0*/  LDL R25, [R1+0x1a14] ;  /* 0x001a140001197983 */ /* 0x001f240000100800 */
[----:B------:R-:W-:Y:S01]  /*a4cc0*/  VIADD R5, R4, UR5 ;  /* 0x0000000504057c36 */ /* 0x000fe20008000000 */
[----:B------:R-:W-:Y:S01]  /*a4cd0*/  ULDC UR5, c[0x0][0x248] ;  /* 0x0000920000057ab9 */ /* 0x000fe20000000800 */
[----:B------:R-:W4:Y:S04]  /*a4ce0*/  LDL.LU R3, [R1+0x2ad0] ;  /* 0x002ad00001037983 */ /* 0x000f280000300800 */
[----:B------:R-:W-:Y:S04]  /*a4cf0*/  STL [R1+0x2a34], R2 ;  /* 0x002a340201007387 */ /* 0x000fe80000100800 */
[----:B------:R0:W-:Y:S04]  /*a4d00*/  STL [R1+0x2a38], R4 ;  /* 0x002a380401007387 */ /* 0x0001e80000100800 */
[----:B0-----:R-:W4:Y:S01]  /*a4d10*/  LDL.LU R4, [R1+0x560] ;  /* 0x0005600001047983 */ /* 0x001f220000300800 */
[----:B------:R-:W-:-:S03]  /*a4d20*/  IMAD.WIDE R18, R26, 0x2, R14 ;  /* 0x000000021a127825 */ /* 0x000fc600078e020e */
[----:B------:R-:W-:Y:S01]  /*a4d30*/  STL [R1+0x2a3c], R5 ;  /* 0x002a3c0501007387 */ /* 0x000fe20000100800 */
[----:B------:R-:W-:-:S04]  /*a4d40*/  IMAD.WIDE R6, R26, 0x2, R12 ;  /* 0x000000021a067825 */ /* 0x000fc800078e020c */
[----:B------:R-:W-:Y:S01]  /*a4d50*/  VIADD R2, R5, UR6 ;  /* 0x0000000605027c36 */ /* 0x000fe20008000000 */
[----:B------:R-:W-:Y:S01]  /*a4d60*/  ULDC UR6, c[0x0][0x248] ;  /* 0x0000920000067ab9 */ /* 0x000fe20000000800 */
[----:B--2---:R-:W-:Y:S01]  /*a4d70*/  PRMT R8, R22, 0x7632, R8 ;  /* 0x0000763216087816 */ /* 0x004fe20000000008 */
[----:B------:R-:W-:-:S05]  /*a4d80*/  IMAD.WIDE R22, R26, 0x2, R16 ;  /* 0x000000021a167825 */ /* 0x000fca00078e0210 */
[----:B------:R0:W-:Y:S01]  /*a4d90*/  @P6 STG.E.U16 desc[UR44][R22.64], R8 ;  /* 0x0000000816006986 */ /* 0x0001e2000c10152c */
[----:B---3--:R-:W-:-:S03]  /*a4da0*/  ISETP.LT.AND P5, PT, R27, UR4, !P1 ;  /* 0x000000041b007c0c */ /* 0x008fc6000cfa1270 */
[----:B0-----:R-:W2:Y:S01]  /*a4db0*/  LDL.LU R8, [R1+0x2acc] ;  /* 0x002acc0001087983 */ /* 0x001ea20000300800 */
[----:B----4-:R-:W-:-:S03]  /*a4dc0*/  ISETP.LT.AND P1, PT, R25, UR4, !P1 ;  /* 0x0000000419007c0c */ /* 0x010fc6000cf21270 */
[----:B------:R0:W-:Y:S02]  /*a4dd0*/  STL [R1+0x50], R2 ;  /* 0x0000500201007387 */ /* 0x0001e40000100800 */
[----:B0-----:R-:W-:Y:S01]  /*a4de0*/  VIADD R2, R2, UR5 ;  /* 0x0000000502027c36 */ /* 0x001fe20008000000 */
[----:B------:R-:W-:Y:S01]  /*a4df0*/  ULDC UR5, c[0x0][0x248] ;  /* 0x0000920000057ab9 */ /* 0x000fe20000000800 */
[----:B------:R-:W-:Y:S02]  /*a4e00*/  PRMT R26, R4, 0x7632, R26 ;  /* 0x00007632041a7816 */ /* 0x000fe4000000001a */
[----:B------:R-:W-:Y:S04]  /*a4e10*/  @P5 STG.E.U16 desc[UR44][R18.64], R4 ;  /* 0x0000000412005986 */ /* 0x000fe8000c10152c */
[----:B------:R0:W-:Y:S04]  /*a4e20*/  @P1 STG.E.U16 desc[UR44][R6.64], R26 ;  /* 0x0000001a06001986 */ /* 0x0001e8000c10152c */
[----:B0-----:R-:W3:Y:S04]  /*a4e30*/  LDL R26, [R1+0x1a0c] ;  /* 0x001a0c00011a7983 */ /* 0x001ee80000100800 */
[----:B------:R0:W-:Y:S01]  /*a4e40*/  STL [R1+0x54], R2 ;  /* 0x0000540201007387 */ /* 0x0001e20000100800 */
[----:B------:R-:W-:-:S02]  /*a4e50*/  VIADD R22, R28, 0xbd ;  /* 0x000000bd1c167836 */ /* 0x000fc40000000000 */
[----:B0-----:R-:W-:Y:S01]  /*a4e60*/  VIADD R2, R2, UR5 ;  /* 0x0000000502027c36 */ /* 0x001fe20008000000 */
[----:B------:R-:W-:-:S04]  /*a4e70*/  ULDC UR5, c[0x0][0x248] ;  /* 0x0000920000057ab9 */ /* 0x000fc80000000800 */
[----:B------:R0:W-:Y:S01]  /*a4e80*/  STL [R1+0x60], R2 ;  /* 0x0000600201007387 */ /* 0x0001e20000100800 */
[----:B------:R-:W-:Y:S02]  /*a4e90*/  ISETP.GE.AND P1, PT, R22, UR17, PT ;  /* 0x0000001116007c0c */ /* 0x000fe4000bf26270 */
[----:B------:R-:W-:Y:S01]  /*a4ea0*/  R2UR UR17, R3 ;  /* 0x00000000031172ca */ /* 0x000fe200000e0000 */
[----:B0-----:R-:W-:Y:S01]  /*a4eb0*/  VIADD R2, R2, UR5 ;  /* 0x0000000502027c36 */ /* 0x001fe20008000000 */
[----:B------:R-:W-:Y:S01]  /*a4ec0*/  ISETP.LT.AND P5, PT, R0, UR4, !P4 ;  /* 0x0000000400007c0c */ /* 0x000fe2000e7a1270 */
[----:B------:R-:W-:Y:S01]  /*a4ed0*/  IMAD.WIDE R18, R24, 0x2, R10 ;  /* 0x0000000218127825 */ /* 0x000fe200078e020a */
[----:B------:R-:W-:Y:S02]  /*a4ee0*/  ULDC UR5, c[0x0][0x248] ;  /* 0x0000920000057ab9 */ /* 0x000fe40000000800 */
[----:B------:R0:W-:Y:S04]  /*a4ef0*/  STL [R1+0x78], R2 ;  /* 0x0000780201007387 */ /* 0x0001e80000100800 */
[----:B------:R-:W4:Y:S01]  /*a4f00*/  LDL.LU R3, [R1+0x2ac8] ;  /* 0x002ac80001037983 */ /* 0x000f220000300800 */
[----:B0-----:R-:W-:Y:S01]  /*a4f10*/  VIADD R2, R2, UR6 ;  /* 0x0000000602027c36 */ /* 0x001fe20008000000 */
[----:B------:R-:W-:-:S04]  /*a4f20*/  ULDC UR6, c[0x0][0x248] ;  /* 0x0000920000067ab9 */ /* 0x000fc80000000800 */
[----:B------:R0:W-:Y:S02]  /*a4f30*/  STL [R1+0x88], R2 ;  /* 0x0000880201007387 */ /* 0x0001e40000100800 */
[----:B0-----:R-:W-:Y:S01]  /*a4f40*/  VIADD R2, R2, UR5 ;  /* 0x0000000502027c36 */ /* 0x001fe20008000000 */
[----:B------:R-:W-:Y:S01]  /*a4f50*/  ULDC UR5, c[0x0][0x248] ;  /* 0x0000920000057ab9 */ /* 0x000fe20000000800 */
[----:B------:R-:W-:Y:S01]  /*a4f60*/  IMAD.WIDE R6, R24, 0x2, R16 ;  /* 0x0000000218067825 */ /* 0x000fe200078e0210 */
[----:B--2---:R-:W-:Y:S01]  /*a4f70*/  PRMT R23, R8, 0x7632, R23 ;  /* 0x0000763208177816 */ /* 0x004fe20000000017 */
[----:B------:R0:W-:Y:S04]  /*a4f80*/  @P5 STG.E.U16 desc[UR44][R18.64], R8 ;  /* 0x0000000812005986 */ /* 0x0001e8000c10152c */
[----:B0-----:R-:W2:Y:S04]  /*a4f90*/  LDL.LU R8, [R1+0x2ac4] ;  /* 0x002ac40001087983 */ /* 0x001ea80000300800 */
[----:B------:R0:W-:Y:S01]  /*a4fa0*/  STL [R1+0x98], R2 ;  /* 0x0000980201007387 */ /* 0x0001e20000100800 */
[----:B------:R-:W-:Y:S01]  /*a4fb0*/  ISETP.LT.AND P5, PT, R27, UR4, !P4 ;  /* 0x000000041b007c0c */ /* 0x000fe2000e7a1270 */
[----:B0-----:R-:W-:Y:S01]  /*a4fc0*/  VIADD R2, R2, UR5 ;  /* 0x0000000502027c36 */ /* 0x001fe20008000000 */
[----:B------:R-:W-:-:S04]  /*a4fd0*/  ULDC UR5, c[0x0][0x248] ;  /* 0x0000920000057ab9 */ /* 0x000fc80000000800 */
[----:B------:R0:W-:Y:S04]  /*a4fe0*/  STL [R1+0xa8], R2 ;  /* 0x0000a80201007387 */ /* 0x0001e80000100800 */
[----:B------:R-:W2:Y:S01]  /*a4ff0*/  LDL.LU R5, [R1+0x24c] ;  /* 0x00024c0001057983 */ /* 0x000ea20000300800 */
[----:B---3--:R-:W-:Y:S01]  /*a5000*/  ISETP.LT.AND P6, PT, R26, UR4, !P4 ;  /* 0x000000041a007c0c */ /* 0x008fe2000e7c1270 */
[----:B0-----:R-:W-:Y:S01]  /*a5010*/  VIADD R2, R2, UR5 ;  /* 0x0000000502027c36 */ /* 0x001fe20008000000 */
[----:B------:R-:W-:-:S04]  /*a5020*/  ULDC UR5, c[0x0][0x248] ;  /* 0x0000920000057ab9 */ /* 0x000fc80000000800 */
[----:B------:R0:W-:Y:S01]  /*a5030*/  STL [R1+0xbc], R2 ;  /* 0x0000bc0201007387 */ /* 0x0001e20000100800 */
[----:B------:R-:W-:-:S06]  /*a5040*/  IMAD.WIDE R18, R24, 0x2, R12 ;  /* 0x0000000218127825 */ /* 0x000fcc00078e020c */
[----:B------:R1:W-:Y:S01]  /*a5050*/  @P6 STG.E.U16 desc[UR44][R6.64], R23 ;  /* 0x0000001706006986 */ /* 0x0003e2000c10152c */
[----:B0-----:R-:W-:Y:S02]  /*a5060*/  VIADD R2, R2, UR5 ;  /* 0x0000000502027c36 */ /* 0x001fe40008000000 */
[----:B-1----:R-:W-:-:S03]  /*a5070*/  IMAD.WIDE R22, R24, 0x2, R14 ;  /* 0x0000000218167825 */ /* 0x002fc600078e020e */
[----:B------:R-:W-:Y:S01]  /*a5080*/  STL [R1+0xd0], R2 ;  /* 0x0000d00201007387 */ /* 0x000fe20000100800 */
[----:B------:R-:W-:Y:S01]  /*a5090*/  ISETP.LT.AND P4, PT, R25, UR4, !P4 ;  /* 0x0000000419007c0c */ /* 0x000fe2000e781270 */
[----:B------:R-:W-:Y:S01]  /*a50a0*/  ULDC UR5, c[0x0][0x248] ;  /* 0x0000920000057ab9 */ /* 0x000fe20000000800 */
[----:B----4-:R-:W-:Y:S01]  /*a50b0*/  PRMT R24, R3, 0x7632, R24 ;  /* 0x0000763203187816 */ /* 0x010fe20000000018 */
[----:B------:R0:W-:Y:S04]  /*a50c0*/  @P5 STG.E.U16 desc[UR44][R22.64], R3 ;  /* 0x0000000316005986 */ /* 0x0001e8000c10152c */
[----:B0-----:R-:W3:Y:S01]  /*a50d0*/  LDL.LU R3, [R1+0x2ac0] ;  /* 0x002ac00001037983 */ /* 0x001ee20000300800 */
[----:B------:R-:W-:Y:S01]  /*a50e0*/  VIADD R2, R2, UR6 ;  /* 0x0000000602027c36 */ /* 0x000fe20008000000 */
[----:B------:R-:W-:Y:S01]  /*a50f0*/  ISETP.LT.AND P6, PT, R0, UR4, !P0 ;  /* 0x0000000400007c0c */ /* 0x000fe2000c7c1270 */
[----:B------:R-:W-:-:S03]  /*a5100*/  IMAD.WIDE R6, R21, 0x2, R10 ;  /* 0x0000000215067825 */ /* 0x000fc600078e020a */
[----:B------:R-:W-:Y:S01]  /*a5110*/  @P4 STG.E.U16 desc[UR44][R18.64], R24 ;  /* 0x0000001812004986 */ /* 0x000fe2000c10152c */
[----:B------:R-:W-:Y:S01]  /*a5120*/  ISETP.LT.AND P5, PT, R27, UR4, !P0 ;  /* 0x000000041b007c0c */ /* 0x000fe2000c7a1270 */
[----:B------:R-:W-:Y:S02]  /*a5130*/  ULDC UR6, c[0x0][0x248] ;  /* 0x0000920000067ab9 */ /* 0x000fe40000000800 */
[----:B------:R0:W-:Y:S02]  /*a5140*/  STL [R1+0xe0], R2 ;  /* 0x0000e00201007387 */ /* 0x0001e40000100800 */
[----:B0-----:R-:W-:Y:S01]  /*a5150*/  VIADD R2, R2, UR5 ;  /* 0x0000000502027c36 */ /* 0x001fe20008000000 */
[----:B------:R-:W-:-:S04]  /*a5160*/  ULDC UR5, c[0x0][0x248] ;  /* 0x0000920000057ab9 */ /* 0x000fc80000000800 */
[----:B------:R0:W-:Y:S02]  /*a5170*/  STL [R1+0xec], R2 ;  /* 0x0000ec0201007387 */ /* 0x0001e40000100800 */
[----:B0-----:R-:W-:Y:S01]  /*a5180*/  VIADD R2, R2, UR5 ;  /* 0x0000000502027c36 */ /* 0x001fe20008000000 */
[----:B------:R-:W-:Y:S01]  /*a5190*/  ULDC UR5, c[0x0][0x248] ;  /* 0x0000920000057ab9 */ /* 0x000fe20000000800 */
[----:B------:R-:W-:Y:S01]  /*a51a0*/  ISETP.LT.AND P4, PT, R26, UR4, !P0 ;  /* 0x000000041a007c0c */ /* 0x000fe2000c781270 */
[----:B------:R-:W-:-:S04]  /*a51b0*/  IMAD.WIDE R18, R21, 0x2, R14 ;  /* 0x0000000215127825 */ /* 0x000fc800078e020e */
[----:B------:R-:W-:Y:S01]  /*a51c0*/  VIADD R23, R28, 0xbe ;  /* 0x000000be1c177836 */ /* 0x000fe20000000000 */
[----:B--2---:R0:W-:Y:S01]  /*a51d0*/  @P6 STG.E.U16 desc[UR44][R6.64], R8 ;  /* 0x0000000806006986 */ /* 0x0041e2000c10152c */
[----:B------:R-:W-:-:S03]  /*a51e0*/  PRMT R22, R8, 0x7632, R22 ;  /* 0x0000763208167816 */ /* 0x000fc60000000016 */
[----:B0-----:R-:W2:Y:S04]  /*a51f0*/  LDL.LU R8, [R1+0x2abc] ;  /* 0x002abc0001087983 */ /* 0x001ea80000300800 */
[----:B------:R0:W-:Y:S02]  /*a5200*/  STL [R1+0xf4], R2 ;  /* 0x0000f40201007387 */ /* 0x0001e40000100800 */
[----:B0-----:R-:W-:Y:S01]  /*a5210*/  VIADD R2, R2, UR5 ;  /* 0x0000000502027c36 */ /* 0x001fe20008000000 */
[----:B------:R-:W-:-:S04]  /*a5220*/  ULDC UR5, c[0x0][0x248] ;  /* 0x0000920000057ab9 */ /* 0x000fc80000000800 */
[----:B------:R0:W-:Y:S04]  /*a5230*/  STL [R1+0xf8], R2 ;  /* 0x0000f80201007387 */ /* 0x0001e80000100800 */
[----:B------:R-:W4:Y:S04]  /*a5240*/  LDL.LU R24, [R1+0x254] ;  /* 0x0002540001187983 */ /* 0x000f280000300800 */
[----:B------:R-:W2:Y:S01]  /*a5250*/  LDL.LU R4, [R1+0x584] ;  /* 0x0005840001047983 */ /* 0x000ea20000300800 */
[----:B0-----:R-:W-:Y:S01]  /*a5260*/  VIADD R2, R2, UR5 ;  /* 0x0000000502027c36 */ /* 0x001fe20008000000 */
[----:B------:R-:W-:-:S04]  /*a5270*/  ULDC UR5, c[0x0][0x248] ;  /* 0x0000920000057ab9 */ /* 0x000fc80000000800 */
[----:B------:R0:W-:Y:S01]  /*a5280*/  STL [R1+0xfc], R2 ;  /* 0x0000fc0201007387 */ /* 0x0001e20000100800 */
[----:B------:R-:W-:-:S04]  /*a5290*/  IMAD.WIDE R6, R21, 0x2, R16 ;  /* 0x0000000215067825 */ /* 0x000fc800078e0210 */
[----:B0-----:R-:W-:Y:S01]  /*a52a0*/  VIADD R2, R2, UR5 ;  /* 0x0000000502027c36 */ /* 0x001fe20008000000 */
[----:B------:R-:W-:-:S04]  /*a52b0*/  ULDC UR5, c[0x0][0x248] ;  /* 0x0000920000057ab9 */ /* 0x000fc80000000800 */
[----:B------:R0:W-:Y:S04]  /*a52c0*/  STL [R1+0x100], R2 ;  /* 0x0001000201007387 */ /* 0x0001e80000100800 */
[----:B------:R1:W-:Y:S01]  /*a52d0*/  @P4 STG.E.U16 desc[UR44][R6.64], R22 ;  /* 0x0000001606004986 */ /* 0x0003e2000c10152c */
[----:B0-----:R-:W-:Y:S01]  /*a52e0*/  VIADD R2, R2, UR5 ;  /* 0x0000000502027c36 */ /* 0x001fe20008000000 */
[----:B------:R-:W-:Y:S01]  /*a52f0*/  ISETP.GE.AND P6, PT, R23, UR13, PT ;  /* 0x0000000d17007c0c */ /* 0x000fe2000bfc6270 */
[----:B------:R-:W-:-:S03]  /*a5300*/  ULDC UR5, c[0x0][0x248] ;  /* 0x0000920000057ab9 */ /* 0x000fc60000000800 */
[----:B------:R-:W-:Y:S04]  /*a5310*/  STL [R1+0x104], R2 ;  /* 0x0001040201007387 */ /* 0x000fe80000100800 */
[----:B---3--:R0:W-:Y:S01]  /*a5320*/  @P5 STG.E.U16 desc[UR44][R18.64], R3 ;  /* 0x0000000312005986 */ /* 0x0081e2000c10152c */
[----:B-1----:R-:W-:-:S03]  /*a5330*/  PRMT R22, R3, 0x7632, R22 ;  /* 0x0000763203167816 */ /* 0x002fc60000000016 */
[----:B0-----:R-:W3:Y:S01]  /*a5340*/  LDL.LU R3, [R1+0x2ab8] ;  /* 0x002ab80001037983 */ /* 0x001ee20000300800 */
[----:B------:R-:W-:-:S03]  /*a5350*/  R2UR UR13, R5 ;  /* 0x00000000050d72ca */ /* 0x000fc600000e0000 */
[----:B------:R-:W3:Y:S01]  /*a5360*/  LDL.LU R5, [R1+0x574] ;  /* 0x0005740001057983 */ /* 0x000ee20000300800 */
[----:B------:R-:W-:Y:S02]  /*a5370*/  VIADD R23, R28, 0xbf ;  /* 0x000000bf1c177836 */ /* 0x000fe40000000000 */
[----:B------:R-:W-:Y:S01]  /*a5380*/  VIADD R2, R2, UR5 ;  /* 0x0000000502027c36 */ /* 0x000fe20008000000 */
[----:B------:R-:W-:Y:S01]  /*a5390*/  ISETP.LT.AND P4, PT, R25, UR4, !P0 ;  /* 0x0000000419007c0c */ /* 0x000fe2000c781270 */
[----:B------:R-:W-:Y:S01]  /*a53a0*/  ULDC UR5, c[0x0][0x248] ;  /* 0x0000920000057ab9 */ /* 0x000fe20000000800 */
[----:B------:R-:W-:Y:S02]  /*a53b0*/  ISETP.GE.AND P0, PT, R23, UR15, PT ;  /* 0x0000000f17007c0c */ /* 0x000fe4000bf06270 */
[----:B------:R0:W-:Y:S01]  /*a53c0*/  STL [R1+0x108], R2 ;  /* 0x0001080201007387 */ /* 0x0001e20000100800 */
[----:B------:R-:W-:Y:S01]  /*a53d0*/  ISETP.LT.AND P5, PT, R0, UR4, !P3 ;  /* 0x0000000400007c0c */ /* 0x000fe2000dfa1270 */
[----:B0-----:R-:W-:Y:S01]  /*a53e0*/  VIADD R2, R2, UR5 ;  /* 0x0000000502027c36 */ /* 0x001fe20008000000 */
[----:B------:R-:W-:-:S04]  /*a53f0*/  ULDC UR5, c[0x0][0x248] ;  /* 0x0000920000057ab9 */ /* 0x000fc80000000800 */
[----:B------:R0:W-:Y:S01]  /*a5400*/  STL [R1+0x10c], R2 ;  /* 0x00010c0201007387 */ /* 0x0001e20000100800 */
[----:B------:R-:W-:-:S04]  /*a5410*/  IMAD.WIDE R6, R21, 0x2, R12 ;  /* 0x0000000215067825 */ /* 0x000fc800078e020c */
[----:B0-----:R-:W-:Y:S02]  /*a5420*/  VIADD R2, R2, UR6 ;  /* 0x0000000602027c36 */ /* 0x001fe40008000000 */
[----:B------:R-:W-:Y:S01]  /*a5430*/  IMAD.WIDE R18, R20, 0x2, R10 ;  /* 0x0000000214127825 */ /* 0x000fe200078e020a */
[----:B------:R-:W-:Y:S01]  /*a5440*/  @P4 STG.E.U16 desc[UR44][R6.64], R22 ;  /* 0x0000001606004986 */ /* 0x000fe2000c10152c */
[----:B------:R-:W-:-:S03]  /*a5450*/  ULDC UR6, c[0x0][0x248] ;  /* 0x0000920000067ab9 */ /* 0x000fc60000000800 */
[----:B------:R0:W-:Y:S02]  /*a5460*/  STL [R1+0x114], R2 ;  /* 0x0001140201007387 */ /* 0x0001e40000100800 */
[----:B0-----:R-:W-:Y:S01]  /*a5470*/  VIADD R2, R2, UR5 ;  /* 0x0000000502027c36 */ /* 0x001fe20008000000 */
[----:B------:R-:W-:Y:S01]  /*a5480*/  ULDC UR5, c[0x0][0x248] ;  /* 0x0000920000057ab9 */ /* 0x000fe20000000800 */
[----:B------:R-:W-:Y:S01]  /*a5490*/  ISETP.LT.AND P4, PT, R27, UR4, !P3 ;  /* 0x000000041b007c0c */ /* 0x000fe2000df81270 */
[----:B------:R-:W-:Y:S01]  /*a54a0*/  IMAD.WIDE R6, R20, 0x2, R16 ;  /* 0x0000000214067825 */ /* 0x000fe200078e0210 */
[----:B--2---:R0:W-:Y:S01]  /*a54b0*/  @P5 STG.E.U16 desc[UR44][R18.64], R4 ;  /* 0x0000000412005986 */ /* 0x0041e2000c10152c */
[----:B------:R-:W-:Y:S02]  /*a54c0*/  PRMT R22, R4, 0x7632, R22 ;  /* 0x0000763204167816 */ /* 0x000fe40000000016 */
[----:B----4-:R-:W-:Y:S02]  /*a54d0*/  R2UR UR15, R24 ;  /* 0x00000000180f72ca */ /* 0x010fe400000e0000 */
[----:B------:R-:W-:-:S02]  /*a54e0*/  ISETP.LT.AND P5, PT, R26, UR4, !P3 ;  /* 0x000000041a007c0c */ /* 0x000fc4000dfa1270 */
[----:B---3--:R-:W-:-:S04]  /*a54f0*/  LOP3.LUT R3, R3, 0xefffffff, RZ, 0xc0, !PT ;  /* 0xefffffff03037812 */ /* 0x008fc800078ec0ff */
[----:B------:R-:W-:-:S05]  /*a5500*/  @P0 LOP3.LUT R3, R3, 0x10000000, RZ, 0xfc, !PT ;  /* 0x1000000003030812 */ /* 0x000fca00078efcff */
[----:B------:R-:W-:Y:S04]  /*a5510*/  STL [R1+0x2aa4], R3 ;  /* 0x002aa40301007387 */ /* 0x000fe80000100800 */
[----:B------:R1:W-:Y:S04]  /*a5520*/  STL [R1+0x118], R2 ;  /* 0x0001180201007387 */ /* 0x0003e80000100800 */
[----:B0-----:R-:W2:Y:S01]  /*a5530*/  LDL.LU R4, [R1+0x548] ;  /* 0x0005480001047983 */ /* 0x001ea20000300800 */
[----:B-1----:R-:W-:Y:S01]  /*a5540*/  VIADD R2, R2, UR5 ;  /* 0x0000000502027c36 */ /* 0x002fe20008000000 */
[----:B------:R-:W-:-:S04]  /*a5550*/  ULDC UR5, c[0x0][0x248] ;  /* 0x0000920000057ab9 */ /* 0x000fc80000000800 */
[----:B------:R0:W-:Y:S02]  /*a5560*/  STL [R1+0x11c], R2 ;  /* 0x00011c0201007387 */ /* 0x0001e40000100800 */
[----:B0-----:R-:W-:Y:S01]  /*a5570*/  VIADD R2, R2, UR5 ;  /* 0x0000000502027c36 */ /* 0x001fe20008000000 */
[----:B------:R-:W-:-:S04]  /*a5580*/  ULDC UR5, c[0x0][0x248] ;  /* 0x0000920000057ab9 */ /* 0x000fc80000000800 */
[----:B------:R0:W-:Y:S02]  /*a5590*/  STL [R1+0x120], R2 ;  /* 0x0001200201007387 */ /* 0x0001e40000100800 */
[----:B0-----:R-:W-:Y:S01]  /*a55a0*/  VIADD R2, R2, UR5 ;  /* 0x0000000502027c36 */ /* 0x001fe20008000000 */
[----:B------:R-:W-:-:S04]  /*a55b0*/  ULDC UR5, c[0x0][0x248] ;  /* 0x0000920000057ab9 */ /* 0x000fc80000000800 */
[----:B------:R0:W-:Y:S02]  /*a55c0*/  STL [R1+0x124], R2 ;  /* 0x0001240201007387 */ /* 0x0001e40000100800 */
[----:B0-----:R-:W-:Y:S02]  /*a55d0*/  VIADD R2, R2, UR6 ;  /* 0x0000000602027c36 */ /* 0x001fe40008000000 */
[----:B------:R-:W-:Y:S01]  /*a55e0*/  IMAD.WIDE R18, R20, 0x2, R14 ;  /* 0x0000000214127825 */ /* 0x000fe200078e020e */
[----:B------:R-:W-:Y:S01]  /*a55f0*/  @P5 STG.E.U16 desc[UR44][R6.64], R22 ;  /* 0x0000001606005986 */ /* 0x000fe2000c10152c */
[----:B------:R-:W-:Y:S01]  /*a5600*/  PRMT R23, R5, 0x7632, R23 ;  /* 0x0000763205177816 */ /* 0x000fe20000000017 */
[----:B------:R-:W-:Y:S02]  /*a5610*/  ULDC UR6, c[0x0][0x248] ;  /* 0x0000920000067ab9 */ /* 0x000fe40000000800 */
[----:B------:R0:W-:Y:S02]  /*a5620*/  STL [R1+0x128], R2 ;  /* 0x0001280201007387 */ /* 0x0001e40000100800 */
[----:B0-----:R-:W-:Y:S01]  /*a5630*/  VIADD R2, R2, UR5 ;  /* 0x0000000502027c36 */ /* 0x001fe20008000000 */
[----:B------:R-:W-:-:S04]  /*a5640*/  ULDC UR5, c[0x0][0x248] ;  /* 0x0000920000057ab9 */ /* 0x000fc80000000800 */
[----:B------:R0:W-:Y:S04]  /*a5650*/  STL [R1+0x12c], R2 ;  /* 0x00012c0201007387 */ /* 0x0001e80000100800 */
[----:B------:R-:W3:Y:S01]  /*a5660*/  LDL.LU R24, [R1+0x568] ;  /* 0x0005680001187983 */ /* 0x000ee20000300800 */
[----:B0-----:R-:W-:-:S03]  /*a5670*/  VIADD R2, R2, UR5 ;  /* 0x0000000502027c36 */ /* 0x001fc60008000000 */
[----:B------:R0:W-:Y:S01]  /*a5680*/  @P4 STG.E.U16 desc[UR44][R18.64], R5 ;  /* 0x0000000512004986 */ /* 0x0001e2000c10152c */
[----:B------:R-:W-:-:S03]  /*a5690*/  ULDC UR5, c[0x0][0x248] ;  /* 0x0000920000057ab9 */ /* 0x000fc60000000800 */
[----:B------:R1:W-:Y:S04]  /*a56a0*/  STL [R1+0x130], R2 ;  /* 0x0001300201007387 */ /* 0x0003e80000100800 */
[----:B0-----:R-:W4:Y:S01]  /*a56b0*/  LDL.LU R5, [R1+0x588] ;  /* 0x0005880001057983 */ /* 0x001f220000300800 */
[----:B-1----:R-:W-:Y:S01]  /*a56c0*/  VIADD R2, R2, UR5 ;  /* 0x0000000502027c36 */ /* 0x002fe20008000000 */
[----:B------:R-:W-:Y:S01]  /*a56d0*/  ISETP.LT.AND P3, PT, R25, UR4, !P3 ;  /* 0x0000000419007c0c */ /* 0x000fe2000df61270 */
[----:B------:R-:W-:-:S03]  /*a56e0*/  ULDC UR5, c[0x0][0x248] ;  /* 0x0000920000057ab9 */ /* 0x000fc60000000800 */
[----:B------:R0:W-:Y:S01]  /*a56f0*/  STL [R1+0x134], R2 ;  /* 0x0001340201007387 */ /* 0x0001e20000100800 */
[----:B------:R-:W-:-:S04]  /*a5700*/  IMAD.WIDE R20, R20, 0x2, R12 ;  /* 0x0000000214147825 */ /* 0x000fc800078e020c */
[----:B0-----:R-:W-:-:S04]  /*a5710*/  VIADD R2, R2, UR6 ;  /* 0x0000000602027c36 */ /* 0x001fc80008000000 */
[----:B------:R-:W-:Y:S01]  /*a5720*/  @P3 STG.E.U16 desc[UR44][R20.64], R23 ;  /* 0x0000001714003986 */ /* 0x000fe2000c10152c */
[----:B------:R-:W-:Y:S01]  /*a5730*/  IMAD.WIDE R6, R9, 0x2, R10 ;  /* 0x0000000209067825 */ /* 0x000fe200078e020a */
[----:B------:R-:W-:Y:S02]  /*a5740*/  ULDC UR6, c[0x0][0x248] ;  /* 0x0000920000067ab9 */ /* 0x000fe40000000800 */
[----:B------:R0:W-:Y:S01]  /*a5750*/  STL [R1+0x138], R2 ;  /* 0x0001380201007387 */ /* 0x0001e20000100800 */
[----:B------:R-:W-:Y:S01]  /*a5760*/  ISETP.LT.AND P3, PT, R0, UR4, !P2 ;  /* 0x0000000400007c0c */ /* 0x000fe2000d761270 */
[----:B0-----:R-:W-:Y:S01]  /*a5770*/  VIADD R2, R2, UR5 ;  /* 0x0000000502027c36 */ /* 0x001fe20008000000 */
[----:B------:R-:W-:-:S04]  /*a5780*/  ULDC UR5, c[0x0][0x248] ;  /* 0x0000920000057ab9 */ /* 0x000fc80000000800 */
[----:B------:R0:W-:Y:S02]  /*a5790*/  STL [R1+0x140], R2 ;  /* 0x0001400201007387 */ /* 0x0001e40000100800 */
[----:B0-----:R-:W-:Y:S01]  /*a57a0*/  VIADD R2, R2, UR5 ;  /* 0x0000000502027c36 */ /* 0x001fe20008000000 */
[----:B------:R-:W-:-:S04]  /*a57b0*/  ULDC UR5, c[0x0][0x248] ;  /* 0x0000920000057ab9 */ /* 0x000fc80000000800 */
[----:B------:R0:W-:Y:S02]  /*a57c0*/  STL [R1+0x144], R2 ;  /* 0x0001440201007387 */ /* 0x0001e40000100800 */
[----:B0-----:R-:W-:Y:S01]  /*a57d0*/  VIADD R2, R2, UR5 ;  /* 0x0000000502027c36 */ /* 0x001fe20008000000 */
[----:B------:R-:W-:-:S04]  /*a57e0*/  ULDC UR5, c[0x0][0x248] ;  /* 0x0000920000057ab9 */ /* 0x000fc80000000800 */
[----:B------:R0:W-:Y:S01]  /*a57f0*/  STL [R1+0x148], R2 ;  /* 0x0001480201007387 */ /* 0x0001e20000100800 */
[----:B------:R-:W-:Y:S01]  /*a5800*/  ISETP.LT.AND P4, PT, R26, UR4, !P2 ;  /* 0x000000041a007c0c */ /* 0x000fe2000d781270 */
[----:B0-----:R-:W-:Y:S01]  /*a5810*/  VIADD R2, R2, UR5 ;  /* 0x0000000502027c36 */ /* 0x001fe20008000000 */
[----:B------:R-:W-:Y:S01]  /*a5820*/  ULDC UR5, c[0x0][0x248] ;  /* 0x0000920000057ab9 */ /* 0x000fe20000000800 */
[----:B------:R-:W-:-:S04]  /*a5830*/  IMAD.WIDE R18, R9, 0x2, R16 ;  /* 0x0000000209127825 */ /* 0x000fc800078e0210 */
[----:B------:R-:W-:-:S05]  /*a5840*/  VIADD R20, R28, 0xc0 ;  /* 0x000000c01c147836 */ /* 0x000fca0000000000 */
[----:B------:R-:W-:Y:S02]  /*a5850*/  ISETP.GE.AND P0, PT, R20, UR16, PT ;  /* 0x0000001014007c0c */ /* 0x000fe4000bf06270 */
[----:B------:R-:W-:Y:S01]  /*a5860*/  LOP3.LUT R8, R8, 0xfffffffe, RZ, 0xc0, !PT ;  /* 0xfffffffe08087812 */ /* 0x000fe200078ec0ff */
[----:B------:R-:W-:Y:S01]  /*a5870*/  VIADD R3, R28, 0xcd ;  /* 0x000000cd1c037836 */ /* 0x000fe20000000000 */
[----:B------:R-:W-:Y:S01]  /*a5880*/  ULDC UR16, c[0x0][0x248] ;  /* 0x0000920000107ab9 */ /* 0x000fe20000000800 */
[----:B--2---:R-:W-:Y:S01]  /*a5890*/  PRMT R21, R4, 0x7632, R21 ;  /* 0x0000763204157816 */ /* 0x004fe20000000015 */
[----:B------:R0:W-:Y:S01]  /*a58a0*/  @P3 STG.E.U16 desc[UR44][R6.64], R4 ;  /* 0x0000000406003986 */ /* 0x0001e2000c10152c */
[----:B------:R-:W-:-:S03]  /*a58b0*/  ISETP.LT.AND P3, PT, R27, UR4, !P2 ;  /* 0x000000041b007c0c */ /* 0x000fc6000d761270 */
[----:B0-----:R-:W2:Y:S04]  /*a58c0*/  LDL.LU R4, [R1+0x578] ;  /* 0x0005780001047983 */ /* 0x001ea80000300800 */
[----:B------:R0:W-:Y:S01]  /*a58d0*/  STL [R1+0x14c], R2 ;  /* 0x00014c0201007387 */ /* 0x0001e20000100800 */
[----:B------:R-:W-:-:S04]  /*a58e0*/  IMAD.WIDE R6, R9, 0x2, R14 ;  /* 0x0000000209067825 */ /* 0x000fc800078e020e */
[----:B0-----:R-:W-:Y:S01]  /*a58f0*/  VIADD R2, R2, UR6 ;  /* 0x0000000602027c36 */ /* 0x001fe20008000000 */
[----:B------:R-:W-:Y:S01]  /*a5900*/  ISETP.LT.AND P2, PT, R25, UR4, !P2 ;  /* 0x0000000419007c0c */ /* 0x000fe2000d741270 */
[----:B------:R-:W-:Y:S01]  /*a5910*/  @P4 STG.E.U16 desc[UR44][R18.64], R21 ;  /* 0x0000001512004986 */ /* 0x000fe2000c10152c */
[----:B------:R-:W-:Y:S01]  /*a5920*/  @P6 LOP3.LUT R8, R8, 0x1, RZ, 0xfc, !PT ;  /* 0x0000000108086812 */ /* 0x000fe200078efcff */
[----:B------:R-:W-:Y:S01]  /*a5930*/  VIADD R22, R28, 0xc7 ;  /* 0x000000c71c167836 */ /* 0x000fe20000000000 */
[----:B------:R-:W-:Y:S01]  /*a5940*/  ULDC UR6, c[0x0][0x22c] ;  /* 0x00008b0000067ab9 */ /* 0x000fe20000000800 */
[----:B------:R0:W-:Y:S02]  /*a5950*/  STL [R1+0x150], R2 ;  /* 0x0001500201007387 */ /* 0x0001e40000100800 */
[----:B0-----:R-:W-:Y:S01]  /*a5960*/  VIADD R2, R2, UR5 ;  /* 0x0000000502027c36 */ /* 0x001fe20008000000 */
[----:B------:R-:W-:-:S04]  /*a5970*/  ULDC UR5, c[0x0][0x248] ;  /* 0x0000920000057ab9 */ /* 0x000fc80000000800 */
[----:B------:R0:W-:Y:S01]  /*a5980*/  STL [R1+0x154], R2 ;  /* 0x0001540201007387 */ /* 0x0001e20000100800 */
[----:B------:R-:W-:-:S04]  /*a5990*/  IMAD.WIDE R18, R9, 0x2, R12 ;  /* 0x0000000209127825 */ /* 0x000fc800078e020c */
[----:B0-----:R-:W-:Y:S01]  /*a59a0*/  VIADD R2, R2, UR5 ;  /* 0x0000000502027c36 */ /* 0x001fe20008000000 */
[----:B------:R-:W-:Y:S01]  /*a59b0*/  ULDC UR5, c[0x0][0x248] ;  /* 0x0000920000057ab9 */ /* 0x000fe20000000800 */
[----:B------:R-:W-:Y:S01]  /*a59c0*/  ISETP.LT.AND P4, PT, R0, UR4, !P1 ;  /* 0x0000000400007c0c */ /* 0x000fe2000cf81270 */
[----:B---3--:R-:W-:Y:S01]  /*a59d0*/  @P3 STG.E.U16 desc[UR44][R6.64], R24 ;  /* 0x0000001806003986 */ /* 0x008fe2000c10152c */
[----:B------:R-:W-:-:S03]  /*a59e0*/  ISETP.LT.AND P3, PT, R27, UR4, !P1 ;  /* 0x000000041b007c0c */ /* 0x000fc6000cf61270 */
[----:B------:R-:W3:Y:S01]  /*a59f0*/  LDL.LU R27, [R1+0x2ab4] ;  /* 0x002ab400011b7983 */ /* 0x000ee20000300800 */
[----:B------:R-:W-:-:S03]  /*a5a00*/  PRMT R9, R24, 0x7632, R9 ;  /* 0x0000763218097816 */ /* 0x000fc60000000009 */
[----:B------:R0:W-:Y:S04]  /*a5a10*/  STL [R1+0x158], R2 ;  /* 0x0001580201007387 */ /* 0x0001e80000100800 */
[----:B------:R-:W-:Y:S01]  /*a5a20*/  @P2 STG.E.U16 desc[UR44][R18.64], R9 ;  /* 0x0000000912002986 */ /* 0x000fe2000c10152c */
[----:B0-----:R-:W-:Y:S01]  /*a5a30*/  VIADD R2, R2, UR5 ;  /* 0x0000000502027c36 */ /* 0x001fe20008000000 */
[----:B------:R-:W-:Y:S01]  /*a5a40*/  ULDC UR5, c[0x0][0x248] ;  /* 0x0000920000057ab9 */ /* 0x000fe20000000800 */
[----:B------:R-:W-:-:S03]  /*a5a50*/  ISETP.LT.AND P2, PT, R26, UR4, !P1 ;  /* 0x000000041a007c0c */ /* 0x000fc6000cf41270 */
[----:B------:R0:W-:Y:S01]  /*a5a60*/  STL [R1+0x15c], R2 ;  /* 0x00015c0201007387 */ /* 0x0001e20000100800 */
[----:B------:R-:W-:-:S04]  /*a5a70*/  IMAD.WIDE R20, R29, 0x2, R10 ;  /* 0x000000021d147825 */ /* 0x000fc800078e020a */
[----:B0-----:R-:W-:Y:S01]  /*a5a80*/  VIADD R2, R2, UR5 ;  /* 0x0000000502027c36 */ /* 0x001fe20008000000 */
[----:B------:R-:W-:-:S04]  /*a5a90*/  ULDC UR5, c[0x0][0x248] ;  /* 0x0000920000057ab9 */ /* 0x000fc80000000800 */
[----:B------:R0:W-:Y:S01]  /*a5aa0*/  STL [R1+0x160], R2 ;  /* 0x0001600201007387 */ /* 0x0001e20000100800 */
[----:B----4-:R-:W-:Y:S01]  /*a5ab0*/  PRMT R9, R5, 0x7632, R9 ;  /* 0x0000763205097816 */ /* 0x010fe20000000009 */
[----:B------:R-:W-:Y:S02]  /*a5ac0*/  IMAD.WIDE R6, R29, 0x2, R16 ;  /* 0x000000021d067825 */ /* 0x000fe400078e0210 */
[----:B------:R-:W-:Y:S02]  /*a5ad0*/  STL [R1+0x2a44], R14 ;  /* 0x002a440e01007387 */ /* 0x000fe40000100800 */
[----:B0-----:R-:W-:Y:S02]  /*a5ae0*/  VIADD R2, R2, UR5 ;  /* 0x0000000502027c36 */ /* 0x001fe40008000000 */
[----:B------:R-:W-:Y:S01]  /*a5af0*/  STL [R1+0x2a40], R15 ;  /* 0x002a400f01007387 */ /* 0x000fe20000100800 */
[----:B------:R-:W-:-:S03]  /*a5b00*/  ULDC UR5, c[0x0][0x248] ;  /* 0x0000920000057ab9 */ /* 0x000fc60000000800 */
[----:B------:R0:W-:Y:S04]  /*a5b10*/  STL [R1+0x164], R2 ;  /* 0x0001640201007387 */ /* 0x0001e80000100800 */
[----:B------:R-:W-:Y:S04]  /*a5b20*/  @P4 STG.E.U16 desc[UR44][R20.64], R5 ;  /* 0x0000000514004986 */ /* 0x000fe8000c10152c */
[----:B------:R-:W-:Y:S01]  /*a5b30*/  @P2 STG.E.U16 desc[UR44][R6.64], R9 ;  /* 0x0000000906002986 */ /* 0x000fe2000c10152c */
[----:B0-----:R-:W-:Y:S01]  /*a5b40*/  VIADD R2, R2, UR5 ;  /* 0x0000000502027c36 */ /* 0x001fe20008000000 */
[----:B------:R-:W-:Y:S01]  /*a5b50*/  ISETP.LT.AND P2, PT, R25, UR4, !P1 ;  /* 0x0000000419007c0c */ /* 0x000fe2000cf41270 */
[----:B------:R-:W-:Y:S01]  /*a5b60*/  ULDC UR5, c[0x0][0x248] ;  /* 0x0000920000057ab9 */ /* 0x000fe20000000800 */
[----:B------:R-:W4:Y:S04]  /*a5b70*/  LDL.LU R25, [R1+0x54c] ;  /* 0x00054c0001197983 */ /* 0x000f280000300800 */
[----:B------:R0:W-:Y:S01]  /*a5b80*/  STL [R1+0x168], R2 ;  /* 0x0001680201007387 */ /* 0x0001e20000100800 */
[----:B------:R-:W-:Y:S01]  /*a5b90*/  ISETP.LT.AND P1, PT, R0, UR4, !P6 ;  /* 0x0000000400007c0c */ /* 0x000fe2000f721270 */
[----:B0-----:R-:W-:Y:S01]  /*a5ba0*/  VIADD R2, R2, UR5 ;  /* 0x0000000502027c36 */ /* 0x001fe20008000000 */
[----:B------:R-:W-:Y:S01]  /*a5bb0*/  LOP3.LUT R8, R8, 0xfffffffb, RZ, 0xc0, !PT ;  /* 0xfffffffb08087812 */ /* 0x000fe200078ec0ff */
[----:B------:R-:W-:Y:S01]  /*a5bc0*/  VIADD R18, R28, 0xc1 ;  /* 0x000000c11c127836 */ /* 0x000fe20000000000 */
[----:B------:R-:W-:-:S02]  /*a5bd0*/  ULDC UR5, c[0x0][0x248] ;  /* 0x0000920000057ab9 */ /* 0x000fc40000000800 */
[----:B------:R0:W-:Y:S04]  /*a5be0*/  STL [R1+0x16c], R2 ;  /* 0x00016c0201007387 */ /* 0x0001e80000100800 */
[----:B------:R-:W-:Y:S04]  /*a5bf0*/  STL [R1+0x2a4c], R12 ;  /* 0x002a4c0c01007387 */ /* 0x000fe80000100800 */
[----:B------:R-:W-:Y:S04]  /*a5c00*/  STL [R1+0x2a48], R13 ;  /* 0x002a480d01007387 */ /* 0x000fe80000100800 */
[----:B------:R-:W4:Y:S01]  /*a5c10*/  LDL.LU R0, [R1+0x2ab0] ;  /* 0x002ab00001007983 */ /* 0x000f220000300800 */
[----:B------:R-:W-:-:S02]  /*a5c20*/  @P0 LOP3.LUT R8, R8, 0x4, RZ, 0xfc, !PT ;  /* 0x0000000408080812 */ /* 0x000fc400078efcff */
[----:B------:R-:W-:Y:S01]  /*a5c30*/  ISETP.GE.AND P0, PT, R18, UR14, PT ;  /* 0x0000000e12007c0c */ /* 0x000fe2000bf06270 */
[C---:B------:R-:W-:Y:S01]  /*a5c40*/  IMAD.WIDE R18, R29.reuse, 0x2, R14 ;  /* 0x000000021d127825 */ /* 0x040fe200078e020e */
[----:B------:R-:W-:Y:S01]  /*a5c50*/  LOP3.LUT R8, R8, 0xfffffffd, RZ, 0xc0, !PT ;  /* 0xfffffffd08087812 */ /* 0x000fe200078ec0ff */
[----:B------:R-:W-:Y:S02]  /*a5c60*/  ULDC UR14, c[0x0][0x248] ;  /* 0x00009200000e7ab9 */ /* 0x000fe40000000800 */
[----:B0-----:R-:W-:Y:S01]  /*a5c70*/  VIADD R2, R2, UR5 ;  /* 0x0000000502027c36 */ /* 0x001fe20008000000 */
[----:B------:R-:W-:Y:S01]  /*a5c80*/  ULDC UR5, c[0x0][0x248] ;  /* 0x0000920000057ab9 */ /* 0x000fe20000000800 */
[----:B------:R-:W-:-:S06]  /*a5c90*/  IMAD.WIDE R6, R29, 0x2, R12 ;  /* 0x000000021d067825 */ /* 0x000fcc00078e020c */
[----:B------:R-:W-:Y:S01]  /*a5ca0*/  @P0 LOP3.LUT R8, R8, 0x2, RZ, 0xfc, !PT ;  /* 0x0000000208080812 */ /* 0x000fe200078efcff */
[----:B------:R0:W-:Y:S03]  /*a5cb0*/  STL [R1+0x170], R2 ;  /* 0x0001700201007387 */ /* 0x0001e60000100800 */
[----:B------:R-:W-:Y:S01]  /*a5cc0*/  LOP3.LUT R8, R8, 0xffffffef, RZ, 0xc0, !PT ;  /* 0xffffffef08087812 */ /* 0x000fe200078ec0ff */
[----:B0-----:R-:W-:Y:S01]  /*a5cd0*/  VIADD R2, R2, UR5 ;  /* 0x0000000502027c36 */ /* 0x001fe20008000000 */
[----:B------:R-:W-:-:S04]  /*a5ce0*/  ULDC UR5, c[0x0][0x248] ;  /* 0x0000920000057ab9 */ /* 0x000fc80000000800 */
[----:B------:R0:W-:Y:S04]  /*a5cf0*/  STL [R1+0x174], R2 ;  /* 0x0001740201007387 */ /* 0x0001e80000100800 */
[----:B------:R-:W-:Y:S01]  /*a5d00*/  STL [R1+0x2a54], R10 ;  /* 0x002a540a01007387 */ /* 0x000fe20000100800 */
[----:B0-----:R-:W-:Y:S01]  /*a5d10*/  VIADD R2, R2, UR5 ;  /* 0x0000000502027c36 */ /* 0x001fe20008000000 */
[----:B------:R-:W-:-:S04]  /*a5d20*/  ULDC UR5, c[0x0][0x248] ;  /* 0x0000920000057ab9 */ /* 0x000fc80000000800 */
[----:B------:R0:W-:Y:S02]  /*a5d30*/  STL [R1+0x178], R2 ;  /* 0x0001780201007387 */ /* 0x0001e40000100800 */
[----:B0-----:R-:W-:Y:S01]  /*a5d40*/  VIADD R2, R2, UR5 ;  /* 0x0000000502027c36 */ /* 0x001fe20008000000 */
[----:B------:R-:W-:Y:S01]  /*a5d50*/  ULDC UR5, c[0x0][0x248] ;  /* 0x0000920000057ab9 */ /* 0x000fe20000000800 */
[----:B------:R-:W-:Y:S04]  /*a5d60*/  STL [R1+0x2a50], R11 ;  /* 0x002a500b01007387 */ /* 0x000fe80000100800 */
[----:B------:R-:W-:Y:S01]  /*a5d70*/  STL [R1+0x110], R2 ;  /* 0x0001100201007387 */ /* 0x000fe20000100800 */
[----:B------:R-:W-:-:S03]  /*a5d80*/  VIADD R5, R28, 0xce ;  /* 0x000000ce1c057836 */ /* 0x000fc60000000000 */
[----:B--2---:R0:W-:Y:S01]  /*a5d90*/  @P3 STG.E.U16 desc[UR44][R18.64], R4 ;  /* 0x0000000412003986 */ /* 0x0041e2000c10152c */
[----:B------:R-:W-:Y:S01]  /*a5da0*/  PRMT R9, R4, 0x7632, R9 ;  /* 0x0000763204097816 */ /* 0x000fe20000000009 */
[----:B0-----:R-:W-:-:S05]  /*a5db0*/  VIADD R18, R28, 0xc2 ;  /* 0x000000c21c127836 */ /* 0x001fca0000000000 */
[----:B------:R-:W-:Y:S01]  /*a5dc0*/  ISETP.GE.AND P0, PT, R18, UR12, PT ;  /* 0x0000000c12007c0c */ /* 0x000fe2000bf06270 */
[----:B------:R0:W-:Y:S01]  /*a5dd0*/  @P2 STG.E.U16 desc[UR44][R6.64], R9 ;  /* 0x0000000906002986 */ /* 0x0001e2000c10152c */
[C---:B------:R-:W-:Y:S01]  /*a5de0*/  VIADD R4, R28.reuse, 0xcc ;  /* 0x000000cc1c047836 */ /* 0x040fe20000000000 */
[----:B------:R-:W-:Y:S01]  /*a5df0*/  ULDC UR12, c[0x0][0x248] ;  /* 0x00009200000c7ab9 */ /* 0x000fe20000000800 */
[----:B0-----:R-:W-:-:S09]  /*a5e00*/  VIADD R9, R28, 0xc3 ;  /* 0x000000c31c097836 */ /* 0x001fd20000000000 */
[----:B------:R-:W-:Y:S02]  /*a5e10*/  @P0 LOP3.LUT R8, R8, 0x10, RZ, 0xfc, !PT ;  /* 0x0000001008080812 */ /* 0x000fe400078efcff */
[----:B------:R-:W-:Y:S01]  /*a5e20*/  ISETP.GE.AND P0, PT, R9, UR10, PT ;  /* 0x0000000a09007c0c */ /* 0x000fe2000bf06270 */
[----:B------:R-:W-:Y:S01]  /*a5e30*/  VIADD R9, R28, 0xc4 ;  /* 0x000000c41c097836 */ /* 0x000fe20000000000 */
[----:B------:R-:W-:Y:S01]  /*a5e40*/  LOP3.LUT R8, R8, 0xffffffdf, RZ, 0xc0, !PT ;  /* 0xffffffdf08087812 */ /* 0x000fe200078ec0ff */
[----:B------:R-:W-:-:S10]  /*a5e50*/  ULDC UR10, c[0x0][0x248] ;  /* 0x00009200000a7ab9 */ /* 0x000fd40000000800 */
[----:B------:R-:W-:Y:S02]  /*a5e60*/  @P0 LOP3.LUT R8, R8, 0x20, RZ, 0xfc, !PT ;  /* 0x0000002008080812 */ /* 0x000fe400078efcff */
[----:B------:R-:W-:Y:S01]  /*a5e70*/  ISETP.GE.AND P0, PT, R9, UR8, PT ;  /* 0x0000000809007c0c */ /* 0x000fe2000bf06270 */
[----:B------:R-:W-:Y:S01]  /*a5e80*/  ULDC UR8, c[0x0][0x248] ;  /* 0x0000920000087ab9 */ /* 0x000fe20000000800 */
[----:B---3--:R-:W-:-:S05]  /*a5e90*/  IMAD.WIDE R6, R27, 0x2, R10 ;  /* 0x000000021b067825 */ /* 0x008fca00078e020a */
[----:B----4-:R0:W-:Y:S02]  /*a5ea0*/  @P1 STG.E.U16 desc[UR44][R6.64], R25 ;  /* 0x0000001906001986 */ /* 0x0101e4000c10152c */
[----:B0-----:R-:W-:Y:S01]  /*a5eb0*/  VIADD R6, R2, UR5 ;  /* 0x0000000502067c36 */ /* 0x001fe20008000000 */
[----:B------:R-:W-:-:S03]  /*a5ec0*/  ULDC UR5, c[0x0][0x248] ;  /* 0x0000920000057ab9 */ /* 0x000fc60000000800 */
[----:B------:R-:W-:Y:S01]  /*a5ed0*/  VIADD R7, R6, UR5 ;  /* 0x0000000506077c36 */ /* 0x000fe20008000000 */
[----:B------:R-:W-:Y:S01]  /*a5ee0*/  PRMT R0, R25, 0x7632, R0 ;  /* 0x0000763219007816 */ /* 0x000fe20000000000 */
[C---:B------:R-:W-:Y:S02]  /*a5ef0*/  VIADD R10, R28.reuse, 0xec ;  /* 0x000000ec1c0a7836 */ /* 0x040fe40000000000 */
[C---:B------:R-:W-:Y:S02]  /*a5f00*/  VIADD R12, R28.reuse, 0xee ;  /* 0x000000ee1c0c7836 */ /* 0x040fe40000000000 */
[C---:B------:R-:W-:Y:S01]  /*a5f10*/  VIADD R13, R28.reuse, 0xef ;  /* 0x000000ef1c0d7836 */ /* 0x040fe20000000000 */
[----:B------:R0:W-:Y:S01]  /*a5f20*/  STL.S16 [R1+0x13c], R0 ;  /* 0x00013c0001007387 */ /* 0x0001e20000100600 */
[C---:B------:R-:W-:Y:S02]  /*a5f30*/  VIADD R11, R28.reuse, 0xed ;  /* 0x000000ed1c0b7836 */ /* 0x040fe40000000000 */
[C---:B------:R-:W-:Y:S01]  /*a5f40*/  VIADD R14, R28.reuse, 0xf0 ;  /* 0x000000f01c0e7836 */ /* 0x040fe20000000000 */
[----:B------:R-:W-:Y:S01]  /*a5f50*/  STL [R1+0x2a58], R6 ;  /* 0x002a580601007387 */ /* 0x000fe20000100800 */
[----:B------:R-:W-:-:S02]  /*a5f60*/  VIADD R15, R28, 0xf1 ;  /* 0x000000f11c0f7836 */ /* 0x000fc40000000000 */
[C---:B------:R-:W-:Y:S02]  /*a5f70*/  VIADD R29, R28.reuse, 0xf7 ;  /* 0x000000f71c1d7836 */ /* 0x040fe40000000000 */
[C---:B------:R-:W-:Y:S02]  /*a5f80*/  VIADD R26, R28.reuse, 0xf8 ;  /* 0x000000f81c1a7836 */ /* 0x040fe40000000000 */
[C---:B------:R-:W-:Y:S02]  /*a5f90*/  VIADD R24, R28.reuse, 0xf9 ;  /* 0x000000f91c187836 */ /* 0x040fe40000000000 */
[C---:B------:R-:W-:Y:S02]  /*a5fa0*/  VIADD R23, R28.reuse, 0xfa ;  /* 0x000000fa1c177836 */ /* 0x040fe40000000000 */
[C---:B------:R-:W-:Y:S02]  /*a5fb0*/  VIADD R20, R28.reuse, 0xc6 ;  /* 0x000000c61c147836 */ /* 0x040fe40000000000 */
[----:B------:R-:W-:Y:S01]  /*a5fc0*/  VIADD R19, R28, 0xc5 ;  /* 0x000000c51c137836 */ /* 0x000fe20000000000 */
[----:B------:R-:W-:Y:S01]  /*a5fd0*/  LOP3.LUT R8, R8, 0xfffffeff, RZ, 0xc0, !PT ;  /* 0xfffffeff08087812 */ /* 0x000fe200078ec0ff */
[----:B0-----:R-:W-:Y:S01]  /*a5fe0*/  VIADD R0, R7, UR8 ;  /* 0x0000000807007c36 */ /* 0x001fe20008000000 */
[----:B------:R-:W-:Y:S01]  /*a5ff0*/  STL [R1+0x2a5c], R7 ;  /* 0x002a5c0701007387 */ /* 0x000fe20000100800 */
[----:B------:R-:W-:Y:S01]  /*a6000*/  ULDC UR8, c[0x0][0x248] ;  /* 0x0000920000087ab9 */ /* 0x000fe20000000800 */
[----:B------:R-:W-:Y:S01]  /*a6010*/  VIADD R9, R28, 0xc8 ;  /* 0x000000c81c097836 */ /* 0x000fe20000000000 */
[----:B------:R-:W-:Y:S01]  /*a6020*/  ULDC UR5, c[0x0][0x22c] ;  /* 0x00008b0000057ab9 */ /* 0x000fe20000000800 */
[----:B------:R0:W-:Y:S02]  /*a6030*/  STL [R1+0x180], R0 ;  /* 0x0001800001007387 */ /* 0x0001e40000100800 */
[----:B0-----:R-:W-:Y:S01]  /*a6040*/  VIADD R0, R0, UR8 ;  /* 0x0000000800007c36 */ /* 0x001fe20008000000 */
[----:B------:R-:W-:-:S04]  /*a6050*/  ULDC UR8, c[0x0][0x248] ;  /* 0x0000920000087ab9 */ /* 0x000fc80000000800 */
[----:B------:R0:W-:Y:S02]  /*a6060*/  STL [R1+0x184], R0 ;  /* 0x0001840001007387 */ /* 0x0001e40000100800 */
[----:B0-----:R-:W-:Y:S01]  /*a6070*/  VIADD R0, R0, UR14 ;  /* 0x0000000e00007c36 */ /* 0x001fe20008000000 */
[----:B------:R-:W-:-:S04]  /*a6080*/  ULDC UR14, c[0x0][0x248] ;  /* 0x00009200000e7ab9 */ /* 0x000fc80000000800 */
[----:B------:R0:W-:Y:S02]  /*a6090*/  STL [R1+0x18c], R0 ;  /* 0x00018c0001007387 */ /* 0x0001e40000100800 */
[----:B0-----:R-:W-:Y:S01]  /*a60a0*/  VIADD R0, R0, UR19 ;  /* 0x0000001300007c36 */ /* 0x001fe20008000000 */
[----:B------:R-:W-:-:S03]  /*a60b0*/  ULDC UR19, c[0x0][0x248] ;  /* 0x0000920000137ab9 */ /* 0x000fc60000000800 */
[----:B------:R-:W-:Y:S01]  /*a60c0*/  VIADD R2, R0, UR8 ;  /* 0x0000000800027c36 */ /* 0x000fe20008000000 */
[----:B------:R-:W-:Y:S01]  /*a60d0*/  STL [R1+0x190], R0 ;  /* 0x0001900001007387 */ /* 0x000fe20000100800 */
[C---:B------:R-:W-:Y:S01]  /*a60e0*/  VIADD R7, R28.reuse, 0xea ;  /* 0x000000ea1c077836 */ /* 0x040fe20000000000 */
[----:B------:R-:W-:Y:S02]  /*a60f0*/  ULDC UR8, c[0x0][0x248] ;  /* 0x0000920000087ab9 */ /* 0x000fe40000000800 */
[----:B------:R-:W-:Y:S04]  /*a6100*/  STL [R1+0x194], R2 ;  /* 0x0001940201007387 */ /* 0x000fe80000100800 */
[----:B------:R0:W-:Y:S04]  /*a6110*/  STL [R1+0xc8], R4 ;  /* 0x0000c80401007387 */ /* 0x0001e80000100800 */
[----:B------:R1:W-:Y:S01]  /*a6120*/  STL [R1+0xc4], R3 ;  /* 0x0000c40301007387 */ /* 0x0003e20000100800 */
[----:B0-----:R-:W-:-:S03]  /*a6130*/  VIADD R4, R28, 0xcf ;  /* 0x000000cf1c047836 */ /* 0x001fc60000000000 */
[----:B------:R0:W-:Y:S01]  /*a6140*/  STL [R1+0xc0], R5 ;  /* 0x0000c00501007387 */ /* 0x0001e20000100800 */
[----:B-1----:R-:W-:-:S03]  /*a6150*/  VIADD R3, R28, 0xd0 ;  /* 0x000000d01c037836 */ /* 0x002fc60000000000 */
        /* <DEDUP_REMOVED lines=24> */
[----:B------:R-:W-:Y:S04]  /*a62e0*/  STL [R1+0x7c], R4 ;  /* 0x00007c0401007387 */ /* 0x000fe80000100800 */
[----:B------:R1:W-:Y:S01]  /*a62f0*/  STL [R1+0x74], R3 ;  /* 0x0000740301007387 */ /* 0x0003e20000100800 */
[C---:B0-----:R-:W-:Y:S02]  /*a6300*/  VIADD R5, R28.reuse, 0xdd ;  /* 0x000000dd1c057836 */ /* 0x041fe40000000000 */
[----:B-1----:R-:W-:-:S03]  /*a6310*/  VIADD R3, R28, 0xdf ;  /* 0x000000df1c037836 */ /* 0x002fc60000000000 */
[----:B------:R0:W-:Y:S01]  /*a6320*/  STL [R1+0x70], R5 ;  /* 0x0000700501007387 */ /* 0x0001e20000100800 */
[----:B------:R-:W-:-:S03]  /*a6330*/  VIADD R4, R28, 0xde ;  /* 0x000000de1c047836 */ /* 0x000fc60000000000 */
[----:B------:R1:W-:Y:S01]  /*a6340*/  STL [R1+0x2aa8], R3 ;  /* 0x002aa80301007387 */ /* 0x0003e20000100800 */
[C---:B0-----:R-:W-:Y:S02]  /*a6350*/  VIADD R5, R28.reuse, 0xe1 ;  /* 0x000000e11c057836 */ /* 0x041fe40000000000 */
[C---:B-1----:R-:W-:Y:S01]  /*a6360*/  VIADD R3, R28.reuse, 0xe0 ;  /* 0x000000e01c037836 */ /* 0x042fe20000000000 */
[----:B------:R0:W-:Y:S04]  /*a6370*/  STL [R1+0x6c], R4 ;  /* 0x00006c0401007387 */ /* 0x0001e80000100800 */
[----:B------:R1:W-:Y:S04]  /*a6380*/  STL [R1+0x64], R3 ;  /* 0x0000640301007387 */ /* 0x0003e80000100800 */
[----:B------:R2:W-:Y:S01]  /*a6390*/  STL [R1+0x5c], R5 ;  /* 0x00005c0501007387 */ /* 0x0005e20000100800 */
[----:B0-----:R-:W-:-:S02]  /*a63a0*/  VIADD R4, R28, 0xe2 ;  /* 0x000000e21c047836 */ /* 0x001fc40000000000 */
[----:B-1----:R-:W-:-:S03]  /*a63b0*/  VIADD R3, R28, 0xe3 ;  /* 0x000000e31c037836 */ /* 0x002fc60000000000 */
[----:B------:R0:W-:Y:S01]  /*a63c0*/  STL [R1+0x58], R4 ;  /* 0x0000580401007387 */ /* 0x0001e20000100800 */
[----:B--2---:R-:W-:-:S03]  /*a63d0*/  VIADD R5, R28, 0xe4 ;  /* 0x000000e41c057836 */ /* 0x004fc60000000000 */
[----:B------:R1:W-:Y:S01]  /*a63e0*/  STL [R1+0x4c], R3 ;  /* 0x00004c0301007387 */ /* 0x0003e20000100800 */
[----:B------:R-:W-:-:S03]  /*a63f0*/  VIADD R2, R2, UR10 ;  /* 0x0000000a02027c36 */ /* 0x000fc60008000000 */
[----:B------:R2:W-:Y:S01]  /*a6400*/  STL [R1+0x48], R5 ;  /* 0x0000480501007387 */ /* 0x0005e20000100800 */
[C---:B0-----:R-:W-:Y:S02]  /*a6410*/  VIADD R4, R28.reuse, 0xe5 ;  /* 0x000000e51c047836 */ /* 0x041fe40000000000 */
[----:B-1----:R-:W-:-:S03]  /*a6420*/  VIADD R3, R28, 0xe6 ;  /* 0x000000e61c037836 */ /* 0x002fc60000000000 */
[----:B------:R0:W-:Y:S01]  /*a6430*/  STL [R1+0x44], R4 ;  /* 0x0000440401007387 */ /* 0x0001e20000100800 */
[----:B--2---:R-:W-:-:S03]  /*a6440*/  VIADD R5, R28, 0xe7 ;  /* 0x000000e71c057836 */ /* 0x004fc60000000000 */
[----:B------:R1:W-:Y:S04]  /*a6450*/  STL [R1+0x40], R3 ;  /* 0x0000400301007387 */ /* 0x0003e80000100800 */
[----:B------:R-:W-:Y:S01]  /*a6460*/  STL [R1+0x3c], R5 ;  /* 0x00003c0501007387 */ /* 0x000fe20000100800 */
[----:B0-----:R-:W-:-:S03]  /*a6470*/  VIADD R4, R28, 0xe8 ;  /* 0x000000e81c047836 */ /* 0x001fc60000000000 */
[----:B------:R0:W-:Y:S01]  /*a6480*/  STL [R1+0x198], R2 ;  /* 0x0001980201007387 */ /* 0x0001e20000100800 */
[----:B-1----:R-:W-:-:S03]  /*a6490*/  VIADD R3, R28, 0xe9 ;  /* 0x000000e91c037836 */ /* 0x002fc60000000000 */
[----:B------:R-:W-:Y:S01]  /*a64a0*/  STL [R1+0x38], R4 ;  /* 0x0000380401007387 */ /* 0x000fe20000100800 */
[----:B------:R-:W-:Y:S02]  /*a64b0*/  VIADD R6, R28, 0xeb ;  /* 0x000000eb1c067836 */ /* 0x000fe40000000000 */
[----:B0-----:R-:W-:Y:S01]  /*a64c0*/  VIADD R2, R2, UR12 ;  /* 0x0000000c02027c36 */ /* 0x001fe20008000000 */
[----:B------:R-:W-:Y:S04]  /*a64d0*/  STL [R1+0x34], R3 ;  /* 0x0000340301007387 */ /* 0x000fe80000100800 */
[----:B------:R-:W-:Y:S04]  /*a64e0*/  STL [R1+0x2a60], R7 ;  /* 0x002a600701007387 */ /* 0x000fe80000100800 */
[----:B------:R0:W-:Y:S04]  /*a64f0*/  STL [R1+0x188], R2 ;  /* 0x0001880201007387 */ /* 0x0001e80000100800 */
[----:B------:R-:W-:Y:S01]  /*a6500*/  STL [R1+0x2a64], R6 ;  /* 0x002a640601007387 */ /* 0x000fe20000100800 */
[----:B0-----:R-:W-:-:S03]  /*a6510*/  VIADD R2, R2, UR14 ;  /* 0x0000000e02027c36 */ /* 0x001fc60008000000 */
[----:B------:R-:W-:Y:S04]  /*a6520*/  STL [R1+0x2a68], R10 ;  /* 0x002a680a01007387 */ /* 0x000fe80000100800 */
[----:B------:R-:W-:Y:S01]  /*a6530*/  STL [R1+0x2a6c], R11 ;  /* 0x002a6c0b01007387 */ /* 0x000fe20000100800 */
[----:B------:R-:W-:-:S03]  /*a6540*/  VIADD R5, R28, 0xf2 ;  /* 0x000000f21c057836 */ /* 0x000fc60000000000 */
[----:B------:R0:W-:Y:S01]  /*a6550*/  STL [R1+0x17c], R2 ;  /* 0x00017c0201007387 */ /* 0x0001e20000100800 */
[----:B------:R-:W-:-:S03]  /*a6560*/  VIADD R4, R28, 0xf3 ;  /* 0x000000f31c047836 */ /* 0x000fc60000000000 */
[----:B------:R-:W-:Y:S01]  /*a6570*/  STL [R1+0x2a70], R12 ;  /* 0x002a700c01007387 */ /* 0x000fe20000100800 */
[----:B0-----:R-:W-:-:S03]  /*a6580*/  VIADD R2, R2, UR16 ;  /* 0x0000001002027c36 */ /* 0x001fc60008000000 */
[----:B------:R-:W-:Y:S01]  /*a6590*/  STL [R1+0x2a74], R13 ;  /* 0x002a740d01007387 */ /* 0x000fe20000100800 */
[----:B------:R-:W-:-:S03]  /*a65a0*/  VIADD R3, R2, UR18 ;  /* 0x0000001202037c36 */ /* 0x000fc60008000000 */
[----:B------:R-:W-:Y:S01]  /*a65b0*/  STL [R1+0x2a78], R14 ;  /* 0x002a780e01007387 */ /* 0x000fe20000100800 */
[----:B------:R-:W-:-:S03]  /*a65c0*/  VIADD R25, R28, 0xf5 ;  /* 0x000000f51c197836 */ /* 0x000fc60000000000 */
[----:B------:R0:W-:Y:S01]  /*a65d0*/  STL [R1+0x1a4], R2 ;  /* 0x0001a40201007387 */ /* 0x0001e20000100800 */
[----:B------:R-:W-:-:S03]  /*a65e0*/  VIADD R0, R28, 0xca ;  /* 0x000000ca1c007836 */ /* 0x000fc60000000000 */
[----:B------:R-:W-:Y:S04]  /*a65f0*/  STL [R1+0x2a7c], R15 ;  /* 0x002a7c0f01007387 */ /* 0x000fe80000100800 */
[----:B------:R1:W-:Y:S01]  /*a6600*/  STL [R1+0x2a80], R5 ;  /* 0x002a800501007387 */ /* 0x0003e20000100800 */
[----:B0-----:R-:W-:-:S03]  /*a6610*/  VIADD R2, R28, 0xf4 ;  /* 0x000000f41c027836 */ /* 0x001fc60000000000 */
[----:B------:R0:W-:Y:S01]  /*a6620*/  STL [R1+0x2a84], R4 ;  /* 0x002a840401007387 */ /* 0x0001e20000100800 */
[----:B------:R-:W-:-:S03]  /*a6630*/  IMAD.MOV.U32 R7, RZ, RZ, R0 ;  /* 0x000000ffff077224 */ /* 0x000fc600078e0000 */
[----:B------:R-:W-:Y:S01]  /*a6640*/  STL [R1+0x1a0], R3 ;  /* 0x0001a00301007387 */ /* 0x000fe20000100800 */
[----:B-1----:R-:W-:-:S03]  /*a6650*/  VIADD R5, R3, UR21 ;  /* 0x0000001503057c36 */ /* 0x002fc60008000000 */
[----:B------:R-:W-:Y:S01]  /*a6660*/  STL [R1+0x2a88], R2 ;  /* 0x002a880201007387 */ /* 0x000fe20000100800 */
[----:B------:R-:W-:-:S03]  /*a6670*/  VIADD R0, R28, 0xf6 ;  /* 0x000000f61c007836 */ /* 0x000fc60000000000 */
[----:B------:R-:W-:Y:S04]  /*a6680*/  STL [R1+0x2a8c], R25 ;  /* 0x002a8c1901007387 */ /* 0x000fe80000100800 */
[----:B------:R-:W-:Y:S04]  /*a6690*/  STL [R1+0x1b0], R5 ;  /* 0x0001b00501007387 */ /* 0x000fe80000100800 */
[----:B0-----:R-:W2:Y:S01]  /*a66a0*/  LDL.LU R4, [R1+0x258] ;  /* 0x0002580001047983 */ /* 0x001ea20000300800 */
[----:B------:R-:W-:-:S03]  /*a66b0*/  VIADD R6, R5, UR20 ;  /* 0x0000001405067c36 */ /* 0x000fc60008000000 */
[----:B------:R-:W3:Y:S01]  /*a66c0*/  LDL.LU R15, [R1+0x25c] ;  /* 0x00025c00010f7983 */ /* 0x000ee20000300800 */
[----:B------:R-:W-:-:S03]  /*a66d0*/  IMAD.MOV.U32 R11, RZ, RZ, R22 ;  /* 0x000000ffff0b7224 */ /* 0x000fc600078e0016 */
[----:B------:R0:W-:Y:S01]  /*a66e0*/  STL [R1+0x2a90], R0 ;  /* 0x002a900001007387 */ /* 0x0001e20000100800 */
[----:B------:R-:W-:-:S03]  /*a66f0*/  VIADD R22, R28, 0xfb ;  /* 0x000000fb1c167836 */ /* 0x000fc60000000000 */
[----:B------:R-:W-:Y:S04]  /*a6700*/  STL [R1+0x2a94], R29 ;  /* 0x002a941d01007387 */ /* 0x000fe80000100800 */
[----:B------:R-:W-:Y:S01]  /*a6710*/  STL [R1+0x2a98], R26 ;  /* 0x002a981a01007387 */ /* 0x000fe20000100800 */
[----:B0-----:R-:W-:-:S03]  /*a6720*/  VIADD R0, R6, UR19 ;  /* 0x0000001306007c36 */ /* 0x001fc60008000000 */
[----:B------:R-:W4:Y:S04]  /*a6730*/  LDL.LU R5, [R1+0x520] ;  /* 0x0005200001057983 */ /* 0x000f280000300800 */
[----:B------:R-:W-:Y:S04]  /*a6740*/  STL [R1+0x1ac], R6 ;  /* 0x0001ac0601007387 */ /* 0x000fe80000100800 */
[----:B------:R-:W-:Y:S04]  /*a6750*/  STL [R1+0x2a9c], R24 ;  /* 0x002a9c1801007387 */ /* 0x000fe80000100800 */
[----:B------:R-:W-:Y:S04]  /*a6760*/  STL [R1+0x2aa0], R23 ;  /* 0x002aa01701007387 */ /* 0x000fe80000100800 */
[----:B------:R-:W-:Y:S04]  /*a6770*/  STL [R1+0x2aac], R22 ;  /* 0x002aac1601007387 */ /* 0x000fe80000100800 */
[----:B------:R-:W4:Y:S04]  /*a6780*/  LDL.LU R10, [R1+0x524] ;  /* 0x00052400010a7983 */ /* 0x000f280000300800 */
[----:B------:R0:W-:Y:S01]  /*a6790*/  STL [R1+0x1a8], R0 ;  /* 0x0001a80001007387 */ /* 0x0001e20000100800 */
[----:B------:R-:W-:-:S02]  /*a67a0*/  IMAD.MOV.U32 R12, RZ, RZ, R20 ;  /* 0x000000ffff0c7224 */ /* 0x000fc400078e0014 */
[----:B0-----:R-:W-:Y:S01]  /*a67b0*/  VIADD R0, R0, UR8 ;  /* 0x0000000800007c36 */ /* 0x001fe20008000000 */
[----:B------:R-:W-:-:S04]  /*a67c0*/  ULDC UR8, c[0x0][0x248] ;  /* 0x0000920000087ab9 */ /* 0x000fc80000000800 */
[----:B------:R0:W-:Y:S01]  /*a67d0*/  STL [R1+0x19c], R0 ;  /* 0x00019c0001007387 */ /* 0x0001e20000100800 */
[----:B------:R-:W-:-:S03]  /*a67e0*/  ISETP.GE.AND P1, PT, R12, UR9, PT ;  /* 0x000000090c007c0c */ /* 0x000fc6000bf26270 */
[----:B------:R-:W4:Y:S01]  /*a67f0*/  LDL.LU R13, [R1+0x528] ;  /* 0x00052800010d7983 */ /* 0x000f220000300800 */
[----:B0-----:R-:W-:-:S05]  /*a6800*/  VIADD R0, R0, UR8 ;  /* 0x0000000800007c36 */ /* 0x001fca0008000000 */
[----:B------:R0:W-:Y:S04]  /*a6810*/  STL [R1+0x1b4], R0 ;  /* 0x0001b40001007387 */ /* 0x0001e80000100800 */
[----:B------:R-:W4:Y:S01]  /*a6820*/  LDL.LU R12, [R1+0x52c] ;  /* 0x00052c00010c7983 */ /* 0x000f220000300800 */
[----:B------:R-:W-:Y:S01]  /*a6830*/  IMAD.MOV.U32 R2, RZ, RZ, R19 ;  /* 0x000000ffff027224 */ /* 0x000fe200078e0013 */
[----:B------:R-:W-:-:S04]  /*a6840*/  @P0 LOP3.LUT R8, R8, 0x100, RZ, 0xfc, !PT ;  /* 0x0000010008080812 */ /* 0x000fc800078efcff */
[----:B------:R-:W-:Y:S02]  /*a6850*/  ISETP.GE.AND P0, PT, R2, UR11, PT ;  /* 0x0000000b02007c0c */ /* 0x000fe4000bf06270 */
[----:B------:R-:W-:-:S11]  /*a6860*/  LOP3.LUT R8, R8, 0xffffffbf, RZ, 0xc0, !PT ;  /* 0xffffffbf08087812 */ /* 0x000fd600078ec0ff */
[----:B------:R-:W-:Y:S02]  /*a6870*/  @P0 LOP3.LUT R8, R8, 0x40, RZ, 0xfc, !PT ;  /* 0x0000004008080812 */ /* 0x000fe400078efcff */
[----:B------:R-:W-:Y:S02]  /*a6880*/  ISETP.GE.AND P0, PT, R11, UR7, PT ;  /* 0x000000070b007c0c */ /* 0x000fe4000bf06270 */
[----:B------:R-:W4:Y:S01]  /*a6890*/  LDL.LU R11, [R1+0x554] ;  /* 0x00055400010b7983 */ /* 0x000f220000300800 */
[----:B------:R-:W-:Y:S01]  /*a68a0*/  IMAD.MOV.U32 R14, RZ, RZ, R9 ;  /* 0x000000ffff0e7224 */ /* 0x000fe200078e0009 */
[----:B------:R-:W-:Y:S01]  /*a68b0*/  LOP3.LUT R8, R8, 0xffffff7f, RZ, 0xc0, !PT ;  /* 0xffffff7f08087812 */ /* 0x000fe200078ec0ff */
[----:B------:R-:W-:-:S03]  /*a68c0*/  VIADD R18, R28, 0xc9 ;  /* 0x000000c91c127836 */ /* 0x000fc60000000000 */
[----:B------:R-:W-:Y:S02]  /*a68d0*/  @P1 LOP3.LUT R8, R8, 0x80, RZ, 0xfc, !PT ;  /* 0x0000008008081812 */ /* 0x000fe400078efcff */
[----:B------:R-:W-:Y:S02]  /*a68e0*/  ISETP.GE.AND P1, PT, R14, UR17, PT ;  /* 0x000000110e007c0c */ /* 0x000fe4000bf26270 */
[----:B------:R-:W-:Y:S01]  /*a68f0*/  LOP3.LUT R8, R8, 0xfffffdff, RZ, 0xc0, !PT ;  /* 0xfffffdff08087812 */ /* 0x000fe200078ec0ff */
[----:B------:R-:W-:-:S03]  /*a6900*/  IMAD.MOV.U32 R6, RZ, RZ, R18 ;  /* 0x000000ffff067224 */ /* 0x000fc600078e0012 */
[----:B------:R-:W-:Y:S02]  /*a6910*/  @P0 LOP3.LUT R8, R8, 0x200, RZ, 0xfc, !PT ;  /* 0x0000020008080812 */ /* 0x000fe400078efcff */
[----:B------:R-:W-:Y:S02]  /*a6920*/  ISETP.GE.AND P0, PT, R6, UR13, PT ;  /* 0x0000000d06007c0c */ /* 0x000fe4000bf06270 */
[----:B------:R-:W-:Y:S01]  /*a6930*/  LOP3.LUT R8, R8, 0xfffffbff, RZ, 0xc0, !PT ;  /* 0xfffffbff08087812 */ /* 0x000fe200078ec0ff */
[----:B------:R-:W-:-:S03]  /*a6940*/  VIADD R21, R28, 0xcb ;  /* 0x000000cb1c157836 */ /* 0x000fc60000000000 */
[----:B------:R-:W-:Y:S01]  /*a6950*/  @P1 LOP3.LUT R8, R8, 0x400, RZ, 0xfc, !PT ;  /* 0x0000040008081812 */ /* 0x000fe200078efcff */
[----:B------:R-:W-:-:S03]  /*a6960*/  IMAD.MOV.U32 R3, RZ, RZ, R21 ;  /* 0x000000ffff037224 */ /* 0x000fc600078e0015 */
[----:B------:R-:W-:Y:S02]  /*a6970*/  LOP3.LUT R8, R8, 0xfffff7ff, RZ, 0xc0, !PT ;  /* 0xfffff7ff08087812 */ /* 0x000fe400078ec0ff */
[----:B------:R-:W-:Y:S02]  /*a6980*/  ISETP.GE.AND P1, PT, R7, UR15, PT ;  /* 0x0000000f07007c0c */ /* 0x000fe4000bf26270 */
[----:B------:R-:W-:Y:S02]  /*a6990*/  @P0 LOP3.LUT R8, R8, 0x800, RZ, 0xfc, !PT ;  /* 0x0000080008080812 */ /* 0x000fe400078efcff */
[----:B---3--:R-:W-:Y:S02]  /*a69a0*/  R2UR UR9, R15 ;  /* 0x000000000f0972ca */ /* 0x008fe400000e0000 */
[----:B------:R-:W3:Y:S04]  /*a69b0*/  LDL.LU R15, [R1+0x824] ;  /* 0x00082400010f7983 */ /* 0x000ee80000300800 */
[----:B------:R-:W3:Y:S04]  /*a69c0*/  LDL.LU R29, [R1+0x820] ;  /* 0x00082000011d7983 */ /* 0x000ee80000300800 */
[----:B0-----:R-:W3:Y:S04]  /*a69d0*/  LDL.LU R0, [R1+0x834] ;  /* 0x0008340001007983 */ /* 0x001ee80000300800 */
[----:B------:R-:W3:Y:S04]  /*a69e0*/  LDL.LU R25, [R1+0x830] ;  /* 0x0008300001197983 */ /* 0x000ee80000300800 */
[----:B------:R-:W3:Y:S04]  /*a69f0*/  LDL.LU R14, [R1+0x82c] ;  /* 0x00082c00010e7983 */ /* 0x000ee80000300800 */
[----:B------:R-:W3:Y:S01]  /*a6a00*/  LDL.LU R2, [R1+0xc8] ;  /* 0x0000c80001027983 */ /* 0x000ee20000300800 */
[----:B--2---:R-:W-:-:S02]  /*a6a10*/  R2UR UR11, R4 ;  /* 0x00000000040b72ca */ /* 0x004fc400000e0000 */
[----:B----4-:R-:W-:Y:S02]  /*a6a20*/  R2UR UR17, R10 ;  /* 0x000000000a1172ca */ /* 0x010fe400000e0000 */
[----:B------:R-:W2:Y:S04]  /*a6a30*/  LDL.LU R10, [R1+0x550] ;  /* 0x00055000010a7983 */ /* 0x000ea80000300800 */
[----:B------:R-:W4:Y:S04]  /*a6a40*/  LDL.LU R4, [R1+0xc4] ;  /* 0x0000c40001047983 */ /* 0x000f280000300800 */
[----:B------:R-:W4:Y:S01]  /*a6a50*/  LDL.LU R6, [R1+0x5a0] ;  /* 0x0005a00001067983 */ /* 0x000f220000300800 */
[----:B------:R-:W-:-:S02]  /*a6a60*/  ISETP.GE.AND P0, PT, R3, UR11, PT ;  /* 0x0000000b03007c0c */ /* 0x000fc4000bf06270 */
[----:B------:R-:W-:Y:S02]  /*a6a70*/  R2UR UR13, R13 ;  /* 0x000000000d0d72ca */ /* 0x000fe400000e0000 */
[----:B------:R-:W4:Y:S04]  /*a6a80*/  LDL.LU R13, [R1+0xc0] ;  /* 0x0000c000010d7983 */ /* 0x000f280000300800 */
[----:B------:R-:W4:Y:S01]  /*a6a90*/  LDL.LU R7, [R1+0x558] ;  /* 0x0005580001077983 */ /* 0x000f220000300800 */
[----:B------:R-:W-:-:S03]  /*a6aa0*/  R2UR UR15, R12 ;  /* 0x000000000c0f72ca */ /* 0x000fc600000e0000 */
[----:B------:R-:W4:Y:S04]  /*a6ab0*/  LDL.LU R12, [R1+0xb8] ;  /* 0x0000b800010c7983 */ /* 0x000f280000300800 */
[----:B------:R-:W4:Y:S01]  /*a6ac0*/  LDL.LU R3, [R1+0x5a8] ;  /* 0x0005a80001037983 */ /* 0x000f220000300800 */
[----:B------:R-:W-:Y:S02]  /*a6ad0*/  LOP3.LUT R8, R8, 0xffffefff, RZ, 0xc0, !PT ;  /* 0xffffefff08087812 */ /* 0x000fe400078ec0ff */
[----:B------:R-:W-:Y:S02]  /*a6ae0*/  R2UR UR11, R11 ;  /* 0x000000000b0b72ca */ /* 0x000fe400000e0000 */
[----:B------:R-:W4:Y:S01]  /*a6af0*/  LDL.LU R11, [R1+0xb4] ;  /* 0x0000b400010b7983 */ /* 0x000f220000300800 */
[----:B------:R-:W-:-:S02]  /*a6b00*/  R2UR UR7, R5 ;  /* 0x00000000050772ca */ /* 0x000fc400000e0000 */
[----:B------:R-:W-:Y:S01]  /*a6b10*/  @P1 LOP3.LUT R8, R8, 0x1000, RZ, 0xfc, !PT ;  /* 0x0000100008081812 */ /* 0x000fe200078efcff */
[----:B------:R-:W4:Y:S03]  /*a6b20*/  LDL.LU R5, [R1+0x5a4] ;  /* 0x0005a40001057983 */ /* 0x000f260000300800 */
[----:B------:R-:W-:-:S04]  /*a6b30*/  LOP3.LUT R8, R8, 0xffffdfff, RZ, 0xc0, !PT ;  /* 0xffffdfff08087812 */ /* 0x000fc800078ec0ff */
[----:B------:R-:W-:-:S04]  /*a6b40*/  @P0 LOP3.LUT R8, R8, 0x2000, RZ, 0xfc, !PT ;  /* 0x0000200008080812 */ /* 0x000fc800078efcff */
[----:B------:R-:W-:Y:S02]  /*a6b50*/  LOP3.LUT R8, R8, 0xffffbfff, RZ, 0xc0, !PT ;  /* 0xffffbfff08087812 */ /* 0x000fe400078ec0ff */
[----:B---3--:R-:W-:Y:S02]  /*a6b60*/  R2UR UR36, R15 ;  /* 0x000000000f2472ca */ /* 0x008fe400000e0000 */
[----:B------:R-:W3:Y:S01]  /*a6b70*/  LDL.LU R15, [R1+0xb0] ;  /* 0x0000b000010f7983 */ /* 0x000ee20000300800 */
[----:B------:R-:W-:Y:S02]  /*a6b80*/  ISETP.GE.AND P1, PT, R2, UR9, PT ;  /* 0x0000000902007c0c */ /* 0x000fe4000bf26270 */
[----:B------:R-:W-:Y:S02]  /*a6b90*/  R2UR UR59, R14 ;  /* 0x000000000e3b72ca */ /* 0x000fe400000e0000 */
[----:B------:R-:W3:Y:S01]  /*a6ba0*/  LDL.LU R14, [R1+0x7ec] ;  /* 0x0007ec00010e7983 */ /* 0x000ee20000300800 */
[----:B--2---:R-:W-:-:S03]  /*a6bb0*/  R2UR UR9, R10 ;  /* 0x000000000a0972ca */ /* 0x004fc600000e0000 */
[----:B------:R-:W2:Y:S01]  /*a6bc0*/  LDL.LU R10, [R1+0xac] ;  /* 0x0000ac00010a7983 */ /* 0x000ea20000300800 */
[----:B----4-:R-:W-:Y:S02]  /*a6bd0*/  ISETP.GE.AND P0, PT, R4, UR7, PT ;  /* 0x0000000704007c0c */ /* 0x010fe4000bf06270 */
[----:B------:R-:W-:Y:S02]  /*a6be0*/  R2UR UR7, R6 ;  /* 0x00000000060772ca */ /* 0x000fe400000e0000 */
[----:B------:R-:W4:Y:S01]  /*a6bf0*/  LDL.LU R6, [R1+0x7e8] ;  /* 0x0007e80001067983 */ /* 0x000f220000300800 */
[----:B------:R-:W-:-:S04]  /*a6c00*/  @P1 LOP3.LUT R8, R8, 0x4000, RZ, 0xfc, !PT ;  /* 0x0000400008081812 */ /* 0x000fc800078efcff */
[----:B------:R-:W-:-:S04]  /*a6c10*/  LOP3.LUT R8, R8, 0xffff7fff, RZ, 0xc0, !PT ;  /* 0xffff7fff08087812 */ /* 0x000fc800078ec0ff */
[----:B------:R-:W-:Y:S02]  /*a6c20*/  @P0 LOP3.LUT R8, R8, 0x8000, RZ, 0xfc, !PT ;  /* 0x0000800008080812 */ /* 0x000fe400078efcff */
[----:B------:R-:W-:Y:S02]  /*a6c30*/  ISETP.GE.AND P1, PT, R13, UR17, PT ;  /* 0x000000110d007c0c */ /* 0x000fe4000bf26270 */
[----:B------:R-:W4:Y:S01]  /*a6c40*/  LDL.LU R13, [R1+0xa4] ;  /* 0x0000a400010d7983 */ /* 0x000f220000300800 */
[----:B------:R-:W-:-:S03]  /*a6c50*/  R2UR UR17, R7 ;  /* 0x00000000071172ca */ /* 0x000fc600000e0000 */
[----:B------:R-:W4:Y:S01]  /*a6c60*/  LDL.LU R7, [R1+0x7f4] ;  /* 0x0007f40001077983 */ /* 0x000f220000300800 */
[----:B------:R-:W-:-:S03]  /*a6c70*/  ISETP.GE.AND P0, PT, R12, UR13, PT ;  /* 0x0000000d0c007c0c */ /* 0x000fc6000bf06270 */
[----:B------:R-:W4:Y:S01]  /*a6c80*/  LDL.LU R12, [R1+0xa0] ;  /* 0x0000a000010c7983 */ /* 0x000f220000300800 */
[----:B------:R-:W-:-:S03]  /*a6c90*/  R2UR UR13, R3 ;  /* 0x00000000030d72ca */ /* 0x000fc600000e0000 */
[----:B------:R-:W4:Y:S01]  /*a6ca0*/  LDL.LU R3, [R1+0x7f0] ;  /* 0x0007f00001037983 */ /* 0x000f220000300800 */
[----:B------:R-:W-:-:S04]  /*a6cb0*/  LOP3.LUT R8, R8, 0xfffeffff, RZ, 0xc0, !PT ;  /* 0xfffeffff08087812 */ /* 0x000fc800078ec0ff */
[----:B------:R-:W-:Y:S02]  /*a6cc0*/  @P1 LOP3.LUT R8, R8, 0x10000, RZ, 0xfc, !PT ;  /* 0x0001000008081812 */ /* 0x000fe400078efcff */
[----:B------:R-:W-:Y:S02]  /*a6cd0*/  R2UR UR24, R0 ;  /* 0x00000000001872ca */ /* 0x000fe400000e0000 */
[----:B------:R-:W-:Y:S02]  /*a6ce0*/  R2UR UR22, R25 ;  /* 0x00000000191672ca */ /* 0x000fe400000e0000 */
[----:B------:R-:W-:Y:S02]  /*a6cf0*/  ISETP.GE.AND P1, PT, R11, UR15, PT ;  /* 0x0000000f0b007c0c */ /* 0x000fe4000bf26270 */
[----:B------:R-:W4:Y:S04]  /*a6d00*/  LDL.LU R11, [R1+0x9c] ;  /* 0x00009c00010b7983 */ /* 0x000f280000300800 */
[----:B------:R-:W4:Y:S04]  /*a6d10*/  LDL.LU R0, [R1+0x7fc] ;  /* 0x0007fc0001007983 */ /* 0x000f280000300800 */
[----:B------:R-:W4:Y:S01]  /*a6d20*/  LDL.LU R25, [R1+0x94] ;  /* 0x0000940001197983 */ /* 0x000f220000300800 */
[----:B------:R-:W-:-:S03]  /*a6d30*/  LOP3.LUT R8, R8, 0xfffdffff, RZ, 0xc0, !PT ;  /* 0xfffdffff08087812 */ /* 0x000fc600078ec0ff */
[----:B------:R-:W4:Y:S01]  /*a6d40*/  LDL.LU R2, [R1+0x7f8] ;  /* 0x0007f80001027983 */ /* 0x000f220000300800 */
[----:B------:R-:W-:-:S03]  /*a6d50*/  @P0 LOP3.LUT R8, R8, 0x20000, RZ, 0xfc, !PT ;  /* 0x0002000008080812 */ /* 0x000fc600078efcff */
[----:B------:R-:W4:Y:S01]  /*a6d60*/  LDL.LU R4, [R1+0x90] ;  /* 0x0000900001047983 */ /* 0x000f220000300800 */
[----:B------:R-:W-:Y:S02]  /*a6d70*/  R2UR UR15, R5 ;  /* 0x00000000050f72ca */ /* 0x000fe400000e0000 */
[----:B------:R-:W-:Y:S01]  /*a6d80*/  LOP3.LUT R8, R8, 0xfffbffff, RZ, 0xc0, !PT ;  /* 0xfffbffff08087812 */ /* 0x000fe200078ec0ff */
[----:B------:R-:W4:Y:S03]  /*a6d90*/  LDL.LU R5, [R1+0x804] ;  /* 0x0008040001057983 */ /* 0x000f260000300800 */
[----:B------:R-:W-:-:S04]  /*a6da0*/  @P1 LOP3.LUT R8, R8, 0x40000, RZ, 0xfc, !PT ;  /* 0x0004000008081812 */ /* 0x000fc800078efcff */
[----:B------:R-:W-:Y:S02]  /*a6db0*/  LOP3.LUT R8, R8, 0xfff7ffff, RZ, 0xc0, !PT ;  /* 0xfff7ffff08087812 */ /* 0x000fe400078ec0ff */
[----:B---3--:R-:W-:Y:S02]  /*a6dc0*/  ISETP.GE.AND P0, PT, R15, UR11, PT ;  /* 0x0000000b0f007c0c */ /* 0x008fe4000bf06270 */
[----:B------:R-:W3:Y:S11]  /*a6dd0*/  LDL.LU R15, [R1+0x8c] ;  /* 0x00008c00010f7983 */ /* 0x000ef60000300800 */
[----:B------:R-:W-:-:S04]  /*a6de0*/  @P0 LOP3.LUT R8, R8, 0x80000, RZ, 0xfc, !PT ;  /* 0x0008000008080812 */ /* 0x000fc800078efcff */
[----:B------:R-:W-:Y:S02]  /*a6df0*/  LOP3.LUT R8, R8, 0xffefffff, RZ, 0xc0, !PT ;  /* 0xffefffff08087812 */ /* 0x000fe400078ec0ff */
[----:B------:R-:W-:Y:S02]  /*a6e00*/  R2UR UR11, R14 ;  /* 0x000000000e0b72ca */ /* 0x000fe400000e0000 */
[----:B--2---:R-:W-:Y:S02]  /*a6e10*/  ISETP.GE.AND P1, PT, R10, UR9, PT ;  /* 0x000000090a007c0c */ /* 0x004fe4000bf26270 */
[----:B------:R-:W2:Y:S01]  /*a6e20*/  LDL.LU R10, [R1+0x800] ;  /* 0x00080000010a7983 */ /* 0x000ea20000300800 */
[----:B----4-:R-:W-:-:S03]  /*a6e30*/  R2UR UR9, R6 ;  /* 0x00000000060972ca */ /* 0x010fc600000e0000 */
[----:B------:R-:W4:Y:S07]  /*a6e40*/  LDL.LU R6, [R1+0x84] ;  /* 0x0000840001067983 */ /* 0x000f2e0000300800 */
[----:B------:R-:W-:Y:S01]  /*a6e50*/  @P1 LOP3.LUT R8, R8, 0x100000, RZ, 0xfc, !PT ;  /* 0x0010000008081812 */ /* 0x000fe200078efcff */
[----:B------:R-:W2:Y:S01]  /*a6e60*/  LDL.LU R14, [R1+0x810] ;  /* 0x00081000010e7983 */ /* 0x000ea20000300800 */
[----:B------:R-:W-:Y:S02]  /*a6e70*/  ISETP.GE.AND P0, PT, R13, UR7, PT ;  /* 0x000000070d007c0c */ /* 0x000fe4000bf06270 */
[----:B------:R-:W-:-:S02]  /*a6e80*/  R2UR UR7, R7 ;  /* 0x00000000070772ca */ /* 0x000fc400000e0000 */
[----:B------:R-:W2:Y:S04]  /*a6e90*/  LDL.LU R7, [R1+0x80] ;  /* 0x0000800001077983 */ /* 0x000ea80000300800 */
[----:B------:R-:W2:Y:S01]  /*a6ea0*/  LDL.LU R13, [R1+0x80c] ;  /* 0x00080c00010d7983 */ /* 0x000ea20000300800 */
[----:B------:R-:W-:Y:S02]  /*a6eb0*/  ISETP.GE.AND P1, PT, R12, UR17, PT ;  /* 0x000000110c007c0c */ /* 0x000fe4000bf26270 */
[----:B------:R-:W-:Y:S02]  /*a6ec0*/  R2UR UR17, R3 ;  /* 0x00000000031172ca */ /* 0x000fe400000e0000 */
[----:B------:R-:W2:Y:S01]  /*a6ed0*/  LDL.LU R3, [R1+0x7c] ;  /* 0x00007c0001037983 */ /* 0x000ea20000300800 */
[----:B------:R-:W-:-:S03]  /*a6ee0*/  LOP3.LUT R8, R8, 0xffdfffff, RZ, 0xc0, !PT ;  /* 0xffdfffff08087812 */ /* 0x000fc600078ec0ff */
[----:B------:R-:W2:Y:S01]  /*a6ef0*/  LDL.LU R12, [R1+0x808] ;  /* 0x00080800010c7983 */ /* 0x000ea20000300800 */
[----:B------:R-:W-:-:S04]  /*a6f00*/  @P0 LOP3.LUT R8, R8, 0x200000, RZ, 0xfc, !PT ;  /* 0x0020000008080812 */ /* 0x000fc800078efcff */
[----:B------:R-:W-:Y:S02]  /*a6f10*/  LOP3.LUT R8, R8, 0xffbfffff, RZ, 0xc0, !PT ;  /* 0xffbfffff08087812 */ /* 0x000fe400078ec0ff */
[----:B------:R-:W-:Y:S02]  /*a6f20*/  ISETP.GE.AND P0, PT, R11, UR13, PT ;  /* 0x0000000d0b007c0c */ /* 0x000fe4000bf06270 */
[----:B------:R-:W-:Y:S01]  /*a6f30*/  @P1 LOP3.LUT R8, R8, 0x400000, RZ, 0xfc, !PT ;  /* 0x0040000008081812 */ /* 0x000fe200078efcff */
[----:B------:R-:W2:Y:S03]  /*a6f40*/  LDL.LU R11, [R1+0x74] ;  /* 0x00007400010b7983 */ /* 0x000ea60000300800 */
[----:B------:R-:W-:Y:S02]  /*a6f50*/  LOP3.LUT R8, R8, 0xff7fffff, RZ, 0xc0, !PT ;  /* 0xff7fffff08087812 */ /* 0x000fe400078ec0ff */
[----:B------:R-:W-:-:S05]  /*a6f60*/  ISETP.GE.AND P1, PT, R25, UR15, PT ;  /* 0x0000000f19007c0c */ /* 0x000fca000bf26270 */
[----:B------:R-:W-:Y:S02]  /*a6f70*/  @P0 LOP3.LUT R8, R8, 0x800000, RZ, 0xfc, !PT ;  /* 0x0080000008080812 */ /* 0x000fe400078efcff */
[----:B------:R-:W-:Y:S02]  /*a6f80*/  ISETP.GE.AND P0, PT, R4, UR11, PT ;  /* 0x0000000b04007c0c */ /* 0x000fe4000bf06270 */
[----:B------:R-:W-:-:S04]  /*a6f90*/  LOP3.LUT R8, R8, 0xfeffffff, RZ, 0xc0, !PT ;  /* 0xfeffffff08087812 */ /* 0x000fc800078ec0ff */
[----:B------:R-:W-:-:S04]  /*a6fa0*/  @P1 LOP3.LUT R8, R8, 0x1000000, RZ, 0xfc, !PT ;  /* 0x0100000008081812 */ /* 0x000fc800078efcff */
[----:B------:R-:W-:-:S04]  /*a6fb0*/  LOP3.LUT R8, R8, 0xfdffffff, RZ, 0xc0, !PT ;  /* 0xfdffffff08087812 */ /* 0x000fc800078ec0ff */
[----:B------:R-:W-:Y:S02]  /*a6fc0*/  @P0 LOP3.LUT R8, R8, 0x2000000, RZ, 0xfc, !PT ;  /* 0x0200000008080812 */ /* 0x000fe400078efcff */
[----:B------:R-:W-:Y:S02]  /*a6fd0*/  R2UR UR13, R0 ;  /* 0x00000000000d72ca */ /* 0x000fe400000e0000 */
[----:B------:R-:W-:Y:S02]  /*a6fe0*/  LOP3.LUT R8, R8, 0xfbffffff, RZ, 0xc0, !PT ;  /* 0xfbffffff08087812 */ /* 0x000fe400078ec0ff */
[----:B---3--:R-:W-:-:S13]  /*a6ff0*/  ISETP.GE.AND P1, PT, R15, UR9, PT ;  /* 0x000000090f007c0c */ /* 0x008fda000bf26270 */
[----:B------:R-:W-:-:S04]  /*a7000*/  @P1 LOP3.LUT R8, R8, 0x4000000, RZ, 0xfc, !PT ;  /* 0x0400000008081812 */ /* 0x000fc800078efcff */
[----:B------:R-:W-:Y:S02]  /*a7010*/  LOP3.LUT R8, R8, 0xf7ffffff, RZ, 0xc0, !PT ;  /* 0xf7ffffff08087812 */ /* 0x000fe400078ec0ff */
[----:B----4-:R-:W-:Y:S02]  /*a7020*/  ISETP.GE.AND P0, PT, R6, UR7, PT ;  /* 0x0000000706007c0c */ /* 0x010fe4000bf06270 */
[----:B--2---:R-:W-:Y:S02]  /*a7030*/  R2UR UR9, R10 ;  /* 0x000000000a0972ca */ /* 0x004fe400000e0000 */
[----:B------:R-:W2:Y:S04]  /*a7040*/  LDL.LU R10, [R1+0x81c] ;  /* 0x00081c00010a7983 */ /* 0x000ea80000300800 */
[----:B------:R-:W3:Y:S04]  /*a7050*/  LDL.LU R6, [R1+0x70] ;  /* 0x0000700001067983 */ /* 0x000ee80000300800 */
[----:B------:R-:W4:Y:S01]  /*a7060*/  LDL.LU R22, [R1+0x818] ;  /* 0x0008180001167983 */ /* 0x000f220000300800 */
[----:B------:R-:W-:-:S02]  /*a7070*/  @P0 LOP3.LUT R8, R8, 0x8000000, RZ, 0xfc, !PT ;  /* 0x0800000008080812 */ /* 0x000fc400078efcff */
[----:B------:R-:W-:Y:S02]  /*a7080*/  ISETP.GE.AND P1, PT, R7, UR17, PT ;  /* 0x0000001107007c0c */ /* 0x000fe4000bf26270 */
[----:B------:R-:W4:Y:S01]  /*a7090*/  LDL.LU R7, [R1+0x6c] ;  /* 0x00006c0001077983 */ /* 0x000f220000300800 */
[----:B------:R-:W-:-:S03]  /*a70a0*/  ISETP.GE.AND P0, PT, R3, UR13, PT ;  /* 0x0000000d03007c0c */ /* 0x000fc6000bf06270 */
[----:B------:R-:W4:Y:S01]  /*a70b0*/  LDL.LU R3, [R1+0x814] ;  /* 0x0008140001037983 */ /* 0x000f220000300800 */
[----:B------:R-:W-:Y:S02]  /*a70c0*/  R2UR UR15, R2 ;  /* 0x00000000020f72ca */ /* 0x000fe400000e0000 */
[----:B------:R-:W-:Y:S01]  /*a70d0*/  LOP3.LUT R8, R8, 0xefffffff, RZ, 0xc0, !PT ;  /* 0xefffffff08087812 */ /* 0x000fe200078ec0ff */
[----:B------:R-:W4:Y:S01]  /*a70e0*/  LDL.LU R23, [R1+0x828] ;  /* 0x0008280001177983 */ /* 0x000f220000300800 */
[----:B------:R-:W-:Y:S02]  /*a70f0*/  R2UR UR11, R5 ;  /* 0x00000000050b72ca */ /* 0x000fe400000e0000 */
[----:B------:R-:W-:Y:S01]  /*a7100*/  @P1 LOP3.LUT R8, R8, 0x10000000, RZ, 0xfc, !PT ;  /* 0x1000000008081812 */ /* 0x000fe200078efcff */
[----:B------:R-:W4:Y:S01]  /*a7110*/  LDL.LU R24, [R1+0x64] ;  /* 0x0000640001187983 */ /* 0x000f220000300800 */
[----:B------:R-:W-:Y:S02]  /*a7120*/  R2UR UR34, R29 ;  /* 0x000000001d2272ca */ /* 0x000fe400000e0000 */
[----:B------:R-:W-:Y:S01]  /*a7130*/  LOP3.LUT R8, R8, 0xdfffffff, RZ, 0xc0, !PT ;  /* 0xdfffffff08087812 */ /* 0x000fe200078ec0ff */
[----:B------:R-:W4:Y:S04]  /*a7140*/  LDL.LU R26, [R1+0x840] ;  /* 0x00084000011a7983 */ /* 0x000f280000300800 */
[----:B------:R-:W4:Y:S01]  /*a7150*/  LDL.LU R29, [R1+0x5c] ;  /* 0x00005c00011d7983 */ /* 0x000f220000300800 */
[----:B------:R-:W-:-:S03]  /*a7160*/  ISETP.GE.AND P1, PT, R11, UR15, PT ;  /* 0x0000000f0b007c0c */ /* 0x000fc6000bf26270 */
[----:B------:R-:W4:Y:S01]  /*a7170*/  LDL.LU R0, [R1+0x83c] ;  /* 0x00083c0001007983 */ /* 0x000f220000300800 */
[----:B------:R-:W-:-:S03]  /*a7180*/  @P0 LOP3.LUT R8, R8, 0x20000000, RZ, 0xfc, !PT ;  /* 0x2000000008080812 */ /* 0x000fc600078efcff */
[----:B------:R-:W4:Y:S01]  /*a7190*/  LDL.LU R25, [R1+0x58] ;  /* 0x0000580001197983 */ /* 0x000f220000300800 */
[----:B------:R-:W-:-:S03]  /*a71a0*/  R2UR UR7, R14 ;  /* 0x000000000e0772ca */ /* 0x000fc600000e0000 */
[----:B------:R-:W4:Y:S01]  /*a71b0*/  LDL.LU R2, [R1+0x838] ;  /* 0x0008380001027983 */ /* 0x000f220000300800 */
[----:B------:R-:W-:-:S03]  /*a71c0*/  R2UR UR17, R13 ;  /* 0x000000000d1172ca */ /* 0x000fc600000e0000 */
[----:B------:R-:W4:Y:S01]  /*a71d0*/  LDL.LU R4, [R1+0x4c] ;  /* 0x00004c0001047983 */ /* 0x000f220000300800 */
[----:B------:R-:W-:-:S03]  /*a71e0*/  R2UR UR13, R12 ;  /* 0x000000000c0d72ca */ /* 0x000fc600000e0000 */
[----:B------:R-:W4:Y:S01]  /*a71f0*/  LDL.LU R5, [R1+0x84c] ;  /* 0x00084c0001057983 */ /* 0x000f220000300800 */
[----:B------:R-:W-:-:S03]  /*a7200*/  LOP3.LUT R8, R8, 0xbfffffff, RZ, 0xc0, !PT ;  /* 0xbfffffff08087812 */ /* 0x000fc600078ec0ff */
[----:B------:R-:W4:Y:S04]  /*a7210*/  LDL.LU R15, [R1+0x48] ;  /* 0x00004800010f7983 */ /* 0x000f280000300800 */
[----:B------:R-:W4:Y:S04]  /*a7220*/  LDL.LU R14, [R1+0x848] ;  /* 0x00084800010e7983 */ /* 0x000f280000300800 */
[----:B------:R-:W4:Y:S01]  /*a7230*/  LDL.LU R13, [R1+0x44] ;  /* 0x00004400010d7983 */ /* 0x000f220000300800 */
[----:B------:R-:W-:-:S03]  /*a7240*/  @P1 LOP3.LUT R8, R8, 0x40000000, RZ, 0xfc, !PT ;  /* 0x4000000008081812 */ /* 0x000fc600078efcff */
[----:B------:R-:W4:Y:S04]  /*a7250*/  LDL.LU R12, [R1+0x844] ;  /* 0x00084400010c7983 */ /* 0x000f280000300800 */
[----:B------:R-:W4:Y:S01]  /*a7260*/  LDL.LU R11, [R1+0x40] ;  /* 0x00004000010b7983 */ /* 0x000f220000300800 */
[----:B--2---:R-:W-:-:S03]  /*a7270*/  R2UR UR15, R10 ;  /* 0x000000000a0f72ca */ /* 0x004fc600000e0000 */
[----:B------:R-:W2:Y:S01]  /*a7280*/  LDL.LU R10, [R1+0x3c] ;  /* 0x00003c00010a7983 */ /* 0x000ea20000300800 */
[----:B---3--:R-:W-:-:S03]  /*a7290*/  ISETP.GE.AND P0, PT, R6, UR11, PT ;  /* 0x0000000b06007c0c */ /* 0x008fc6000bf06270 */
[----:B------:R-:W3:Y:S01]  /*a72a0*/  LDL.LU R6, [R1+0x38] ;  /* 0x0000380001067983 */ /* 0x000ee20000300800 */
[----:B----4-:R-:W-:-:S03]  /*a72b0*/  R2UR UR11, R22 ;  /* 0x00000000160b72ca */ /* 0x010fc600000e0000 */
[----:B------:R-:W4:Y:S01]  /*a72c0*/  LDL.LU R22, [R1+0x2aac] ;  /* 0x002aac0001167983 */ /* 0x000f220000300800 */
[----:B------:R-:W-:-:S03]  /*a72d0*/  ISETP.GE.AND P1, PT, R7, UR9, PT ;  /* 0x0000000907007c0c */ /* 0x000fc6000bf26270 */
[----:B------:R-:W4:Y:S01]  /*a72e0*/  LDL.LU R7, [R1+0x34] ;  /* 0x0000340001077983 */ /* 0x000f220000300800 */
[----:B------:R-:W-:-:S03]  /*a72f0*/  R2UR UR9, R3 ;  /* 0x00000000030972ca */ /* 0x000fc600000e0000 */
[----:B------:R-:W2:Y:S01]  /*a7300*/  LDL.LU R3, [R1+0x2aa8] ;  /* 0x002aa80001037983 */ /* 0x000ea20000300800 */
[----:B------:R-:W-:-:S04]  /*a7310*/  LOP3.LUT R8, R8, 0x7fffffff, RZ, 0xc0, !PT ;  /* 0x7fffffff08087812 */ /* 0x000fc800078ec0ff */
[----:B------:R-:W-:Y:S02]  /*a7320*/  @P0 LOP3.LUT R8, R8, 0x80000000, RZ, 0xfc, !PT ;  /* 0x8000000008080812 */ /* 0x000fe400078efcff */
[----:B--2---:R-:W-:Y:S02]  /*a7330*/  ISETP.GE.AND P0, PT, R3, UR7, PT ;  /* 0x0000000703007c0c */ /* 0x004fe4000bf06270 */
[----:B------:R-:W2:Y:S01]  /*a7340*/  LDL.LU R3, [R1+0x2aa4] ;  /* 0x002aa40001037983 */ /* 0x000ea20000300800 */
[----:B------:R-:W-:-:S03]  /*a7350*/  R2UR UR7, R23 ;  /* 0x00000000170772ca */ /* 0x000fc600000e0000 */
[----:B------:R-:W4:Y:S01]  /*a7360*/  LDL.LU R23, [R1+0x2aa0] ;  /* 0x002aa00001177983 */ /* 0x000f220000300800 */
[----:B------:R-:W-:Y:S02]  /*a7370*/  ISETP.GE.AND P2, PT, R29, UR13, PT ;  /* 0x0000000d1d007c0c */ /* 0x000fe4000bf46270 */
[----:B------:R-:W-:Y:S02]  /*a7380*/  R2UR UR13, R0 ;  /* 0x00000000000d72ca */ /* 0x000fe400000e0000 */
[----:B------:R-:W-:Y:S02]  /*a7390*/  ISETP.GE.AND P3, PT, R25, UR15, PT ;  /* 0x0000000f19007c0c */ /* 0x000fe4000bf66270 */
[----:B------:R-:W-:Y:S02]  /*a73a0*/  R2UR UR15, R2 ;  /* 0x00000000020f72ca */ /* 0x000fe400000e0000 */
[----:B------:R-:W-:Y:S02]  /*a73b0*/  ISETP.GE.AND P4, PT, R4, UR11, PT ;  /* 0x0000000b04007c0c */ /* 0x000fe4000bf86270 */
[----:B------:R-:W-:-:S02]  /*a73c0*/  R2UR UR11, R5 ;  /* 0x00000000050b72ca */ /* 0x000fc400000e0000 */
[----:B------:R-:W-:Y:S02]  /*a73d0*/  ISETP.GE.AND P5, PT, R15, UR9, PT ;  /* 0x000000090f007c0c */ /* 0x000fe4000bfa6270 */
[----:B------:R-:W-:Y:S02]  /*a73e0*/  R2UR UR9, R14 ;  /* 0x000000000e0972ca */ /* 0x000fe400000e0000 */
[----:B------:R-:W-:Y:S02]  /*a73f0*/  ISETP.GE.AND P6, PT, R13, UR7, PT ;  /* 0x000000070d007c0c */ /* 0x000fe4000bfc6270 */
[----:B------:R-:W-:Y:S02]  /*a7400*/  R2UR UR7, R12 ;  /* 0x000000000c0772ca */ /* 0x000fe400000e0000 */
[----:B--2---:R-:W-:-:S04]  /*a7410*/  LOP3.LUT R3, R3, 0xfffffffe, RZ, 0xc0, !PT ;  /* 0xfffffffe03037812 */ /* 0x004fc800078ec0ff */
[----:B------:R-:W-:-:S04]  /*a7420*/  @P1 LOP3.LUT R3, R3, 0x1, RZ, 0xfc, !PT ;  /* 0x0000000103031812 */ /* 0x000fc800078efcff */
[----:B------:R-:W-:-:S04]  /*a7430*/  LOP3.LUT R3, R3, 0xfffffffd, RZ, 0xc0, !PT ;  /* 0xfffffffd03037812 */ /* 0x000fc800078ec0ff */
[----:B------:R-:W-:Y:S02]  /*a7440*/  @P0 LOP3.LUT R3, R3, 0x2, RZ, 0xfc, !PT ;  /* 0x0000000203030812 */ /* 0x000fe400078efcff */
[----:B------:R-:W-:Y:S02]  /*a7450*/  ISETP.GE.AND P0, PT, R11, UR36, PT ;  /* 0x000000240b007c0c */ /* 0x000fe4000bf06270 */
[----:B------:R-:W-:-:S11]  /*a7460*/  LOP3.LUT R3, R3, 0xfffffeff, RZ, 0xc0, !PT ;  /* 0xfffffeff03037812 */ /* 0x000fd600078ec0ff */
[----:B------:R-:W-:Y:S02]  /*a7470*/  @P0 LOP3.LUT R3, R3, 0x100, RZ, 0xfc, !PT ;  /* 0x0000010003030812 */ /* 0x000fe400078efcff */
[----:B------:R-:W-:Y:S02]  /*a7480*/  ISETP.GE.AND P0, PT, R10, UR34, PT ;  /* 0x000000220a007c0c */ /* 0x000fe4000bf06270 */
[----:B------:R-:W-:Y:S02]  /*a7490*/  LOP3.LUT R3, R3, 0xfffffdff, RZ, 0xc0, !PT ;  /* 0xfffffdff03037812 */ /* 0x000fe400078ec0ff */
[----:B------:R-:W-:Y:S02]  /*a74a0*/  ISETP.GE.AND P1, PT, R24, UR17, PT ;  /* 0x0000001118007c0c */ /* 0x000fe4000bf26270 */
[----:B------:R-:W2:Y:S01]  /*a74b0*/  LDL.LU R24, [R1+0x2a9c] ;  /* 0x002a9c0001187983 */ /* 0x000ea20000300800 */
[----:B------:R-:W-:-:S03]  /*a74c0*/  R2UR UR17, R26 ;  /* 0x000000001a1172ca */ /* 0x000fc600000e0000 */
[----:B------:R-:W2:Y:S03]  /*a74d0*/  LDL.LU R26, [R1+0x2a98] ;  /* 0x002a9800011a7983 */ /* 0x000ea60000300800 */
[----:B------:R-:W-:Y:S01]  /*a74e0*/  @P0 LOP3.LUT R3, R3, 0x200, RZ, 0xfc, !PT ;  /* 0x0000020003030812 */ /* 0x000fe200078efcff */
[----:B------:R-:W2:Y:S01]  /*a74f0*/  LDL.LU R29, [R1+0x2a94] ;  /* 0x002a9400011d7983 */ /* 0x000ea20000300800 */
[----:B---3--:R-:W-:-:S03]  /*a7500*/  ISETP.GE.AND P0, PT, R6, UR24, PT ;  /* 0x0000001806007c0c */ /* 0x008fc6000bf06270 */
[----:B------:R-:W3:Y:S04]  /*a7510*/  LDL.LU R0, [R1+0x2a90] ;  /* 0x002a900001007983 */ /* 0x000ee80000300800 */
[----:B------:R-:W2:Y:S04]  /*a7520*/  LDL.LU R25, [R1+0x2a8c] ;  /* 0x002a8c0001197983 */ /* 0x000ea80000300800 */
[----:B------:R-:W3:Y:S01]  /*a7530*/  LDL.LU R2, [R1+0x2a88] ;  /* 0x002a880001027983 */ /* 0x000ee20000300800 */
[----:B------:R-:W-:-:S03]  /*a7540*/  LOP3.LUT R3, R3, 0xfffffbff, RZ, 0xc0, !PT ;  /* 0xfffffbff03037812 */ /* 0x000fc600078ec0ff */
[----:B------:R-:W2:Y:S04]  /*a7550*/  LDL.LU R4, [R1+0x2a84] ;  /* 0x002a840001047983 */ /* 0x000ea80000300800 */
[----:B------:R-:W3:Y:S04]  /*a7560*/  LDL.LU R5, [R1+0x2a80] ;  /* 0x002a800001057983 */ /* 0x000ee80000300800 */
[----:B------:R-:W2:Y:S04]  /*a7570*/  LDL.LU R15, [R1+0x2a7c] ;  /* 0x002a7c00010f7983 */ /* 0x000ea80000300800 */
[----:B------:R-:W3:Y:S01]  /*a7580*/  LDL.LU R14, [R1+0x2a78] ;  /* 0x002a7800010e7983 */ /* 0x000ee20000300800 */
[----:B------:R-:W-:-:S03]  /*a7590*/  @P0 LOP3.LUT R3, R3, 0x400, RZ, 0xfc, !PT ;  /* 0x0000040003030812 */ /* 0x000fc600078efcff */
[----:B------:R-:W2:Y:S01]  /*a75a0*/  LDL.LU R13, [R1+0x2a74] ;  /* 0x002a7400010d7983 */ /* 0x000ea20000300800 */
[----:B----4-:R-:W-:-:S03]  /*a75b0*/  ISETP.GE.AND P0, PT, R7, UR22, PT ;  /* 0x0000001607007c0c */ /* 0x010fc6000bf06270 */
[----:B------:R-:W4:Y:S04]  /*a75c0*/  LDL.LU R12, [R1+0x2a70] ;  /* 0x002a7000010c7983 */ /* 0x000f280000300800 */
[----:B------:R-:W3:Y:S04]  /*a75d0*/  LDL.LU R11, [R1+0x2a6c] ;  /* 0x002a6c00010b7983 */ /* 0x000ee80000300800 */
[----:B------:R-:W2:Y:S04]  /*a75e0*/  LDL.LU R10, [R1+0x2a68] ;  /* 0x002a6800010a7983 */ /* 0x000ea80000300800 */
[----:B------:R-:W4:Y:S04]  /*a75f0*/  LDL.LU R6, [R1+0x2a64] ;  /* 0x002a640001067983 */ /* 0x000f280000300800 */
[----:B------:R-:W3:Y:S01]  /*a7600*/  LDL.LU R7, [R1+0x2a60] ;  /* 0x002a600001077983 */ /* 0x000ee20000300800 */
[----:B------:R-:W-:-:S04]  /*a7610*/  LOP3.LUT R3, R3, 0xfffff7ff, RZ, 0xc0, !PT ;  /* 0xfffff7ff03037812 */ /* 0x000fc800078ec0ff */
[----:B------:R-:W-:-:S04]  /*a7620*/  @P0 LOP3.LUT R3, R3, 0x800, RZ, 0xfc, !PT ;  /* 0x0000080003030812 */ /* 0x000fc800078efcff */
[----:B------:R-:W-:Y:S02]  /*a7630*/  LOP3.LUT R3, R3, 0xffffefff, RZ, 0xc0, !PT ;  /* 0xffffefff03037812 */ /* 0x000fe400078ec0ff */
[----:B---3--:R-:W-:Y:S02]  /*a7640*/  ISETP.GE.AND P0, PT, R7, UR59, PT ;  /* 0x0000003b07007c0c */ /* 0x008fe4000bf06270 */
[----:B------:R-:W3:Y:S11]  /*a7650*/  LDL.LU R7, [R1+0x2a5c] ;  /* 0x002a5c0001077983 */ /* 0x000ef60000300800 */
[----:B------:R-:W-:-:S02]  /*a7660*/  @P0 LOP3.LUT R3, R3, 0x1000, RZ, 0xfc, !PT ;  /* 0x0000100003030812 */ /* 0x000fc400078efcff */
[----:B----4-:R-:W-:Y:S02]  /*a7670*/  ISETP.GE.AND P0, PT, R6, UR17, PT ;  /* 0x0000001106007c0c */ /* 0x010fe4000bf06270 */
[----:B------:R-:W-:Y:S01]  /*a7680*/  LOP3.LUT R3, R3, 0xffffdfff, RZ, 0xc0, !PT ;  /* 0xffffdfff03037812 */ /* 0x000fe200078ec0ff */
[----:B------:R-:W4:Y:S10]  /*a7690*/  LDL.LU R6, [R1+0x2a58] ;  /* 0x002a580001067983 */ /* 0x000f340000300800 */
[----:B------:R-:W-:-:S02]  /*a76a0*/  @P0 LOP3.LUT R3, R3, 0x2000, RZ, 0xfc, !PT ;  /* 0x0000200003030812 */ /* 0x000fc400078efcff */
[----:B--2---:R-:W-:Y:S02]  /*a76b0*/  ISETP.GE.AND P0, PT, R10, UR15, PT ;  /* 0x0000000f0a007c0c */ /* 0x004fe4000bf06270 */
[----:B------:R-:W-:Y:S01]  /*a76c0*/  LOP3.LUT R3, R3, 0xffffbfff, RZ, 0xc0, !PT ;  /* 0xffffbfff03037812 */ /* 0x000fe200078ec0ff */
[----:B------:R-:W2:Y:S10]  /*a76d0*/  LDL.LU R10, [R1+0x2a54] ;  /* 0x002a5400010a7983 */ /* 0x000eb40000300800 */
[----:B------:R-:W-:-:S02]  /*a76e0*/  @P0 LOP3.LUT R3, R3, 0x4000, RZ, 0xfc, !PT ;  /* 0x0000400003030812 */ /* 0x000fc400078efcff */
[----:B------:R-:W-:Y:S02]  /*a76f0*/  ISETP.GE.AND P0, PT, R11, UR13, PT ;  /* 0x0000000d0b007c0c */ /* 0x000fe4000bf06270 */
        /* <DEDUP_REMOVED lines=36> */
[----:B------:R-:W2:Y:S01]  /*a7940*/  LDL.LU R0, [R1+0x2a2c] ;  /* 0x002a2c0001007983 */ /* 0x000ea20000300800 */
[----:B------:R-:W-:-:S10]  /*a7950*/  LOP3.LUT R3, R3, 0xfeffffff, RZ, 0xc0, !PT ;  /* 0xfeffffff03037812 */ /* 0x000fd400078ec0ff */
[----:B------:R-:W-:Y:S02]  /*a7960*/  @P0 LOP3.LUT R3, R3, 0x1000000, RZ, 0xfc, !PT ;  /* 0x0100000003030812 */ /* 0x000fe400078efcff */
[----:B------:R-:W-:Y:S02]  /*a7970*/  ISETP.GE.AND P0, PT, R29, UR6, PT ;  /* 0x000000061d007c0c */ /* 0x000fe4000bf06270 */
[----:B------:R-:W-:-:S11]  /*a7980*/  LOP3.LUT R3, R3, 0xfdffffff, RZ, 0xc0, !PT ;  /* 0xfdffffff03037812 */ /* 0x000fd600078ec0ff */
        /* <DEDUP_REMOVED lines=8> */
[----:B------:R-:W-:Y:S01]  /*a7a10*/  LOP3.LUT R3, R3, 0xffffff7f, RZ, 0xc0, !PT ;  /* 0xffffff7f03037812 */ /* 0x000fe200078ec0ff */
[----:B------:R-:W-:-:S10]  /*a7a20*/  VIADD R21, R28, 0xfc ;  /* 0x000000fc1c157836 */ /* 0x000fd40000000000 */
        /* <DEDUP_REMOVED lines=14> */
[----:B------:R-:W-:-:S11]  /*a7b10*/  LOP3.LUT R3, R3, 0xfffffff7, RZ, 0xc0, !PT ;  /* 0xfffffff703037812 */ /* 0x000fd600078ec0ff */
[----:B------:R-:W-:Y:S02]  /*a7b20*/  @P0 LOP3.LUT R3, R3, 0x8, RZ, 0xfc, !PT ;  /* 0x0000000803030812 */ /* 0x000fe400078efcff */
[----:B------:R-:W-:Y:S02]  /*a7b30*/  ISETP.GE.AND P0, PT, R28, UR6, PT ;  /* 0x000000061c007c0c */ /* 0x000fe4000bf06270 */
[----:B------:R-:W-:Y:S01]  /*a7b40*/  LOP3.LUT R3, R3, 0xfffffffb, RZ, 0xc0, !PT ;  /* 0xfffffffb03037812 */ /* 0x000fe200078ec0ff */
[----:B------:R-:W-:-:S10]  /*a7b50*/  IMAD.WIDE R18, R27, 0x2, R16 ;  /* 0x000000021b127825 */ /* 0x000fd400078e0210 */
[----:B------:R-:W-:-:S04]  /*a7b60*/  @P0 LOP3.LUT R3, R3, 0x4, RZ, 0xfc, !PT ;  /* 0x0000000403030812 */ /* 0x000fc800078efcff */
[----:B------:R-:W-:Y:S01]  /*a7b70*/  LOP3.LUT P0, RZ, R3, 0x10000000, RZ, 0xc0, !PT ;  /* 0x1000000003ff7812 */ /* 0x000fe2000780c0ff */
[----:B------:R-:W2:Y:S04]  /*a7b80*/  LDL.LU.S16 R29, [R1+0x13c] ;  /* 0x00013c00011d7983 */ /* 0x000ea80000300600 */
[----:B------:R-:W2:Y:S04]  /*a7b90*/  LDL.LU R26, [R1+0x57c] ;  /* 0x00057c00011a7983 */ /* 0x000ea80000300800 */
[----:B----4-:R0:W-:Y:S04]  /*a7ba0*/  STL [R1+0x2a34], R6 ;  /* 0x002a340601007387 */ /* 0x0101e80000100800 */
[----:B0-----:R-:W4:Y:S04]  /*a7bb0*/  LDL.LU R6, [R1+0x56c] ;  /* 0x00056c0001067983 */ /* 0x001f280000300800 */
[----:B---3--:R0:W-:Y:S04]  /*a7bc0*/  STL [R1+0x2a30], R7 ;  /* 0x002a300701007387 */ /* 0x0081e80000100800 */
[----:B0-----:R-:W3:Y:S04]  /*a7bd0*/  LDL.LU R7, [R1+0x58c] ;  /* 0x00058c0001077983 */ /* 0x001ee80000300800 */
[----:B--2---:R0:W-:Y:S04]  /*a7be0*/  STL [R1+0x2a2c], R0 ;  /* 0x002a2c0001007387 */ /* 0x0041e80000100800 */
[----:B------:R-:W2:Y:S04]  /*a7bf0*/  LDL R23, [R1+0x1a0c] ;  /* 0x001a0c0001177983 */ /* 0x000ea80000100800 */
[----:B------:R-:W3:Y:S04]  /*a7c00*/  LDL R28, [R1+0x1a08] ;  /* 0x001a0800011c7983 */ /* 0x000ee80000100800 */
[----:B0-----:R-:W4:Y:S04]  /*a7c10*/  LDL R0, [R1+0x1a10] ;  /* 0x001a100001007983 */ /* 0x001f280000100800 */
[----:B------:R-:W3:Y:S01]  /*a7c20*/  LDL.LU R24, [R1+0x1a14] ;  /* 0x001a140001187983 */ /* 0x000ee20000300800 */
[----:B------:R-:W-:-:S02]  /*a7c30*/  P2R R20, PR, RZ, 0x10 ;  /* 0x00000010ff147803 */ /* 0x000fc40000000000 */
[----:B------:R-:W-:Y:S02]  /*a7c40*/  LOP3.LUT P4, RZ, R8, 0x1, RZ, 0xc0, !PT ;  /* 0x0000000108ff7812 */ /* 0x000fe4000788c0ff */
[----:B------:R-:W-:Y:S02]  /*a7c50*/  P2R R22, PR, RZ, 0x40 ;  /* 0x00000040ff167803 */ /* 0x000fe40000000000 */
[----:B--2---:R-:W-:-:S13]  /*a7c60*/  ISETP.LT.AND P6, PT, R23, UR4, !P4 ;  /* 0x0000000417007c0c */ /* 0x004fda000e7c1270 */
[----:B------:R0:W-:Y:S01]  /*a7c70*/  @P6 STG.E.U16 desc[UR44][R18.64], R29 ;  /* 0x0000001d12006986 */ /* 0x0001e2000c10152c */
[----:B----4-:R-:W-:Y:S02]  /*a7c80*/  ISETP.LT.AND P6, PT, R0, UR4, !P4 ;  /* 0x0000000400007c0c */ /* 0x010fe4000e7c1270 */
[----:B------:R-:W-:Y:S01]  /*a7c90*/  PRMT R9, R6, 0x7632, R9 ;  /* 0x0000763206097816 */ /* 0x000fe20000000009 */
[C---:B0-----:R-:W-:Y:S01]  /*a7ca0*/  IMAD.WIDE R18, R27.reuse, 0x2, R14 ;  /* 0x000000021b127825 */ /* 0x041fe200078e020e */
[----:B------:R-:W2:Y:S09]  /*a7cb0*/  LDL.LU R29, [R1+0x600] ;  /* 0x00060000011d7983 */ /* 0x000eb20000300800 */
[----:B------:R0:W-:Y:S04]  /*a7cc0*/  @P6 STG.E.U16 desc[UR44][R18.64], R6 ;  /* 0x0000000612006986 */ /* 0x0001e8000c10152c */
[----:B0-----:R-:W4:Y:S01]  /*a7cd0*/  LDL.LU R6, [R1+0x590] ;  /* 0x0005900001067983 */ /* 0x001f220000300800 */
[----:B------:R-:W-:-:S03]  /*a7ce0*/  IMAD.WIDE R18, R27, 0x2, R12 ;  /* 0x000000021b127825 */ /* 0x000fc600078e020c */
[----:B------:R-:W2:Y:S01]  /*a7cf0*/  LDL.LU R27, [R1+0x1a10] ;  /* 0x001a1000011b7983 */ /* 0x000ea20000300800 */
[----:B---3--:R-:W-:-:S03]  /*a7d00*/  ISETP.LT.AND P4, PT, R24, UR4, !P4 ;  /* 0x0000000418007c0c */ /* 0x008fc6000e781270 */
[----:B------:R-:W3:Y:S10]  /*a7d10*/  LDL.LU R0, [R1+0x620] ;  /* 0x0006200001007983 */ /* 0x000ef40000300800 */
[----:B------:R0:W-:Y:S01]  /*a7d20*/  @P4 STG.E.U16 desc[UR44][R18.64], R9 ;  /* 0x0000000912004986 */ /* 0x0001e2000c10152c */
[----:B------:R-:W-:Y:S01]  /*a7d30*/  ISETP.LT.AND P4, PT, R28, UR4, !P0 ;  /* 0x000000041c007c0c */ /* 0x000fe2000c781270 */
[----:B0-----:R-:W-:Y:S01]  /*a7d40*/  IMAD.WIDE R18, R25, 0x2, R10 ;  /* 0x0000000219127825 */ /* 0x001fe200078e020a */
[----:B------:R-:W-:-:S11]  /*a7d50*/  PRMT R9, R7, 0x7632, R9 ;  /* 0x0000763207097816 */ /* 0x000fd60000000009 */
[----:B------:R0:W-:Y:S04]  /*a7d60*/  @P4 STG.E.U16 desc[UR44][R18.64], R7 ;  /* 0x0000000712004986 */ /* 0x0001e8000c10152c */
[----:B0-----:R-:W3:Y:S01]  /*a7d70*/  LDL.LU R7, [R1+0x610] ;  /* 0x0006100001077983 */ /* 0x001ee20000300800 */
[----:B------:R-:W-:Y:S01]  /*a7d80*/  ISETP.LT.AND P4, PT, R23, UR4, !P0 ;  /* 0x0000000417007c0c */ /* 0x000fe2000c781270 */
[----:B------:R-:W-:-:S12]  /*a7d90*/  IMAD.WIDE R18, R25, 0x2, R16 ;  /* 0x0000000219127825 */ /* 0x000fd800078e0210 */
[----:B------:R0:W-:Y:S01]  /*a7da0*/  @P4 STG.E.U16 desc[UR44][R18.64], R9 ;  /* 0x0000000912004986 */ /* 0x0001e2000c10152c */
[----:B------:R-:W-:Y:S02]  /*a7db0*/  P2R R21, PR, RZ, 0x20 ;  /* 0x00000020ff157803 */ /* 0x000fe40000000000 */
[----:B------:R-:W-:Y:S01]  /*a7dc0*/  LOP3.LUT P5, RZ, R8, 0x4, RZ, 0xc0, !PT ;  /* 0x0000000408ff7812 */ /* 0x000fe200078ac0ff */
[----:B0-----:R-:W-:Y:S01]  /*a7dd0*/  IMAD.WIDE R18, R25, 0x2, R14 ;  /* 0x0000000219127825 */ /* 0x001fe200078e020e */
[----:B------:R-:W-:Y:S02]  /*a7de0*/  PRMT R9, R26, 0x7632, R9 ;  /* 0x000076321a097816 */ /* 0x000fe40000000009 */
[----:B------:R-:W-:Y:S02]  /*a7df0*/  LOP3.LUT P6, RZ, R8, 0x2, RZ, 0xc0, !PT ;  /* 0x0000000208ff7812 */ /* 0x000fe400078cc0ff */
[----:B--2---:R-:W-:Y:S02]  /*a7e00*/  ISETP.LT.AND P4, PT, R27, UR4, !P0 ;  /* 0x000000041b007c0c */ /* 0x004fe4000c781270 */
[----:B------:R-:W-:-:S11]  /*a7e10*/  ISETP.LT.AND P0, PT, R24, UR4, !P0 ;  /* 0x0000000418007c0c */ /* 0x000fd6000c701270 */
[----:B------:R0:W-:Y:S02]  /*a7e20*/  @P4 STG.E.U16 desc[UR44][R18.64], R26 ;  /* 0x0000001a12004986 */ /* 0x0001e4000c10152c */
[----:B0-----:R-:W-:Y:S02]  /*a7e30*/  IMAD.WIDE R18, R25, 0x2, R12 ;  /* 0x0000000219127825 */ /* 0x001fe400078e020c */
[----:B------:R-:W2:Y:S04]  /*a7e40*/  LDL.LU R26, [R1+0x54] ;  /* 0x00005400011a7983 */ /* 0x000ea80000300800 */
[----:B------:R0:W-:Y:S01]  /*a7e50*/  @P0 STG.E.U16 desc[UR44][R18.64], R9 ;  /* 0x0000000912000986 */ /* 0x0001e2000c10152c */
[----:B------:R-:W-:-:S03]  /*a7e60*/  ISETP.LT.AND P0, PT, R28, UR4, !P5 ;  /* 0x000000041c007c0c */ /* 0x000fc6000ef01270 */
[----:B------:R-:W2:Y:S01]  /*a7e70*/  LDL.LU R25, [R1+0x50] ;  /* 0x0000500001197983 */ /* 0x000ea20000300800 */
[----:B0-----:R-:W-:-:S09]  /*a7e80*/  IMAD.WIDE R18, R2, 0x2, R10 ;  /* 0x0000000202127825 */ /* 0x001fd200078e020a */
[----:B------:R0:W-:Y:S01]  /*a7e90*/  @P0 STG.E.U16 desc[UR44][R18.64], R29 ;  /* 0x0000001d12000986 */ /* 0x0001e2000c10152c */
[----:B------:R-:W-:Y:S02]  /*a7ea0*/  ISETP.LT.AND P0, PT, R23, UR4, !P5 ;  /* 0x0000000417007c0c */ /* 0x000fe4000ef01270 */
[----:B------:R-:W-:Y:S01]  /*a7eb0*/  PRMT R9, R29, 0x7632, R9 ;  /* 0x000076321d097816 */ /* 0x000fe20000000009 */
[C---:B0-----:R-:W-:Y:S01]  /*a7ec0*/  IMAD.WIDE R18, R2.reuse, 0x2, R16 ;  /* 0x0000000202127825 */ /* 0x041fe200078e0210 */
[----:B------:R-:W2:Y:S09]  /*a7ed0*/  LDL.LU R29, [R1+0x604] ;  /* 0x00060400011d7983 */ /* 0x000eb20000300800 */
[----:B------:R0:W-:Y:S01]  /*a7ee0*/  @P0 STG.E.U16 desc[UR44][R18.64], R9 ;  /* 0x0000000912000986 */ /* 0x0001e2000c10152c */
[----:B------:R-:W-:Y:S01]  /*a7ef0*/  ISETP.LT.AND P0, PT, R27, UR4, !P5 ;  /* 0x000000041b007c0c */ /* 0x000fe2000ef01270 */
[----:B0-----:R-:W-:-:S12]  /*a7f00*/  IMAD.WIDE R18, R2, 0x2, R14 ;  /* 0x0000000202127825 */ /* 0x001fd800078e020e */
[----:B----4-:R0:W-:Y:S01]  /*a7f10*/  @P0 STG.E.U16 desc[UR44][R18.64], R6 ;  /* 0x0000000612000986 */ /* 0x0101e2000c10152c */
[----:B------:R-:W-:Y:S01]  /*a7f20*/  ISETP.LT.AND P0, PT, R24, UR4, !P5 ;  /* 0x0000000418007c0c */ /* 0x000fe2000ef01270 */
[----:B0-----:R-:W-:Y:S02]  /*a7f30*/  IMAD.MOV.U32 R19, RZ, RZ, R6 ;  /* 0x000000ffff137224 */ /* 0x001fe400078e0006 */
[----:B------:R-:W4:Y:S03]  /*a7f40*/  LDL.LU R6, [R1+0x2a34] ;  /* 0x002a340001067983 */ /* 0x000f260000300800 */
[----:B------:R-:W-:Y:S01]  /*a7f50*/  PRMT R9, R19, 0x7632, R9 ;  /* 0x0000763213097816 */ /* 0x000fe20000000009 */
[----:B------:R-:W-:-:S06]  /*a7f60*/  IMAD.WIDE R18, R2, 0x2, R12 ;  /* 0x0000000202127825 */ /* 0x000fcc00078e020c */
[----:B------:R0:W-:Y:S01]  /*a7f70*/  @P0 STG.E.U16 desc[UR44][R18.64], R9 ;  /* 0x0000000912000986 */ /* 0x0001e2000c10152c */
[----:B------:R-:W-:Y:S01]  /*a7f80*/  ISETP.LT.AND P0, PT, R28, UR4, !P6 ;  /* 0x000000041c007c0c */ /* 0x000fe2000f701270 */
[----:B0-----:R-:W-:Y:S01]  /*a7f90*/  IMAD.WIDE R18, R4, 0x2, R10 ;  /* 0x0000000204127825 */ /* 0x001fe200078e020a */
[----:B---3--:R-:W-:Y:S01]  /*a7fa0*/  PRMT R2, R0, 0x7632, R2 ;  /* 0x0000763200027816 */ /* 0x008fe20000000002 */
[----:B------:R-:W3:Y:S10]  /*a7fb0*/  LDL.LU R9, [R1+0x60] ;  /* 0x0000600001097983 */ /* 0x000ef40000300800 */
[----:B------:R0:W-:Y:S01]  /*a7fc0*/  @P0 STG.E.U16 desc[UR44][R18.64], R0 ;  /* 0x0000000012000986 */ /* 0x0001e2000c10152c */
[----:B------:R-:W-:Y:S01]  /*a7fd0*/  ISETP.LT.AND P0, PT, R23, UR4, !P6 ;  /* 0x0000000417007c0c */ /* 0x000fe2000f701270 */
[----:B0-----:R-:W-:-:S02]  /*a7fe0*/  IMAD.WIDE R18, R4, 0x2, R16 ;  /* 0x0000000204127825 */ /* 0x001fc400078e0210 */
[----:B------:R-:W4:Y:S10]  /*a7ff0*/  LDL.LU R0, [R1+0x624] ;  /* 0x0006240001007983 */ /* 0x000f340000300800 */
[----:B------:R0:W-:Y:S01]  /*a8000*/  @P0 STG.E.U16 desc[UR44][R18.64], R2 ;  /* 0x0000000212000986 */ /* 0x0001e2000c10152c */
[----:B------:R-:W-:Y:S01]  /*a8010*/  ISETP.LT.AND P0, PT, R27, UR4, !P6 ;  /* 0x000000041b007c0c */ /* 0x000fe2000f701270 */
[----:B0-----:R-:W-:-:S12]  /*a8020*/  IMAD.WIDE R18, R4, 0x2, R14 ;  /* 0x0000000204127825 */ /* 0x001fd800078e020e */
[----:B------:R0:W-:Y:S02]  /*a8030*/  @P0 STG.E.U16 desc[UR44][R18.64], R7 ;  /* 0x0000000712000986 */ /* 0x0001e4000c10152c */
[----:B0-----:R-:W-:Y:S02]  /*a8040*/  IMAD.MOV.U32 R19, RZ, RZ, R7 ;  /* 0x000000ffff137224 */ /* 0x001fe400078e0007 */
[----:B------:R-:W3:Y:S03]  /*a8050*/  LDL.LU R7, [R1+0x2a30] ;  /* 0x002a300001077983 */ /* 0x000ee60000300800 */
[----:B------:R-:W-:Y:S01]  /*a8060*/  PRMT R2, R19, 0x7632, R2 ;  /* 0x0000763213027816 */ /* 0x000fe20000000002 */
[----:B------:R-:W-:Y:S02]  /*a8070*/  IMAD.WIDE R18, R4, 0x2, R12 ;  /* 0x0000000204127825 */ /* 0x000fe400078e020c */
[----:B------:R-:W4:Y:S01]  /*a8080*/  LDL.LU R4, [R1+0x594] ;  /* 0x0005940001047983 */ /* 0x000f220000300800 */
[----:B------:R-:W-:-:S02]  /*a8090*/  ISETP.LT.AND P0, PT, R24, UR4, !P6 ;  /* 0x0000000418007c0c */ /* 0x000fc4000f701270 */
[----:B------:R-:W-:-:S11]  /*a80a0*/  LOP3.LUT P4, RZ, R8, 0x10, RZ, 0xc0, !PT ;  /* 0x0000001008ff7812 */ /* 0x000fd6000788c0ff */
[----:B------:R0:W-:Y:S01]  /*a80b0*/  @P0 STG.E.U16 desc[UR44][R18.64], R2 ;  /* 0x0000000212000986 */ /* 0x0001e2000c10152c */
[----:B------:R-:W-:Y:S01]  /*a80c0*/  ISETP.LT.AND P0, PT, R28, UR4, !P4 ;  /* 0x000000041c007c0c */ /* 0x000fe2000e701270 */
[----:B0-----:R-:W-:-:S12]  /*a80d0*/  IMAD.WIDE R18, R5, 0x2, R10 ;  /* 0x0000000205127825 */ /* 0x001fd800078e020a */
[----:B--2---:R0:W-:Y:S01]  /*a80e0*/  @P0 STG.E.U16 desc[UR44][R18.64], R29 ;  /* 0x0000001d12000986 */ /* 0x0041e2000c10152c */
[----:B------:R-:W-:Y:S02]  /*a80f0*/  ISETP.LT.AND P0, PT, R23, UR4, !P4 ;  /* 0x0000000417007c0c */ /* 0x000fe4000e701270 */
[----:B------:R-:W-:Y:S01]  /*a8100*/  PRMT R2, R29, 0x7632, R2 ;  /* 0x000076321d027816 */ /* 0x000fe20000000002 */
[----:B0-----:R-:W-:Y:S01]  /*a8110*/  IMAD.WIDE R18, R5, 0x2, R16 ;  /* 0x0000000205127825 */ /* 0x001fe200078e0210 */
[----:B------:R-:W2:Y:S09]  /*a8120*/  LDL.LU R29, [R1+0x608] ;  /* 0x00060800011d7983 */ /* 0x000eb20000300800 */
[----:B------:R0:W-:Y:S01]  /*a8130*/  @P0 STG.E.U16 desc[UR44][R18.64], R2 ;  /* 0x0000000212000986 */ /* 0x0001e2000c10152c */
[----:B------:R-:W-:Y:S01]  /*a8140*/  ISETP.LT.AND P0, PT, R27, UR4, !P4 ;  /* 0x000000041b007c0c */ /* 0x000fe2000e701270 */
[----:B0-----:R-:W-:-:S12]  /*a8150*/  IMAD.WIDE R18, R5, 0x2, R14 ;  /* 0x0000000205127825 */ /* 0x001fd800078e020e */
[----:B----4-:R0:W-:Y:S04]  /*a8160*/  @P0 STG.E.U16 desc[UR44][R18.64], R4 ;  /* 0x0000000412000986 */ /* 0x0101e8000c10152c */
[----:B0-----:R-:W4:Y:S04]  /*a8170*/  LDL.LU R19, [R1+0x614] ;  /* 0x0006140001137983 */ /* 0x001f280000300800 */
[----:B------:R-:W3:Y:S01]  /*a8180*/  LDL.LU R18, [R1+0x598] ;  /* 0x0005980001127983 */ /* 0x000ee20000300800 */
[----:B------:R-:W-:Y:S02]  /*a8190*/  ISETP.LT.AND P0, PT, R24, UR4, !P4 ;  /* 0x0000000418007c0c */ /* 0x000fe4000e701270 */
[----:B------:R-:W-:Y:S01]  /*a81a0*/  PRMT R2, R4, 0x7632, R2 ;  /* 0x0000763204027816 */ /* 0x000fe20000000002 */
[----:B------:R-:W-:Y:S01]  /*a81b0*/  IMAD.WIDE R4, R5, 0x2, R12 ;  /* 0x0000000205047825 */ /* 0x000fe200078e020c */
[----:B------:R-:W-:-:S09]  /*a81c0*/  LOP3.LUT P5, RZ, R8, 0x20, RZ, 0xc0, !PT ;  /* 0x0000002008ff7812 */ /* 0x000fd200078ac0ff */
[----:B------:R0:W-:Y:S01]  /*a81d0*/  @P0 STG.E.U16 desc[UR44][R4.64], R2 ;  /* 0x0000000204000986 */ /* 0x0001e2000c10152c */
[----:B------:R-:W-:Y:S01]  /*a81e0*/  ISETP.LT.AND P0, PT, R28, UR4, !P5 ;  /* 0x000000041c007c0c */ /* 0x000fe2000ef01270 */
[----:B0-----:R-:W-:Y:S01]  /*a81f0*/  IMAD.WIDE R4, R25, 0x2, R10 ;  /* 0x0000000219047825 */ /* 0x001fe200078e020a */
[----:B------:R-:W-:-:S11]  /*a8200*/  PRMT R2, R0, 0x7632, R2 ;  /* 0x0000763200027816 */ /* 0x000fd60000000002 */
[----:B------:R0:W-:Y:S01]  /*a8210*/  @P0 STG.E.U16 desc[UR44][R4.64], R0 ;  /* 0x0000000004000986 */ /* 0x0001e2000c10152c */
[----:B------:R-:W-:-:S03]  /*a8220*/  ISETP.LT.AND P0, PT, R23, UR4, !P5 ;  /* 0x0000000417007c0c */ /* 0x000fc6000ef01270 */
[----:B0-----:R-:W3:Y:S01]  /*a8230*/  LDL.LU R0, [R1+0x628] ;  /* 0x0006280001007983 */ /* 0x001ee20000300800 */
[----:B------:R-:W-:-:S09]  /*a8240*/  IMAD.WIDE R4, R25, 0x2, R16 ;  /* 0x0000000219047825 */ /* 0x000fd200078e0210 */
[----:B------:R0:W-:Y:S01]  /*a8250*/  @P0 STG.E.U16 desc[UR44][R4.64], R2 ;  /* 0x0000000204000986 */ /* 0x0001e2000c10152c */
[----:B------:R-:W-:Y:S01]  /*a8260*/  ISETP.LT.AND P0, PT, R27, UR4, !P5 ;  /* 0x000000041b007c0c */ /* 0x000fe2000ef01270 */
[----:B0-----:R-:W-:Y:S01]  /*a8270*/  IMAD.WIDE R4, R25, 0x2, R14 ;  /* 0x0000000219047825 */ /* 0x001fe200078e020e */
[----:B------:R-:W-:-:S11]  /*a8280*/  LOP3.LUT P6, RZ, R8, 0x100, RZ, 0xc0, !PT ;  /* 0x0000010008ff7812 */ /* 0x000fd600078cc0ff */
[----:B----4-:R0:W-:Y:S01]  /*a8290*/  @P0 STG.E.U16 desc[UR44][R4.64], R19 ;  /* 0x0000001304000986 */ /* 0x0101e2000c10152c */
[----:B------:R-:W-:Y:S02]  /*a82a0*/  PRMT R2, R19, 0x7632, R2 ;  /* 0x0000763213027816 */ /* 0x000fe40000000002 */
[----:B------:R-:W-:Y:S01]  /*a82b0*/  ISETP.LT.AND P0, PT, R24, UR4, !P5 ;  /* 0x0000000418007c0c */ /* 0x000fe2000ef01270 */
[----:B0-----:R-:W4:Y:S01]  /*a82c0*/  LDL.LU R19, [R1+0x618] ;  /* 0x0006180001137983 */ /* 0x001f220000300800 */
[----:B------:R-:W-:-:S03]  /*a82d0*/  IMAD.WIDE R4, R25, 0x2, R12 ;  /* 0x0000000219047825 */ /* 0x000fc600078e020c */
[----:B------:R-:W4:Y:S08]  /*a82e0*/  LDL.LU R25, [R1+0x78] ;  /* 0x0000780001197983 */ /* 0x000f300000300800 */
[----:B------:R0:W-:Y:S01]  /*a82f0*/  @P0 STG.E.U16 desc[UR44][R4.64], R2 ;  /* 0x0000000204000986 */ /* 0x0001e2000c10152c */
[----:B------:R-:W-:Y:S01]  /*a8300*/  ISETP.LT.AND P0, PT, R28, UR4, !P6 ;  /* 0x000000041c007c0c */ /* 0x000fe2000f701270 */
[----:B0-----:R-:W-:Y:S01]  /*a8310*/  IMAD.WIDE R4, R26, 0x2, R10 ;  /* 0x000000021a047825 */ /* 0x001fe200078e020a */
[----:B--2---:R-:W-:-:S11]  /*a8320*/  PRMT R2, R29, 0x7632, R2 ;  /* 0x000076321d027816 */ /* 0x004fd60000000002 */
[----:B------:R0:W-:Y:S01]  /*a8330*/  @P0 STG.E.U16 desc[UR44][R4.64], R29 ;  /* 0x0000001d04000986 */ /* 0x0001e2000c10152c */
[----:B------:R-:W-:-:S03]  /*a8340*/  ISETP.LT.AND P0, PT, R23, UR4, !P6 ;  /* 0x0000000417007c0c */ /* 0x000fc6000f701270 */
[----:B0-----:R-:W2:Y:S01]  /*a8350*/  LDL.LU R29, [R1+0x60c] ;  /* 0x00060c00011d7983 */ /* 0x001ea20000300800 */
[----:B------:R-:W-:-:S09]  /*a8360*/  IMAD.WIDE R4, R26, 0x2, R16 ;  /* 0x000000021a047825 */ /* 0x000fd200078e0210 */
[----:B------:R0:W-:Y:S01]  /*a8370*/  @P0 STG.E.U16 desc[UR44][R4.64], R2 ;  /* 0x0000000204000986 */ /* 0x0001e2000c10152c */
[----:B------:R-:W-:Y:S01]  /*a8380*/  ISETP.LT.AND P0, PT, R27, UR4, !P6 ;  /* 0x000000041b007c0c */ /* 0x000fe2000f701270 */
[----:B0-----:R-:W-:Y:S01]  /*a8390*/  IMAD.WIDE R4, R26, 0x2, R14 ;  /* 0x000000021a047825 */ /* 0x001fe200078e020e */
[----:B---3--:R-:W-:-:S11]  /*a83a0*/  PRMT R2, R18, 0x7632, R2 ;  /* 0x0000763212027816 */ /* 0x008fd60000000002 */
[----:B------:R0:W-:Y:S04]  /*a83b0*/  @P0 STG.E.U16 desc[UR44][R4.64], R18 ;  /* 0x0000001204000986 */ /* 0x0001e8000c10152c */
[----:B0-----:R-:W3:Y:S01]  /*a83c0*/  LDL.LU R18, [R1+0x59c] ;  /* 0x00059c0001127983 */ /* 0x001ee20000300800 */
[----:B------:R-:W-:Y:S01]  /*a83d0*/  ISETP.LT.AND P0, PT, R24, UR4, !P6 ;  /* 0x0000000418007c0c */ /* 0x000fe2000f701270 */
[----:B------:R-:W-:Y:S01]  /*a83e0*/  IMAD.WIDE R4, R26, 0x2, R12 ;  /* 0x000000021a047825 */ /* 0x000fe200078e020c */
[----:B------:R-:W-:Y:S01]  /*a83f0*/  LOP3.LUT P4, RZ, R8, 0x40, RZ, 0xc0, !PT ;  /* 0x0000004008ff7812 */ /* 0x000fe2000788c0ff */
[----:B------:R-:W3:Y:S10]  /*a8400*/  LDL.LU R26, [R1+0x88] ;  /* 0x00008800011a7983 */ /* 0x000ef40000300800 */
        /* <DEDUP_REMOVED lines=20> */
[----:B0-----:R-:W-:-:S12]  /*a8550*/  IMAD.WIDE R4, R25, 0x2, R10 ;  /* 0x0000000219047825 */ /* 0x001fd800078e020a */
[----:B--2---:R0:W-:Y:S01]  /*a8560*/  @P0 STG.E.U16 desc[UR44][R4.64], R29 ;  /* 0x0000001d04000986 */ /* 0x0041e2000c10152c */
[----:B------:R-:W-:Y:S02]  /*a8570*/  PRMT R2, R29, 0x7632, R2 ;  /* 0x000076321d027816 */ /* 0x000fe40000000002 */
[----:B------:R-:W-:Y:S01]  /*a8580*/  ISETP.LT.AND P0, PT, R23, UR4, !P5 ;  /* 0x0000000417007c0c */ /* 0x000fe2000ef01270 */
[----:B0-----:R-:W2:Y:S01]  /*a8590*/  LDL.LU R29, [R1+0x640] ;  /* 0x00064000011d7983 */ /* 0x001ea20000300800 */
[----:B------:R-:W-:-:S11]  /*a85a0*/  IMAD.WIDE R4, R25, 0x2, R16 ;  /* 0x0000000219047825 */ /* 0x000fd600078e0210 */
[----:B------:R0:W-:Y:S01]  /*a85b0*/  @P0 STG.E.U16 desc[UR44][R4.64], R2 ;  /* 0x0000000204000986 */ /* 0x0001e2000c10152c */
[----:B------:R-:W-:Y:S01]  /*a85c0*/  ISETP.LT.AND P0, PT, R27, UR4, !P5 ;  /* 0x000000041b007c0c */ /* 0x000fe2000ef01270 */
[----:B0-----:R-:W-:-:S12]  /*a85d0*/  IMAD.WIDE R4, R25, 0x2, R14 ;  /* 0x0000000219047825 */ /* 0x001fd800078e020e */
[----:B---3--:R0:W-:Y:S01]  /*a85e0*/  @P0 STG.E.U16 desc[UR44][R4.64], R18 ;  /* 0x0000001204000986 */ /* 0x0081e2000c10152c */
[----:B------:R-:W-:-:S03]  /*a85f0*/  PRMT R2, R18, 0x7632, R2 ;  /* 0x0000763212027816 */ /* 0x000fc60000000002 */
[----:B0-----:R-:W3:Y:S01]  /*a8600*/  LDL.LU R18, [R1+0x630] ;  /* 0x0006300001127983 */ /* 0x001ee20000300800 */
[----:B------:R-:W-:Y:S01]  /*a8610*/  ISETP.LT.AND P0, PT, R24, UR4, !P5 ;  /* 0x0000000418007c0c */ /* 0x000fe2000ef01270 */
[----:B------:R-:W-:Y:S01]  /*a8620*/  IMAD.WIDE R4, R25, 0x2, R12 ;  /* 0x0000000219047825 */ /* 0x000fe200078e020c */
[----:B------:R-:W-:Y:S01]  /*a8630*/  LOP3.LUT P6, RZ, R8, 0x200, RZ, 0xc0, !PT ;  /* 0x0000020008ff7812 */ /* 0x000fe200078cc0ff */
[----:B------:R-:W3:Y:S10]  /*a8640*/  LDL.LU R25, [R1+0xa8] ;  /* 0x0000a80001197983 */ /* 0x000ef40000300800 */
[----:B------:R0:W-:Y:S01]  /*a8650*/  @P0 STG.E.U16 desc[UR44][R4.64], R2 ;  /* 0x0000000204000986 */ /* 0x0001e2000c10152c */
[----:B------:R-:W-:Y:S01]  /*a8660*/  ISETP.LT.AND P0, PT, R28, UR4, !P6 ;  /* 0x000000041c007c0c */ /* 0x000fe2000f701270 */
[----:B0-----:R-:W-:-:S12]  /*a8670*/  IMAD.WIDE R4, R26, 0x2, R10 ;  /* 0x000000021a047825 */ /* 0x001fd800078e020a */
[----:B------:R0:W-:Y:S01]  /*a8680*/  @P0 STG.E.U16 desc[UR44][R4.64], R0 ;  /* 0x0000000004000986 */ /* 0x0001e2000c10152c */
[----:B------:R-:W-:Y:S02]  /*a8690*/  PRMT R2, R0, 0x7632, R2 ;  /* 0x0000763200027816 */ /* 0x000fe40000000002 */
[----:B------:R-:W-:Y:S01]  /*a86a0*/  ISETP.LT.AND P0, PT, R23, UR4, !P6 ;  /* 0x0000000417007c0c */ /* 0x000fe2000f701270 */
[----:B0-----:R-:W3:Y:S01]  /*a86b0*/  LDL.LU R0, [R1+0x660] ;  /* 0x0006600001007983 */ /* 0x001ee20000300800 */
[----:B------:R-:W-:-:S11]  /*a86c0*/  IMAD.WIDE R4, R26, 0x2, R16 ;  /* 0x000000021a047825 */ /* 0x000fd600078e0210 */
        /* <DEDUP_REMOVED lines=320> */
[----:B------:R-:W-:Y:S02]  /*a9ad0*/  ISETP.LT.AND P0, PT, R23, UR4, !P6 ;  /* 0x0000000417007c0c */ /* 0x000fe4000f701270 */
[----:B------:R-:W-:Y:S01]  /*a9ae0*/  PRMT R2, R0, 0x7632, R2 ;  /* 0x0000763200027816 */ /* 0x000fe20000000002 */
[----:B0-----:R-:W-:Y:S01]  /*a9af0*/  IMAD.WIDE R4, R26, 0x2, R16 ;  /* 0x000000021a047825 */ /* 0x001fe200078e0210 */
[----:B------:R-:W-:Y:S01]  /*a9b00*/  LOP3.LUT P4, RZ, R8, 0x10000000, RZ, 0xc0, !PT ;  /* 0x1000000008ff7812 */ /* 0x000fe2000788c0ff */
[----:B------:R-:W3:Y:S08]  /*a9b10*/  LDL.LU R0, [R1+0x2a2c] ;  /* 0x002a2c0001007983 */ /* 0x000ef00000300800 */
[----:B------:R0:W-:Y:S01]  /*a9b20*/  @P0 STG.E.U16 desc[UR44][R4.64], R2 ;  /* 0x0000000204000986 */ /* 0x0001e2000c10152c */
[----:B------:R-:W-:Y:S01]  /*a9b30*/  ISETP.LT.AND P0, PT, R27, UR4, !P6 ;  /* 0x000000041b007c0c */ /* 0x000fe2000f701270 */
[----:B0-----:R-:W-:Y:S01]  /*a9b40*/  IMAD.WIDE R4, R26, 0x2, R14 ;  /* 0x000000021a047825 */ /* 0x001fe200078e020e */
[----:B------:R-:W-:-:S11]  /*a9b50*/  LOP3.LUT P5, RZ, R8, 0x20000000, RZ, 0xc0, !PT ;  /* 0x2000000008ff7812 */ /* 0x000fd600078ac0ff */
[----:B----4-:R0:W-:Y:S01]  /*a9b60*/  @P0 STG.E.U16 desc[UR44][R4.64], R19 ;  /* 0x0000001304000986 */ /* 0x0101e2000c10152c */
[----:B------:R-:W-:Y:S02]  /*a9b70*/  ISETP.LT.AND P0, PT, R24, UR4, !P6 ;  /* 0x0000000418007c0c */ /* 0x000fe4000f701270 */
[----:B------:R-:W-:Y:S01]  /*a9b80*/  PRMT R2, R19, 0x7632, R2 ;  /* 0x0000763213027816 */ /* 0x000fe20000000002 */
[----:B0-----:R-:W-:Y:S01]  /*a9b90*/  IMAD.WIDE R4, R26, 0x2, R12 ;  /* 0x000000021a047825 */ /* 0x001fe200078e020c */
[----:B------:R-:W4:Y:S09]  /*a9ba0*/  LDL.LU R19, [R1+0x6d4] ;  /* 0x0006d40001137983 */ /* 0x000f320000300800 */
[----:B------:R0:W-:Y:S01]  /*a9bb0*/  @P0 STG.E.U16 desc[UR44][R4.64], R2 ;  /* 0x0000000204000986 */ /* 0x0001e2000c10152c */
[----:B------:R-:W-:-:S02]  /*a9bc0*/  ISETP.LT.AND P0, PT, R28, UR4, !P4 ;  /* 0x000000041c007c0c */ /* 0x000fc4000e701270 */
[----:B------:R-:W-:Y:S01]  /*a9bd0*/  LOP3.LUT P6, RZ, R8, 0x40000000, RZ, 0xc0, !PT ;  /* 0x4000000008ff7812 */ /* 0x000fe200078cc0ff */
[----:B------:R-:W4:Y:S01]  /*a9be0*/  LDL.LU R26, [R1+0x130] ;  /* 0x00013000011a7983 */ /* 0x000f220000300800 */
[----:B0-----:R-:W-:-:S09]  /*a9bf0*/  IMAD.WIDE R4, R9, 0x2, R10 ;  /* 0x0000000209047825 */ /* 0x001fd200078e020a */
        /* <DEDUP_REMOVED lines=8> */
[----:B---3--:R0:W-:Y:S01]  /*a9c80*/  @P0 STG.E.U16 desc[UR44][R4.64], R18 ;  /* 0x0000001204000986 */ /* 0x0081e2000c10152c */
[----:B------:R-:W-:Y:S02]  /*a9c90*/  ISETP.LT.AND P0, PT, R24, UR4, !P4 ;  /* 0x0000000418007c0c */ /* 0x000fe4000e701270 */
[----:B------:R-:W-:Y:S02]  /*a9ca0*/  LOP3.LUT P4, RZ, R8, 0x80000000, RZ, 0xc0, !PT ;  /* 0x8000000008ff7812 */ /* 0x000fe4000788c0ff */
[----:B------:R-:W3:Y:S01]  /*a9cb0*/  LDL.LU R8, [R1+0x6e4] ;  /* 0x0006e40001087983 */ /* 0x000ee20000300800 */
[----:B------:R-:W-:-:S03]  /*a9cc0*/  PRMT R2, R18, 0x7632, R2 ;  /* 0x0000763212027816 */ /* 0x000fc60000000002 */
[----:B0-----:R-:W2:Y:S01]  /*a9cd0*/  LDL.LU R18, [R1+0x6b8] ;  /* 0x0006b80001127983 */ /* 0x001ea20000300800 */
[----:B------:R-:W-:-:S03]  /*a9ce0*/  IMAD.WIDE R4, R9, 0x2, R12 ;  /* 0x0000000209047825 */ /* 0x000fc600078e020c */
[----:B------:R-:W2:Y:S04]  /*a9cf0*/  LDL.LU R9, [R1+0x134] ;  /* 0x0001340001097983 */ /* 0x000ea80000300800 */
        /* <DEDUP_REMOVED lines=9> */
[----:B------:R-:W-:Y:S01]  /*a9d90*/  ISETP.LT.AND P0, PT, R27, UR4, !P5 ;  /* 0x000000041b007c0c */ /* 0x000fe2000ef01270 */
[----:B0-----:R-:W-:Y:S01]  /*a9da0*/  IMAD.WIDE R4, R25, 0x2, R14 ;  /* 0x0000000219047825 */ /* 0x001fe200078e020e */
[----:B----4-:R-:W-:-:S11]  /*a9db0*/  PRMT R2, R19, 0x7632, R2 ;  /* 0x0000763213027816 */ /* 0x010fd60000000002 */
[----:B------:R0:W-:Y:S04]  /*a9dc0*/  @P0 STG.E.U16 desc[UR44][R4.64], R19 ;  /* 0x0000001304000986 */ /* 0x0001e8000c10152c */
[----:B0-----:R-:W4:Y:S01]  /*a9dd0*/  LDL.LU R19, [R1+0x6d8] ;  /* 0x0006d80001137983 */ /* 0x001f220000300800 */
[----:B------:R-:W-:Y:S01]  /*a9de0*/  ISETP.LT.AND P0, PT, R24, UR4, !P5 ;  /* 0x0000000418007c0c */ /* 0x000fe2000ef01270 */
[----:B------:R-:W-:Y:S02]  /*a9df0*/  IMAD.WIDE R4, R25, 0x2, R12 ;  /* 0x0000000219047825 */ /* 0x000fe400078e020c */
[----:B------:R-:W4:Y:S10]  /*a9e00*/  LDL.LU R25, [R1+0x138] ;  /* 0x0001380001197983 */ /* 0x000f340000300800 */
[----:B------:R0:W-:Y:S01]  /*a9e10*/  @P0 STG.E.U16 desc[UR44][R4.64], R2 ;  /* 0x0000000204000986 */ /* 0x0001e2000c10152c */
[----:B------:R-:W-:Y:S01]  /*a9e20*/  ISETP.LT.AND P0, PT, R28, UR4, !P6 ;  /* 0x000000041c007c0c */ /* 0x000fe2000f701270 */
[----:B0-----:R-:W-:-:S12]  /*a9e30*/  IMAD.WIDE R4, R26, 0x2, R10 ;  /* 0x000000021a047825 */ /* 0x001fd800078e020a */
[----:B--2---:R0:W-:Y:S01]  /*a9e40*/  @P0 STG.E.U16 desc[UR44][R4.64], R29 ;  /* 0x0000001d04000986 */ /* 0x0041e2000c10152c */
[----:B------:R-:W-:Y:S02]  /*a9e50*/  ISETP.LT.AND P0, PT, R23, UR4, !P6 ;  /* 0x0000000417007c0c */ /* 0x000fe4000f701270 */
[----:B------:R-:W-:Y:S01]  /*a9e60*/  PRMT R2, R29, 0x7632, R2 ;  /* 0x000076321d027816 */ /* 0x000fe20000000002 */
[C---:B0-----:R-:W-:Y:S01]  /*a9e70*/  IMAD.WIDE R4, R26.reuse, 0x2, R16 ;  /* 0x000000021a047825 */ /* 0x041fe200078e0210 */
[----:B------:R-:W2:Y:S09]  /*a9e80*/  LDL.LU R29, [R1+0x6cc] ;  /* 0x0006cc00011d7983 */ /* 0x000eb20000300800 */
[----:B------:R0:W-:Y:S01]  /*a9e90*/  @P0 STG.E.U16 desc[UR44][R4.64], R2 ;  /* 0x0000000204000986 */ /* 0x0001e2000c10152c */
[----:B------:R-:W-:Y:S01]  /*a9ea0*/  ISETP.LT.AND P0, PT, R27, UR4, !P6 ;  /* 0x000000041b007c0c */ /* 0x000fe2000f701270 */
[----:B0-----:R-:W-:-:S12]  /*a9eb0*/  IMAD.WIDE R4, R26, 0x2, R14 ;  /* 0x000000021a047825 */ /* 0x001fd800078e020e */
[----:B------:R0:W-:Y:S01]  /*a9ec0*/  @P0 STG.E.U16 desc[UR44][R4.64], R18 ;  /* 0x0000001204000986 */ /* 0x0001e2000c10152c */
[----:B------:R-:W-:Y:S02]  /*a9ed0*/  ISETP.LT.AND P0, PT, R24, UR4, !P6 ;  /* 0x0000000418007c0c */ /* 0x000fe4000f701270 */
[----:B------:R-:W-:Y:S01]  /*a9ee0*/  PRMT R2, R18, 0x7632, R2 ;  /* 0x0000763212027816 */ /* 0x000fe20000000002 */
[----:B0-----:R-:W-:Y:S01]  /*a9ef0*/  IMAD.WIDE R4, R26, 0x2, R12 ;  /* 0x000000021a047825 */ /* 0x001fe200078e020c */
[----:B------:R-:W2:Y:S09]  /*a9f00*/  LDL.LU R18, [R1+0x6bc] ;  /* 0x0006bc0001127983 */ /* 0x000eb20000300800 */
[----:B------:R0:W-:Y:S01]  /*a9f10*/  @P0 STG.E.U16 desc[UR44][R4.64], R2 ;  /* 0x0000000204000986 */ /* 0x0001e2000c10152c */
[----:B------:R-:W-:-:S03]  /*a9f20*/  ISETP.LT.AND P0, PT, R28, UR4, !P4 ;  /* 0x000000041c007c0c */ /* 0x000fc6000e701270 */
[----:B------:R-:W2:Y:S01]  /*a9f30*/  LDL.LU R26, [R1+0x140] ;  /* 0x00014000011a7983 */ /* 0x000ea20000300800 */
[----:B0-----:R-:W-:-:S09]  /*a9f40*/  IMAD.WIDE R4, R9, 0x2, R10 ;  /* 0x0000000209047825 */ /* 0x001fd200078e020a */
[----:B---3--:R0:W-:Y:S01]  /*a9f50*/  @P0 STG.E.U16 desc[UR44][R4.64], R8 ;  /* 0x0000000804000986 */ /* 0x0081e2000c10152c */
[----:B------:R-:W-:Y:S02]  /*a9f60*/  ISETP.LT.AND P0, PT, R23, UR4, !P4 ;  /* 0x0000000417007c0c */ /* 0x000fe4000e701270 */
[----:B------:R-:W-:Y:S01]  /*a9f70*/  PRMT R2, R8, 0x7632, R2 ;  /* 0x0000763208027816 */ /* 0x000fe20000000002 */
[----:B------:R-:W3:Y:S01]  /*a9f80*/  LDL.LU R23, [R1+0x6ec] ;  /* 0x0006ec0001177983 */ /* 0x000ee20000300800 */
[----:B0-----:R-:W-:-:S09]  /*a9f90*/  IMAD.WIDE R4, R9, 0x2, R16 ;  /* 0x0000000209047825 */ /* 0x001fd200078e0210 */
[----:B------:R0:W-:Y:S01]  /*a9fa0*/  @P0 STG.E.U16 desc[UR44][R4.64], R2 ;  /* 0x0000000204000986 */ /* 0x0001e2000c10152c */
[----:B------:R-:W-:Y:S01]  /*a9fb0*/  ISETP.LT.AND P0, PT, R27, UR4, !P4 ;  /* 0x000000041b007c0c */ /* 0x000fe2000e701270 */
[----:B0-----:R-:W-:-:S12]  /*a9fc0*/  IMAD.WIDE R4, R9, 0x2, R14 ;  /* 0x0000000209047825 */ /* 0x001fd800078e020e */
[----:B----4-:R0:W-:Y:S01]  /*a9fd0*/  @P0 STG.E.U16 desc[UR44][R4.64], R19 ;  /* 0x0000001304000986 */ /* 0x0101e2000c10152c */
[----:B------:R-:W-:Y:S02]  /*a9fe0*/  ISETP.LT.AND P0, PT, R24, UR4, !P4 ;  /* 0x0000000418007c0c */ /* 0x000fe4000e701270 */
[----:B------:R-:W-:Y:S02]  /*a9ff0*/  ISETP.NE.AND P4, PT, R20, RZ, PT ;  /* 0x000000ff1400720c */ /* 0x000fe40003f85270 */
[----:B------:R-:W4:Y:S01]  /*aa000*/  LDL.LU R20, [R1+0x1a0c] ;  /* 0x001a0c0001147983 */ /* 0x000f220000300800 */
[----:B------:R-:W-:-:S03]  /*aa010*/  PRMT R2, R19, 0x7632, R2 ;  /* 0x0000763213027816 */ /* 0x000fc60000000002 */
[----:B0-----:R-:W3:Y:S01]  /*aa020*/  LDL.LU R19, [R1+0x6dc] ;  /* 0x0006dc0001137983 */ /* 0x001ee20000300800 */
[----:B------:R-:W-:Y:S01]  /*aa030*/  IMAD.WIDE R4, R9, 0x2, R12 ;  /* 0x0000000209047825 */ /* 0x000fe200078e020c */
[C---:B------:R-:W-:Y:S02]  /*aa040*/  LOP3.LUT P5, RZ, R3.reuse, 0x1, RZ, 0xc0, !PT ;  /* 0x0000000103ff7812 */ /* 0x040fe400078ac0ff */
[----:B------:R-:W-:Y:S01]  /*aa050*/  LOP3.LUT P6, RZ, R3, 0x2, RZ, 0xc0, !PT ;  /* 0x0000000203ff7812 */ /* 0x000fe200078cc0ff */
[----:B------:R-:W3:Y:S04]  /*aa060*/  LDL.LU R9, [R1+0x700] ;  /* 0x0007000001097983 */ /* 0x000ee80000300800 */
[----:B------:R0:W-:Y:S01]  /*aa070*/  @P0 STG.E.U16 desc[UR44][R4.64], R2 ;  /* 0x0000000204000986 */ /* 0x0001e2000c10152c */
[----:B------:R-:W-:Y:S01]  /*aa080*/  ISETP.LT.AND P0, PT, R28, UR4, !P5 ;  /* 0x000000041c007c0c */ /* 0x000fe2000ef01270 */
[----:B0-----:R-:W-:-:S12]  /*aa090*/  IMAD.WIDE R4, R25, 0x2, R10 ;  /* 0x0000000219047825 */ /* 0x001fd800078e020a */
[----:B--2---:R0:W-:Y:S01]  /*aa0a0*/  @P0 STG.E.U16 desc[UR44][R4.64], R29 ;  /* 0x0000001d04000986 */ /* 0x0041e2000c10152c */
[----:B------:R-:W-:Y:S01]  /*aa0b0*/  PRMT R2, R29, 0x7632, R2 ;  /* 0x000076321d027816 */ /* 0x000fe20000000002 */
[----:B0-----:R-:W-:Y:S02]  /*aa0c0*/  IMAD.WIDE R4, R25, 0x2, R16 ;  /* 0x0000000219047825 */ /* 0x001fe400078e0210 */
[----:B------:R-:W2:Y:S01]  /*aa0d0*/  LDL.LU R29, [R1+0x144] ;  /* 0x00014400011d7983 */ /* 0x000ea20000300800 */
[----:B----4-:R-:W-:-:S13]  /*aa0e0*/  ISETP.LT.AND P0, PT, R20, UR4, !P5 ;  /* 0x0000000414007c0c */ /* 0x010fda000ef01270 */
[----:B------:R0:W-:Y:S01]  /*aa0f0*/  @P0 STG.E.U16 desc[UR44][R4.64], R2 ;  /* 0x0000000204000986 */ /* 0x0001e2000c10152c */
[----:B------:R-:W-:Y:S01]  /*aa100*/  ISETP.LT.AND P0, PT, R27, UR4, !P5 ;  /* 0x000000041b007c0c */ /* 0x000fe2000ef01270 */
[----:B0-----:R-:W-:-:S12]  /*aa110*/  IMAD.WIDE R4, R25, 0x2, R14 ;  /* 0x0000000219047825 */ /* 0x001fd800078e020e */
[----:B------:R0:W-:Y:S01]  /*aa120*/  @P0 STG.E.U16 desc[UR44][R4.64], R18 ;  /* 0x0000001204000986 */ /* 0x0001e2000c10152c */
[----:B------:R-:W-:Y:S02]  /*aa130*/  ISETP.LT.AND P0, PT, R24, UR4, !P5 ;  /* 0x0000000418007c0c */ /* 0x000fe4000ef01270 */
[----:B------:R-:W-:Y:S01]  /*aa140*/  PRMT R2, R18, 0x7632, R2 ;  /* 0x0000763212027816 */ /* 0x000fe20000000002 */
[----:B0-----:R-:W-:Y:S02]  /*aa150*/  IMAD.WIDE R4, R25, 0x2, R12 ;  /* 0x0000000219047825 */ /* 0x001fe400078e020c */
[----:B------:R-:W4:Y:S08]  /*aa160*/  LDL.LU R25, [R1+0x6f0] ;  /* 0x0006f00001197983 */ /* 0x000f300000300800 */
[----:B------:R0:W-:Y:S01]  /*aa170*/  @P0 STG.E.U16 desc[UR44][R4.64], R2 ;  /* 0x0000000204000986 */ /* 0x0001e2000c10152c */
[----:B------:R-:W-:Y:S01]  /*aa180*/  ISETP.LT.AND P0, PT, R28, UR4, !P6 ;  /* 0x000000041c007c0c */ /* 0x000fe2000f701270 */
[----:B0-----:R-:W-:-:S12]  /*aa190*/  IMAD.WIDE R4, R26, 0x2, R10 ;  /* 0x000000021a047825 */ /* 0x001fd800078e020a */
[----:B---3--:R0:W-:Y:S01]  /*aa1a0*/  @P0 STG.E.U16 desc[UR44][R4.64], R23 ;  /* 0x0000001704000986 */ /* 0x0081e2000c10152c */
[----:B------:R-:W-:Y:S02]  /*aa1b0*/  ISETP.LT.AND P0, PT, R20, UR4, !P6 ;  /* 0x0000000414007c0c */ /* 0x000fe4000f701270 */
[----:B------:R-:W-:Y:S01]  /*aa1c0*/  PRMT R2, R23, 0x7632, R2 ;  /* 0x0000763217027816 */ /* 0x000fe20000000002 */
[----:B0-----:R-:W-:Y:S01]  /*aa1d0*/  IMAD.WIDE R4, R26, 0x2, R16 ;  /* 0x000000021a047825 */ /* 0x001fe200078e0210 */
[----:B------:R-:W3:Y:S09]  /*aa1e0*/  LDL.LU R23, [R1+0x720] ;  /* 0x0007200001177983 */ /* 0x000ef20000300800 */
[----:B------:R0:W-:Y:S01]  /*aa1f0*/  @P0 STG.E.U16 desc[UR44][R4.64], R2 ;  /* 0x0000000204000986 */ /* 0x0001e2000c10152c */
[----:B------:R-:W-:-:S03]  /*aa200*/  ISETP.LT.AND P0, PT, R27, UR4, !P6 ;  /* 0x000000041b007c0c */ /* 0x000fc6000f701270 */
[----:B------:R-:W3:Y:S01]  /*aa210*/  LDL.LU R28, [R1+0x148] ;  /* 0x00014800011c7983 */ /* 0x000ee20000300800 */
[----:B0-----:R-:W-:-:S09]  /*aa220*/  IMAD.WIDE R4, R26, 0x2, R14 ;  /* 0x000000021a047825 */ /* 0x001fd200078e020e */
[----:B------:R0:W-:Y:S01]  /*aa230*/  @P0 STG.E.U16 desc[UR44][R4.64], R19 ;  /* 0x0000001304000986 */ /* 0x0001e2000c10152c */
[----:B------:R-:W-:Y:S02]  /*aa240*/  ISETP.LT.AND P0, PT, R24, UR4, !P6 ;  /* 0x0000000418007c0c */ /* 0x000fe4000f701270 */
[----:B------:R-:W-:Y:S02]  /*aa250*/  ISETP.NE.AND P6, PT, R22, RZ, PT ;  /* 0x000000ff1600720c */ /* 0x000fe40003fc5270 */
[----:B------:R-:W4:Y:S01]  /*aa260*/  LDL.LU R22, [R1+0x1a08] ;  /* 0x001a080001167983 */ /* 0x000f220000300800 */
[----:B------:R-:W-:-:S03]  /*aa270*/  PRMT R2, R19, 0x7632, R2 ;  /* 0x0000763213027816 */ /* 0x000fc60000000002 */
[----:B0-----:R-:W3:Y:S01]  /*aa280*/  LDL.LU R19, [R1+0x710] ;  /* 0x0007100001137983 */ /* 0x001ee20000300800 */
[----:B------:R-:W-:-:S03]  /*aa290*/  IMAD.WIDE R4, R26, 0x2, R12 ;  /* 0x000000021a047825 */ /* 0x000fc600078e020c */
[----:B------:R-:W3:Y:S04]  /*aa2a0*/  LDL.LU R26, [R1+0x14c] ;  /* 0x00014c00011a7983 */ /* 0x000ee80000300800 */
[----:B------:R2:W-:Y:S02]  /*aa2b0*/  @P0 STG.E.U16 desc[UR44][R4.64], R2 ;  /* 0x0000000204000986 */ /* 0x0005e4000c10152c */
[----:B--2---:R-:W-:Y:S01]  /*aa2c0*/  IMAD.WIDE R4, R29, 0x2, R10 ;  /* 0x000000021d047825 */ /* 0x004fe200078e020a */
[----:B------:R-:W-:Y:S02]  /*aa2d0*/  PRMT R2, R9, 0x7632, R2 ;  /* 0x0000763209027816 */ /* 0x000fe40000000002 */
[----:B----4-:R-:W-:-:S13]  /*aa2e0*/  ISETP.LT.AND P0, PT, R22, UR4, !P1 ;  /* 0x0000000416007c0c */ /* 0x010fda000cf01270 */
[----:B------:R0:W-:Y:S01]  /*aa2f0*/  @P0 STG.E.U16 desc[UR44][R4.64], R9 ;  /* 0x0000000904000986 */ /* 0x0001e2000c10152c */
[----:B------:R-:W-:-:S03]  /*aa300*/  ISETP.LT.AND P0, PT, R20, UR4, !P1 ;  /* 0x0000000414007c0c */ /* 0x000fc6000cf01270 */
[----:B0-----:R-:W2:Y:S01]  /*aa310*/  LDL.LU R9, [R1+0x704] ;  /* 0x0007040001097983 */ /* 0x001ea20000300800 */
[----:B------:R-:W-:-:S09]  /*aa320*/  IMAD.WIDE R4, R29, 0x2, R16 ;  /* 0x000000021d047825 */ /* 0x000fd200078e0210 */
[----:B------:R0:W-:Y:S01]  /*aa330*/  @P0 STG.E.U16 desc[UR44][R4.64], R2 ;  /* 0x0000000204000986 */ /* 0x0001e2000c10152c */
[----:B------:R-:W-:Y:S01]  /*aa340*/  ISETP.LT.AND P0, PT, R27, UR4, !P1 ;  /* 0x000000041b007c0c */ /* 0x000fe2000cf01270 */
[----:B0-----:R-:W-:Y:S01]  /*aa350*/  IMAD.WIDE R4, R29, 0x2, R14 ;  /* 0x000000021d047825 */ /* 0x001fe200078e020e */
[----:B------:R-:W-:-:S11]  /*aa360*/  PRMT R2, R25, 0x7632, R2 ;  /* 0x0000763219027816 */ /* 0x000fd60000000002 */
[----:B------:R0:W-:Y:S01]  /*aa370*/  @P0 STG.E.U16 desc[UR44][R4.64], R25 ;  /* 0x0000001904000986 */ /* 0x0001e2000c10152c */
[----:B------:R-:W-:-:S03]  /*aa380*/  ISETP.LT.AND P1, PT, R24, UR4, !P1 ;  /* 0x0000000418007c0c */ /* 0x000fc6000cf21270 */
[----:B0-----:R-:W4:Y:S01]  /*aa390*/  LDL.LU R25, [R1+0x6f4] ;  /* 0x0006f40001197983 */ /* 0x001f220000300800 */
[----:B------:R-:W-:Y:S01]  /*aa3a0*/  ISETP.LT.AND P0, PT, R22, UR4, !P2 ;  /* 0x0000000416007c0c */ /* 0x000fe2000d701270 */
[----:B------:R-:W-:Y:S02]  /*aa3b0*/  IMAD.WIDE R4, R29, 0x2, R12 ;  /* 0x000000021d047825 */ /* 0x000fe400078e020c */
[----:B------:R-:W4:Y:S06]  /*aa3c0*/  LDL.LU R29, [R1+0x150] ;  /* 0x00015000011d7983 */ /* 0x000f2c0000300800 */
[----:B------:R3:W-:Y:S02]  /*aa3d0*/  @P1 STG.E.U16 desc[UR44][R4.64], R2 ;  /* 0x0000000204001986 */ /* 0x0007e4000c10152c */
[----:B---3--:R-:W-:Y:S01]  /*aa3e0*/  IMAD.WIDE R4, R28, 0x2, R10 ;  /* 0x000000021c047825 */ /* 0x008fe200078e020a */
[----:B------:R-:W-:-:S04]  /*aa3f0*/  PRMT R2, R23, 0x7632, R2 ;  /* 0x0000763217027816 */ /* 0x000fc80000000002 */
[----:B------:R0:W-:Y:S01]  /*aa400*/  @P0 STG.E.U16 desc[UR44][R4.64], R23 ;  /* 0x0000001704000986 */ /* 0x0001e2000c10152c */
[----:B------:R-:W-:-:S03]  /*aa410*/  ISETP.LT.AND P0, PT, R20, UR4, !P2 ;  /* 0x0000000414007c0c */ /* 0x000fc6000d701270 */
[----:B0-----:R-:W3:Y:S01]  /*aa420*/  LDL.LU R23, [R1+0x724] ;  /* 0x0007240001177983 */ /* 0x001ee20000300800 */
[----:B------:R-:W-:-:S09]  /*aa430*/  IMAD.WIDE R4, R28, 0x2, R16 ;  /* 0x000000021c047825 */ /* 0x000fd200078e0210 */
[----:B------:R0:W-:Y:S01]  /*aa440*/  @P0 STG.E.U16 desc[UR44][R4.64], R2 ;  /* 0x0000000204000986 */ /* 0x0001e2000c10152c */
[----:B------:R-:W-:Y:S01]  /*aa450*/  ISETP.LT.AND P0, PT, R27, UR4, !P2 ;  /* 0x000000041b007c0c */ /* 0x000fe2000d701270 */
[----:B0-----:R-:W-:Y:S01]  /*aa460*/  IMAD.WIDE R4, R28, 0x2, R14 ;  /* 0x000000021c047825 */ /* 0x001fe200078e020e */
[----:B------:R-:W-:-:S11]  /*aa470*/  PRMT R2, R19, 0x7632, R2 ;  /* 0x0000763213027816 */ /* 0x000fd60000000002 */
[----:B------:R0:W-:Y:S04]  /*aa480*/  @P0 STG.E.U16 desc[UR44][R4.64], R19 ;  /* 0x0000001304000986 */ /* 0x0001e8000c10152c */
[----:B0-----:R-:W3:Y:S01]  /*aa490*/  LDL.LU R19, [R1+0x714] ;  /* 0x0007140001137983 */ /* 0x001ee20000300800 */
[----:B------:R-:W-:Y:S02]  /*aa4a0*/  ISETP.LT.AND P2, PT, R24, UR4, !P2 ;  /* 0x0000000418007c0c */ /* 0x000fe4000d741270 */
[----:B------:R-:W-:Y:S01]  /*aa4b0*/  ISETP.LT.AND P0, PT, R22, UR4, !P3 ;  /* 0x0000000416007c0c */ /* 0x000fe2000df01270 */
[----:B------:R-:W-:Y:S02]  /*aa4c0*/  IMAD.WIDE R4, R28, 0x2, R12 ;  /* 0x000000021c047825 */ /* 0x000fe400078e020c */
[----:B------:R-:W3:Y:S08]  /*aa4d0*/  LDL.LU R28, [R1+0x154] ;  /* 0x00015400011c7983 */ /* 0x000ef00000300800 */
[----:B------:R0:W-:Y:S02]  /*aa4e0*/  @P2 STG.E.U16 desc[UR44][R4.64], R2 ;  /* 0x0000000204002986 */ /* 0x0001e4000c10152c */
[----:B0-----:R-:W-:-:S05]  /*aa4f0*/  IMAD.WIDE R4, R26, 0x2, R10 ;  /* 0x000000021a047825 */ /* 0x001fca00078e020a */
        /* <DEDUP_REMOVED lines=8> */
[----:B----4-:R0:W-:Y:S01]  /*aa580*/  @P0 STG.E.U16 desc[UR44][R4.64], R25 ;  /* 0x0000001904000986 */ /* 0x0101e2000c10152c */
[----:B------:R-:W-:Y:S02]  /*aa590*/  PRMT R2, R25, 0x7632, R2 ;  /* 0x0000763219027816 */ /* 0x000fe40000000002 */
[----:B------:R-:W-:Y:S01]  /*aa5a0*/  ISETP.LT.AND P3, PT, R24, UR4, !P3 ;  /* 0x0000000418007c0c */ /* 0x000fe2000df61270 */
[----:B0-----:R-:W4:Y:S01]  /*aa5b0*/  LDL.LU R25, [R1+0x6f8] ;  /* 0x0006f80001197983 */ /* 0x001f220000300800 */
[----:B------:R-:W-:Y:S01]  /*aa5c0*/  ISETP.LT.AND P0, PT, R22, UR4, !P4 ;  /* 0x0000000416007c0c */ /* 0x000fe2000e701270 */
[----:B------:R-:W-:Y:S02]  /*aa5d0*/  IMAD.WIDE R4, R26, 0x2, R12 ;  /* 0x000000021a047825 */ /* 0x000fe400078e020c */
[----:B------:R-:W4:Y:S08]  /*aa5e0*/  LDL.LU R26, [R1+0x158] ;  /* 0x00015800011a7983 */ /* 0x000f300000300800 */
[----:B------:R0:W-:Y:S02]  /*aa5f0*/  @P3 STG.E.U16 desc[UR44][R4.64], R2 ;  /* 0x0000000204003986 */ /* 0x0001e4000c10152c */
[----:B0-----:R-:W-:-:S05]  /*aa600*/  IMAD.WIDE R4, R29, 0x2, R10 ;  /* 0x000000021d047825 */ /* 0x001fca00078e020a */
[----:B---3--:R0:W-:Y:S01]  /*aa610*/  @P0 STG.E.U16 desc[UR44][R4.64], R23 ;  /* 0x0000001704000986 */ /* 0x0081e2000c10152c */
[----:B------:R-:W-:Y:S02]  /*aa620*/  PRMT R2, R23, 0x7632, R2 ;  /* 0x0000763217027816 */ /* 0x000fe40000000002 */
[----:B------:R-:W-:Y:S01]  /*aa630*/  ISETP.LT.AND P0, PT, R20, UR4, !P4 ;  /* 0x0000000414007c0c */ /* 0x000fe2000e701270 */
[----:B0-----:R-:W3:Y:S01]  /*aa640*/  LDL.LU R23, [R1+0x728] ;  /* 0x0007280001177983 */ /* 0x001ee20000300800 */
[----:B------:R-:W-:-:S11]  /*aa650*/  IMAD.WIDE R4, R29, 0x2, R16 ;  /* 0x000000021d047825 */ /* 0x000fd600078e0210 */
[----:B------:R0:W-:Y:S01]  /*aa660*/  @P0 STG.E.U16 desc[UR44][R4.64], R2 ;  /* 0x0000000204000986 */ /* 0x0001e2000c10152c */
[----:B------:R-:W-:Y:S01]  /*aa670*/  ISETP.LT.AND P0, PT, R27, UR4, !P4 ;  /* 0x000000041b007c0c */ /* 0x000fe2000e701270 */
[----:B0-----:R-:W-:-:S12]  /*aa680*/  IMAD.WIDE R4, R29, 0x2, R14 ;  /* 0x000000021d047825 */ /* 0x001fd800078e020e */
[----:B------:R0:W-:Y:S01]  /*aa690*/  @P0 STG.E.U16 desc[UR44][R4.64], R19 ;  /* 0x0000001304000986 */ /* 0x0001e2000c10152c */
[----:B------:R-:W-:-:S03]  /*aa6a0*/  PRMT R2, R19, 0x7632, R2 ;  /* 0x0000763213027816 */ /* 0x000fc60000000002 */
[----:B0-----:R-:W3:Y:S01]  /*aa6b0*/  LDL.LU R19, [R1+0x718] ;  /* 0x0007180001137983 */ /* 0x001ee20000300800 */
[----:B------:R-:W-:Y:S02]  /*aa6c0*/  ISETP.LT.AND P4, PT, R24, UR4, !P4 ;  /* 0x0000000418007c0c */ /* 0x000fe4000e781270 */
[----:B------:R-:W-:Y:S01]  /*aa6d0*/  ISETP.NE.AND P5, PT, R21, RZ, PT ;  /* 0x000000ff1500720c */ /* 0x000fe20003fa5270 */
[----:B------:R-:W-:Y:S02]  /*aa6e0*/  IMAD.WIDE R4, R29, 0x2, R12 ;  /* 0x000000021d047825 */ /* 0x000fe400078e020c */
[----:B------:R-:W3:Y:S01]  /*aa6f0*/  LDL.LU R29, [R1+0x15c] ;  /* 0x00015c00011d7983 */ /* 0x000ee20000300800 */
[----:B------:R-:W-:-:S07]  /*aa700*/  ISETP.LT.AND P0, PT, R22, UR4, !P5 ;  /* 0x0000000416007c0c */ /* 0x000fce000ef01270 */
        /* <DEDUP_REMOVED lines=31> */
[----:B------:R-:W-:Y:S01]  /*aa900*/  LOP3.LUT P2, RZ, R3, 0x100, RZ, 0xc0, !PT ;  /* 0x0000010003ff7812 */ /* 0x000fe2000784c0ff */
[----:B------:R-:W-:Y:S02]  /*aa910*/  IMAD.WIDE R4, R26, 0x2, R12 ;  /* 0x000000021a047825 */ /* 0x000fe400078e020c */
[----:B------:R-:W3:Y:S01]  /*aa920*/  LDL.LU R26, [R1+0x164] ;  /* 0x00016400011a7983 */ /* 0x000ee20000300800 */
[----:B------:R-:W-:-:S07]  /*aa930*/  ISETP.LT.AND P0, PT, R22, UR4, !P2 ;  /* 0x0000000416007c0c */ /* 0x000fce000d701270 */
[----:B------:R0:W-:Y:S02]  /*aa940*/  @P6 STG.E.U16 desc[UR44][R4.64], R2 ;  /* 0x0000000204006986 */ /* 0x0001e4000c10152c */
[----:B0-----:R-:W-:Y:S01]  /*aa950*/  IMAD.WIDE R4, R29, 0x2, R10 ;  /* 0x000000021d047825 */ /* 0x001fe200078e020a */
[----:B------:R-:W-:-:S04]  /*aa960*/  LOP3.LUT P3, RZ, R3, 0x200, RZ, 0xc0, !PT ;  /* 0x0000020003ff7812 */ /* 0x000fc8000786c0ff */
        /* <DEDUP_REMOVED lines=28> */
[----:B------:R-:W-:Y:S01]  /*aab30*/  ISETP.LT.AND P0, PT, R24, UR4, !P3 ;  /* 0x0000000418007c0c */ /* 0x000fe2000df01270 */
[----:B------:R-:W-:Y:S01]  /*aab40*/  IMAD.WIDE R4, R28, 0x2, R12 ;  /* 0x000000021c047825 */ /* 0x000fe200078e020c */
[C---:B------:R-:W-:Y:S01]  /*aab50*/  LOP3.LUT P1, RZ, R3.reuse, 0x400, RZ, 0xc0, !PT ;  /* 0x0000040003ff7812 */ /* 0x040fe2000782c0ff */
[----:B------:R-:W3:Y:S10]  /*aab60*/  LDL.LU R28, [R1+0x16c] ;  /* 0x00016c00011c7983 */ /* 0x000ef40000300800 */
[----:B------:R0:W-:Y:S01]  /*aab70*/  @P0 STG.E.U16 desc[UR44][R4.64], R2 ;  /* 0x0000000204000986 */ /* 0x0001e2000c10152c */
[----:B------:R-:W-:Y:S01]  /*aab80*/  ISETP.LT.AND P0, PT, R22, UR4, !P1 ;  /* 0x0000000416007c0c */ /* 0x000fe2000cf01270 */
[----:B0-----:R-:W-:Y:S01]  /*aab90*/  IMAD.WIDE R4, R26, 0x2, R10 ;  /* 0x000000021a047825 */ /* 0x001fe200078e020a */
[----:B------:R-:W-:-:S11]  /*aaba0*/  LOP3.LUT P2, RZ, R3, 0x800, RZ, 0xc0, !PT ;  /* 0x0000080003ff7812 */ /* 0x000fd6000784c0ff */
        /* <DEDUP_REMOVED lines=9> */
[----:B------:R-:W-:Y:S02]  /*aac40*/  ISETP.LT.AND P0, PT, R24, UR4, !P1 ;  /* 0x0000000418007c0c */ /* 0x000fe4000cf01270 */
[----:B------:R-:W-:Y:S02]  /*aac50*/  PRMT R2, R25, 0x7632, R2 ;  /* 0x0000763219027816 */ /* 0x000fe40000000002 */
[----:B0-----:R-:W4:Y:S01]  /*aac60*/  LDL.LU R25, [R1+0x734] ;  /* 0x0007340001197983 */ /* 0x001f220000300800 */
[----:B------:R-:W-:-:S03]  /*aac70*/  IMAD.WIDE R4, R26, 0x2, R12 ;  /* 0x000000021a047825 */ /* 0x000fc600078e020c */
[----:B------:R-:W4:Y:S05]  /*aac80*/  LDL.LU R26, [R1+0x170] ;  /* 0x00017000011a7983 */ /* 0x000f2a0000300800 */
        /* <DEDUP_REMOVED lines=11> */
[----:B------:R0:W-:Y:S02]  /*aad40*/  @P0 STG.E.U16 desc[UR44][R4.64], R19 ;  /* 0x0000001304000986 */ /* 0x0001e4000c10152c */
[----:B0-----:R-:W-:Y:S02]  /*aad50*/  IMAD.WIDE R4, R29, 0x2, R12 ;  /* 0x000000021d047825 */ /* 0x001fe400078e020c */
[----:B------:R-:W3:Y:S01]  /*aad60*/  LDL.LU R29, [R1+0x754] ;  /* 0x00075400011d7983 */ /* 0x000ee20000300800 */
[----:B------:R-:W-:Y:S02]  /*aad70*/  ISETP.LT.AND P0, PT, R24, UR4, !P2 ;  /* 0x0000000418007c0c */ /* 0x000fe4000d701270 */
[----:B------:R-:W-:Y:S02]  /*aad80*/  PRMT R2, R19, 0x7632, R2 ;  /* 0x0000763213027816 */ /* 0x000fe40000000002 */
[----:B------:R-:W-:Y:S01]  /*aad90*/  LOP3.LUT P3, RZ, R3, 0x1000, RZ, 0xc0, !PT ;  /* 0x0000100003ff7812 */ /* 0x000fe2000786c0ff */
[----:B------:R-:W3:Y:S04]  /*aada0*/  LDL.LU R19, [R1+0x174] ;  /* 0x0001740001137983 */ /* 0x000ee80000300800 */
[----:B------:R-:W3:Y:S04]  /*aadb0*/  LDL.LU R8, [R1+0x748] ;  /* 0x0007480001087983 */ /* 0x000ee80000300800 */
[----:B------:R0:W-:Y:S01]  /*aadc0*/  @P0 STG.E.U16 desc[UR44][R4.64], R2 ;  /* 0x0000000204000986 */ /* 0x0001e2000c10152c */
[----:B------:R-:W-:-:S03]  /*aadd0*/  ISETP.LT.AND P0, PT, R22, UR4, !P3 ;  /* 0x0000000416007c0c */ /* 0x000fc6000df01270 */
[----:B------:R-:W3:Y:S01]  /*aade0*/  LDL.LU R18, [R1+0x738] ;  /* 0x0007380001127983 */ /* 0x000ee20000300800 */
[----:B0-----:R-:W-:Y:S01]  /*aadf0*/  IMAD.WIDE R4, R28, 0x2, R10 ;  /* 0x000000021c047825 */ /* 0x001fe200078e020a */
[----:B------:R-:W-:-:S08]  /*aae00*/  LOP3.LUT P1, RZ, R3, 0x2000, RZ, 0xc0, !PT ;  /* 0x0000200003ff7812 */ /* 0x000fd0000782c0ff */
        /* <DEDUP_REMOVED lines=19> */
[----:B0-----:R-:W-:-:S10]  /*aaf40*/  IMAD.WIDE R4, R26, 0x2, R16 ;  /* 0x000000021a047825 */ /* 0x001fd400078e0210 */
[----:B------:R0:W-:Y:S01]  /*aaf50*/  @P0 STG.E.U16 desc[UR44][R4.64], R2 ;  /* 0x0000000204000986 */ /* 0x0001e2000c10152c */
[----:B------:R-:W-:Y:S01]  /*aaf60*/  ISETP.LT.AND P0, PT, R27, UR4, !P1 ;  /* 0x000000041b007c0c */ /* 0x000fe2000cf01270 */
[----:B0-----:R-:W-:-:S12]  /*aaf70*/  IMAD.WIDE R4, R26, 0x2, R14 ;  /* 0x000000021a047825 */ /* 0x001fd800078e020e */
[----:B------:R0:W-:Y:S01]  /*aaf80*/  @P0 STG.E.U16 desc[UR44][R4.64], R29 ;  /* 0x0000001d04000986 */ /* 0x0001e2000c10152c */
[----:B------:R-:W-:-:S03]  /*aaf90*/  PRMT R2, R29, 0x7632, R2 ;  /* 0x000076321d027816 */ /* 0x000fc60000000002 */
[----:B0-----:R-:W3:Y:S01]  /*aafa0*/  LDL.LU R29, [R1+0x758] ;  /* 0x00075800011d7983 */ /* 0x001ee20000300800 */
[----:B------:R-:W-:-:S03]  /*aafb0*/  IMAD.WIDE R4, R26, 0x2, R12 ;  /* 0x000000021a047825 */ /* 0x000fc600078e020c */
[----:B------:R-:W3:Y:S04]  /*aafc0*/  LDL.LU R23, [R1+0x74c] ;  /* 0x00074c0001177983 */ /* 0x000ee80000300800 */
[----:B------:R-:W3:Y:S04]  /*aafd0*/  LDL.LU R25, [R1+0x73c] ;  /* 0x00073c0001197983 */ /* 0x000ee80000300800 */
[----:B------:R-:W3:Y:S01]  /*aafe0*/  LDL.LU R26, [R1+0x110] ;  /* 0x00011000011a7983 */ /* 0x000ee20000300800 */
[----:B------:R-:W-:Y:S02]  /*aaff0*/  ISETP.LT.AND P0, PT, R24, UR4, !P1 ;  /* 0x0000000418007c0c */ /* 0x000fe4000cf01270 */
[----:B------:R-:W-:-:S11]  /*ab000*/  LOP3.LUT P2, RZ, R3, 0x4000, RZ, 0xc0, !PT ;  /* 0x0000400003ff7812 */ /* 0x000fd6000784c0ff */
        /* <DEDUP_REMOVED lines=9> */
[----:B0-----:R-:W-:-:S12]  /*ab0a0*/  IMAD.WIDE R4, R19, 0x2, R14 ;  /* 0x0000000213047825 */ /* 0x001fd800078e020e */
[----:B------:R0:W-:Y:S01]  /*ab0b0*/  @P0 STG.E.U16 desc[UR44][R4.64], R18 ;  /* 0x0000001204000986 */ /* 0x0001e2000c10152c */
[----:B------:R-:W-:Y:S02]  /*ab0c0*/  ISETP.LT.AND P0, PT, R24, UR4, !P2 ;  /* 0x0000000418007c0c */ /* 0x000fe4000d701270 */
[----:B------:R-:W-:Y:S02]  /*ab0d0*/  PRMT R2, R18, 0x7632, R2 ;  /* 0x0000763212027816 */ /* 0x000fe40000000002 */
[----:B------:R-:W-:Y:S01]  /*ab0e0*/  LOP3.LUT P3, RZ, R3, 0x8000, RZ, 0xc0, !PT ;  /* 0x0000800003ff7812 */ /* 0x000fe2000786c0ff */
[----:B0-----:R-:W-:-:S08]  /*ab0f0*/  IMAD.WIDE R4, R19, 0x2, R12 ;  /* 0x0000000213047825 */ /* 0x001fd000078e020c */
[----:B------:R2:W-:Y:S01]  /*ab100*/  @P0 STG.E.U16 desc[UR44][R4.64], R2 ;  /* 0x0000000204000986 */ /* 0x0005e2000c10152c */
[----:B------:R-:W-:Y:S02]  /*ab110*/  ISETP.LT.AND P0, PT, R22, UR4, !P3 ;  /* 0x0000000416007c0c */ /* 0x000fe4000df01270 */
[----:B------:R-:W-:Y:S01]  /*ab120*/  LOP3.LUT P1, RZ, R3, 0x10000, RZ, 0xc0, !PT ;  /* 0x0001000003ff7812 */ /* 0x000fe2000782c0ff */
[----:B--2---:R-:W-:-:S10]  /*ab130*/  IMAD.WIDE R4, R9, 0x2, R10 ;  /* 0x0000000209047825 */ /* 0x004fd400078e020a */
[----:B----4-:R0:W-:Y:S01]  /*ab140*/  @P0 STG.E.U16 desc[UR44][R4.64], R28 ;  /* 0x0000001c04000986 */ /* 0x0101e2000c10152c */
        /* <DEDUP_REMOVED lines=15> */
[----:B------:R-:W-:-:S11]  /*ab240*/  PRMT R2, R23, 0x7632, R2 ;  /* 0x0000763217027816 */ /* 0x000fd60000000002 */
[----:B------:R0:W-:Y:S04]  /*ab250*/  @P0 STG.E.U16 desc[UR44][R4.64], R23 ;  /* 0x0000001704000986 */ /* 0x0001e8000c10152c */
[----:B0-----:R-:W4:Y:S01]  /*ab260*/  LDL.LU R23, [R1+0x780] ;  /* 0x0007800001177983 */ /* 0x001f220000300800 */
[----:B------:R-:W-:Y:S01]  /*ab270*/  ISETP.LT.AND P0, PT, R20, UR4, !P1 ;  /* 0x0000000414007c0c */ /* 0x000fe2000cf01270 */
[C---:B------:R-:W-:Y:S02]  /*ab280*/  IMAD.WIDE R4, R26.reuse, 0x2, R16 ;  /* 0x000000021a047825 */ /* 0x040fe400078e0210 */
[----:B------:R-:W4:Y:S10]  /*ab290*/  LDL.LU R9, [R1+0x770] ;  /* 0x0007700001097983 */ /* 0x000f340000300800 */
[----:B------:R0:W-:Y:S01]  /*ab2a0*/  @P0 STG.E.U16 desc[UR44][R4.64], R2 ;  /* 0x0000000204000986 */ /* 0x0001e2000c10152c */
[----:B------:R-:W-:Y:S01]  /*ab2b0*/  ISETP.LT.AND P0, PT, R27, UR4, !P1 ;  /* 0x000000041b007c0c */ /* 0x000fe2000cf01270 */
[----:B0-----:R-:W-:-:S12]  /*ab2c0*/  IMAD.WIDE R4, R26, 0x2, R14 ;  /* 0x000000021a047825 */ /* 0x001fd800078e020e */
[----:B------:R0:W-:Y:S01]  /*ab2d0*/  @P0 STG.E.U16 desc[UR44][R4.64], R25 ;  /* 0x0000001904000986 */ /* 0x0001e2000c10152c */
[----:B------:R-:W-:Y:S02]  /*ab2e0*/  ISETP.LT.AND P0, PT, R24, UR4, !P1 ;  /* 0x0000000418007c0c */ /* 0x000fe4000cf01270 */
[----:B------:R-:W-:Y:S01]  /*ab2f0*/  PRMT R2, R25, 0x7632, R2 ;  /* 0x0000763219027816 */ /* 0x000fe20000000002 */
[----:B0-----:R-:W-:Y:S02]  /*ab300*/  IMAD.WIDE R4, R26, 0x2, R12 ;  /* 0x000000021a047825 */ /* 0x001fe400078e020c */
[----:B------:R-:W4:Y:S04]  /*ab310*/  LDL.LU R26, [R1+0x180] ;  /* 0x00018000011a7983 */ /* 0x000f280000300800 */
[----:B------:R-:W4:Y:S01]  /*ab320*/  LDL.LU R25, [R1+0x790] ;  /* 0x0007900001197983 */ /* 0x000f220000300800 */
[----:B------:R-:W-:-:S03]  /*ab330*/  LOP3.LUT P2, RZ, R3, 0x20000, RZ, 0xc0, !PT ;  /* 0x0002000003ff7812 */ /* 0x000fc6000784c0ff */
[----:B------:R0:W-:Y:S01]  /*ab340*/  @P0 STG.E.U16 desc[UR44][R4.64], R2 ;  /* 0x0000000204000986 */ /* 0x0001e2000c10152c */
[----:B------:R-:W-:Y:S01]  /*ab350*/  ISETP.LT.AND P0, PT, R22, UR4, !P2 ;  /* 0x0000000416007c0c */ /* 0x000fe2000d701270 */
[----:B0-----:R-:W-:Y:S01]  /*ab360*/  IMAD.WIDE R4, R6, 0x2, R10 ;  /* 0x0000000206047825 */ /* 0x001fe200078e020a */
[----:B------:R-:W-:-:S11]  /*ab370*/  LOP3.LUT P3, RZ, R3, 0x40000, RZ, 0xc0, !PT ;  /* 0x0004000003ff7812 */ /* 0x000fd6000786c0ff */
        /* <DEDUP_REMOVED lines=14> */
[----:B------:R-:W-:Y:S01]  /*ab460*/  ISETP.LT.AND P0, PT, R22, UR4, !P3 ;  /* 0x0000000416007c0c */ /* 0x000fe2000df01270 */
[----:B0-----:R-:W-:-:S12]  /*ab470*/  IMAD.WIDE R4, R7, 0x2, R10 ;  /* 0x0000000207047825 */ /* 0x001fd800078e020a */
[----:B----4-:R0:W-:Y:S01]  /*ab480*/  @P0 STG.E.U16 desc[UR44][R4.64], R23 ;  /* 0x0000001704000986 */ /* 0x0101e2000c10152c */
[----:B------:R-:W-:-:S03]  /*ab490*/  PRMT R2, R23, 0x7632, R2 ;  /* 0x0000763217027816 */ /* 0x000fc60000000002 */
[----:B0-----:R-:W4:Y:S04]  /*ab4a0*/  LDL.LU R23, [R1+0x784] ;  /* 0x0007840001177983 */ /* 0x001f280000300800 */
[----:B------:R-:W3:Y:S01]  /*ab4b0*/  LDL.LU R19, [R1+0x774] ;  /* 0x0007740001137983 */ /* 0x000ee20000300800 */
[----:B------:R-:W-:Y:S01]  /*ab4c0*/  ISETP.LT.AND P0, PT, R20, UR4, !P3 ;  /* 0x0000000414007c0c */ /* 0x000fe2000df01270 */
[----:B------:R-:W-:-:S12]  /*ab4d0*/  IMAD.WIDE R4, R7, 0x2, R16 ;  /* 0x0000000207047825 */ /* 0x000fd800078e0210 */
        /* <DEDUP_REMOVED lines=16> */
[----:B------:R-:W-:Y:S04]  /*ab5e0*/  @P0 STG.E.U16 desc[UR44][R4.64], R2 ;  /* 0x0000000204000986 */ /* 0x000fe8000c10152c */
[----:B------:R-:W0:Y:S01]  /*ab5f0*/  LDS.128 R4, [R0] ;  /* 0x0000000000047984 */ /* 0x000e220000000c00 */
[----:B------:R-:W-:Y:S01]  /*ab600*/  ISETP.LT.AND P0, PT, R27, UR4, !P1 ;  /* 0x000000041b007c0c */ /* 0x000fe2000cf01270 */
[----:B------:R-:W-:Y:S01]  /*ab610*/  IMAD.WIDE R8, R26, 0x2, R14 ;  /* 0x000000021a087825 */ /* 0x000fe200078e020e */
[----:B------:R-:W-:-:S11]  /*ab620*/  LOP3.LUT P2, RZ, R3, 0x100000, RZ, 0xc0, !PT ;  /* 0x0010000003ff7812 */ /* 0x000fd6000784c0ff */
[----:B0-----:R0:W-:Y:S01]  /*ab630*/  @P0 STG.E.U16 desc[UR44][R8.64], R4 ;  /* 0x0000000408000986 */ /* 0x0011e2000c10152c */
[----:B------:R-:W-:Y:S02]  /*ab640*/  ISETP.LT.AND P0, PT, R24, UR4, !P1 ;  /* 0x0000000418007c0c */ /* 0x000fe4000cf01270 */
[----:B------:R-:W-:Y:S01]  /*ab650*/  PRMT R2, R4, 0x7632, R2 ;  /* 0x0000763204027816 */ /* 0x000fe20000000002 */
[----:B0-----:R-:W-:Y:S02]  /*ab660*/  IMAD.WIDE R8, R26, 0x2, R12 ;  /* 0x000000021a087825 */ /* 0x001fe400078e020c */
[----:B------:R-:W3:Y:S08]  /*ab670*/  LDL.LU R26, [R1+0x190] ;  /* 0x00019000011a7983 */ /* 0x000ef00000300800 */
[----:B------:R2:W-:Y:S01]  /*ab680*/  @P0 STG.E.U16 desc[UR44][R8.64], R2 ;  /* 0x0000000208000986 */ /* 0x0005e2000c10152c */
[----:B------:R-:W-:Y:S01]  /*ab690*/  ISETP.LT.AND P0, PT, R22, UR4, !P2 ;  /* 0x0000000416007c0c */ /* 0x000fe2000d701270 */
[----:B--2---:R-:W-:-:S12]  /*ab6a0*/  IMAD.WIDE R8, R28, 0x2, R10 ;  /* 0x000000021c087825 */ /* 0x004fd800078e020a */
[----:B----4-:R0:W-:Y:S01]  /*ab6b0*/  @P0 STG.E.U16 desc[UR44][R8.64], R23 ;  /* 0x0000001708000986 */ /* 0x0101e2000c10152c */
[----:B------:R-:W-:Y:S02]  /*ab6c0*/  PRMT R2, R23, 0x7632, R2 ;  /* 0x0000763217027816 */ /* 0x000fe40000000002 */
[----:B------:R-:W-:Y:S01]  /*ab6d0*/  ISETP.LT.AND P0, PT, R20, UR4, !P2 ;  /* 0x0000000414007c0c */ /* 0x000fe2000d701270 */
[----:B0-----:R-:W2:Y:S01]  /*ab6e0*/  LDL.LU R23, [R1+0x788] ;  /* 0x0007880001177983 */ /* 0x001ea20000300800 */
[----:B------:R-:W-:-:S11]  /*ab6f0*/  IMAD.WIDE R8, R28, 0x2, R16 ;  /* 0x000000021c087825 */ /* 0x000fd600078e0210 */
        /* <DEDUP_REMOVED lines=9> */
[----:B------:R-:W4:Y:S10]  /*ab790*/  LDL.LU R28, [R1+0x194] ;  /* 0x00019400011c7983 */ /* 0x000f340000300800 */
[----:B------:R0:W-:Y:S01]  /*ab7a0*/  @P0 STG.E.U16 desc[UR44][R8.64], R2 ;  /* 0x0000000208000986 */ /* 0x0001e2000c10152c */
[----:B------:R-:W-:Y:S01]  /*ab7b0*/  ISETP.LT.AND P0, PT, R22, UR4, !P3 ;  /* 0x0000000416007c0c */ /* 0x000fe2000df01270 */
[----:B0-----:R-:W-:-:S12]  /*ab7c0*/  IMAD.WIDE R8, R29, 0x2, R10 ;  /* 0x000000021d087825 */ /* 0x001fd800078e020a */
[----:B------:R0:W-:Y:S01]  /*ab7d0*/  @P0 STG.E.U16 desc[UR44][R8.64], R25 ;  /* 0x0000001908000986 */ /* 0x0001e2000c10152c */
[----:B------:R-:W-:-:S03]  /*ab7e0*/  PRMT R2, R25, 0x7632, R2 ;  /* 0x0000763219027816 */ /* 0x000fc60000000002 */
[----:B0-----:R-:W4:Y:S01]  /*ab7f0*/  LDL.LU R25, [R1+0x798] ;  /* 0x0007980001197983 */ /* 0x001f220000300800 */
        /* <DEDUP_REMOVED lines=9> */
[----:B0-----:R-:W-:Y:S02]  /*ab890*/  IMAD.WIDE R4, R29, 0x2, R12 ;  /* 0x000000021d047825 */ /* 0x001fe400078e020c */
[----:B------:R-:W4:Y:S06]  /*ab8a0*/  LDL.LU R29, [R1+0x198] ;  /* 0x00019800011d7983 */ /* 0x000f2c0000300800 */
        /* <DEDUP_REMOVED lines=20> */
[----:B----4-:R-:W-:-:S12]  /*ab9f0*/  IMAD.WIDE R4, R28, 0x2, R10 ;  /* 0x000000021c047825 */ /* 0x010fd800078e020a */
        /* <DEDUP_REMOVED lines=35> */
[----:B----4-:R0:W-:Y:S01]  /*abc30*/  @P0 STG.E.U16 desc[UR44][R4.64], R25 ;  /* 0x0000001904000986 */ /* 0x0101e2000c10152c */
        /* <DEDUP_REMOVED lines=35> */
[----:B------:R-:W-:Y:S02]  /*abe70*/  ISETP.LT.AND P0, PT, R20, UR4, !P3 ;  /* 0x0000000414007c0c */ /* 0x000fe4000df01270 */
[----:B------:R-:W-:Y:S01]  /*abe80*/  PRMT R2, R25, 0x7632, R2 ;  /* 0x0000763219027816 */ /* 0x000fe20000000002 */
[----:B0-----:R-:W-:-:S04]  /*abe90*/  IMAD.WIDE R4, R29, 0x2, R16 ;  /* 0x000000021d047825 */ /* 0x001fc800078e0210 */
[----:B------:R-:W-:-:S06]  /*abea0*/  IMAD.WIDE R8, R29, 0x2, R14 ;  /* 0x000000021d087825 */ /* 0x000fcc00078e020e */
[----:B------:R-:W-:Y:S04]  /*abeb0*/  @P0 STG.E.U16 desc[UR44][R4.64], R2 ;  /* 0x0000000204000986 */ /* 0x000fe8000c10152c */
[----:B------:R-:W0:Y:S01]  /*abec0*/  LDS.128 R4, [R0+0x400] ;  /* 0x0004000000047984 */ /* 0x000e220000000c00 */
[----:B------:R-:W-:Y:S02]  /*abed0*/  ISETP.LT.AND P0, PT, R27, UR4, !P3 ;  /* 0x000000041b007c0c */ /* 0x000fe4000df01270 */
[----:B------:R-:W-:Y:S01]  /*abee0*/  LOP3.LUT P1, RZ, R3, 0x80, RZ, 0xc0, !PT ;  /* 0x0000008003ff7812 */ /* 0x000fe2000782c0ff */
[----:B------:R-:W4:Y:S10]  /*abef0*/  LDL.LU R25, [R1+0x7a4] ;  /* 0x0007a40001197983 */ /* 0x000f340000300800 */
[----:B0-----:R0:W-:Y:S01]  /*abf00*/  @P0 STG.E.U16 desc[UR44][R8.64], R4 ;  /* 0x0000000408000986 */ /* 0x0011e2000c10152c */
[----:B------:R-:W-:-:S02]  /*abf10*/  ISETP.LT.AND P0, PT, R24, UR4, !P3 ;  /* 0x0000000418007c0c */ /* 0x000fc4000df01270 */
[----:B0-----:R-:W-:Y:S01]  /*abf20*/  PRMT R4, R4, 0x7632, R4 ;  /* 0x0000763204047816 */ /* 0x001fe20000000004 */
[----:B------:R-:W-:Y:S02]  /*abf30*/  IMAD.WIDE R8, R29, 0x2, R12 ;  /* 0x000000021d087825 */ /* 0x000fe400078e020c */
[----:B------:R-:W4:Y:S08]  /*abf40*/  LDL.LU R29, [R1+0x1ac] ;  /* 0x0001ac00011d7983 */ /* 0x000f300000300800 */
        /* <DEDUP_REMOVED lines=11> */
[----:B---3--:R0:W-:Y:S02]  /*ac000*/  @P0 STG.E.U16 desc[UR44][R8.64], R19 ;  /* 0x0000001308000986 */ /* 0x0081e4000c10152c */
[----:B0-----:R-:W-:Y:S02]  /*ac010*/  IMAD.WIDE R8, R26, 0x2, R12 ;  /* 0x000000021a087825 */ /* 0x001fe400078e020c */
[----:B------:R-:W3:Y:S01]  /*ac020*/  LDL.LU R26, [R1+0x7b8] ;  /* 0x0007b800011a7983 */ /* 0x000ee20000300800 */
[----:B------:R-:W-:Y:S02]  /*ac030*/  LOP3.LUT P2, RZ, R3, 0x40, RZ, 0xc0, !PT ;  /* 0x0000004003ff7812 */ /* 0x000fe4000784c0ff */
[----:B------:R-:W-:Y:S01]  /*ac040*/  ISETP.LT.AND P1, PT, R24, UR4, !P1 ;  /* 0x0000000418007c0c */ /* 0x000fe2000cf21270 */
[----:B------:R-:W3:Y:S01]  /*ac050*/  LDL.LU R21, [R1+0x1a8] ;  /* 0x0001a80001157983 */ /* 0x000ee20000300800 */
[----:B------:R-:W-:Y:S02]  /*ac060*/  ISETP.LT.AND P0, PT, R22, UR4, !P2 ;  /* 0x0000000416007c0c */ /* 0x000fe4000d701270 */
[----:B------:R-:W-:Y:S01]  /*ac070*/  PRMT R0, R19, 0x7632, R0 ;  /* 0x0000763213007816 */ /* 0x000fe20000000000 */
[----:B------:R-:W-:-:S08]  /*ac080*/  IMAD.WIDE R18, R28, 0x2, R10 ;  /* 0x000000021c127825 */ /* 0x000fd000078e020a */
[----:B------:R0:W-:Y:S01]  /*ac090*/  @P1 STG.E.U16 desc[UR44][R8.64], R0 ;  /* 0x0000000008001986 */ /* 0x0001e2000c10152c */
[----:B------:R-:W-:Y:S02]  /*ac0a0*/  ISETP.LT.AND P1, PT, R20, UR4, !P2 ;  /* 0x0000000414007c0c */ /* 0x000fe4000d721270 */
[C---:B------:R-:W-:Y:S02]  /*ac0b0*/  LOP3.LUT P3, RZ, R3.reuse, 0x20, RZ, 0xc0, !PT ;  /* 0x0000002003ff7812 */ /* 0x040fe4000786c0ff */
[C---:B------:R-:W-:Y:S02]  /*ac0c0*/  LOP3.LUT P4, RZ, R3.reuse, 0x10, RZ, 0xc0, !PT ;  /* 0x0000001003ff7812 */ /* 0x040fe4000788c0ff */
[C---:B------:R-:W-:Y:S02]  /*ac0d0*/  LOP3.LUT P5, RZ, R3.reuse, 0x8, RZ, 0xc0, !PT ;  /* 0x0000000803ff7812 */ /* 0x040fe400078ac0ff */
[----:B------:R-:W-:Y:S01]  /*ac0e0*/  LOP3.LUT P6, RZ, R3, 0x4, RZ, 0xc0, !PT ;  /* 0x0000000403ff7812 */ /* 0x000fe200078cc0ff */
[----:B------:R-:W-:-:S04]  /*ac0f0*/  IMAD.WIDE R2, R28, 0x2, R14 ;  /* 0x000000021c027825 */ /* 0x000fc800078e020e */
[----:B0-----:R-:W-:Y:S01]  /*ac100*/  IMAD.WIDE R8, R28, 0x2, R16 ;  /* 0x000000021c087825 */ /* 0x001fe200078e0210 */
[----:B----4-:R0:W-:Y:S01]  /*ac110*/  @P0 STG.E.U16 desc[UR44][R18.64], R25 ;  /* 0x0000001912000986 */ /* 0x0101e2000c10152c */
[----:B------:R-:W-:Y:S02]  /*ac120*/  ISETP.LT.AND P0, PT, R27, UR4, !P2 ;  /* 0x000000041b007c0c */ /* 0x000fe4000d701270 */
[----:B------:R-:W-:Y:S02]  /*ac130*/  ISETP.LT.AND P2, PT, R24, UR4, !P2 ;  /* 0x0000000418007c0c */ /* 0x000fe4000d741270 */
[----:B------:R-:W-:-:S05]  /*ac140*/  PRMT R0, R25, 0x7632, R0 ;  /* 0x0000763219007816 */ /* 0x000fca0000000000 */
[----:B------:R1:W-:Y:S04]  /*ac150*/  @P1 STG.E.U16 desc[UR44][R8.64], R0 ;  /* 0x0000000008001986 */ /* 0x0003e8000c10152c */
[----:B0-----:R-:W4:Y:S04]  /*ac160*/  LDL.LU R19, [R1+0x7a8] ;  /* 0x0007a80001137983 */ /* 0x001f280000300800 */
[----:B------:R0:W-:Y:S01]  /*ac170*/  @P0 STG.E.U16 desc[UR44][R2.64], R5 ;  /* 0x0000000502000986 */ /* 0x0001e2000c10152c */
[----:B------:R-:W-:Y:S02]  /*ac180*/  ISETP.LT.AND P0, PT, R22, UR4, !P3 ;  /* 0x0000000416007c0c */ /* 0x000fe4000df01270 */
[----:B-1----:R-:W-:Y:S01]  /*ac190*/  PRMT R0, R5, 0x7632, R0 ;  /* 0x0000763205007816 */ /* 0x002fe20000000000 */
[----:B------:R-:W4:Y:S01]  /*ac1a0*/  LDL.LU R25, [R1+0x7cc] ;  /* 0x0007cc0001197983 */ /* 0x000f220000300800 */
[----:B------:R-:W-:Y:S01]  /*ac1b0*/  ISETP.LT.AND P1, PT, R20, UR4, !P3 ;  /* 0x0000000414007c0c */ /* 0x000fe2000df21270 */
[----:B0-----:R-:W-:-:S02]  /*ac1c0*/  IMAD.WIDE R2, R28, 0x2, R12 ;  /* 0x000000021c027825 */ /* 0x001fc400078e020c */
[----:B------:R-:W4:Y:S04]  /*ac1d0*/  LDL.LU R28, [R1+0x19c] ;  /* 0x00019c00011c7983 */ /* 0x000f280000300800 */
[----:B------:R0:W-:Y:S01]  /*ac1e0*/  @P2 STG.E.U16 desc[UR44][R2.64], R0 ;  /* 0x0000000002002986 */ /* 0x0001e2000c10152c */
[----:B------:R-:W-:Y:S01]  /*ac1f0*/  ISETP.LT.AND P2, PT, R27, UR4, !P3 ;  /* 0x000000041b007c0c */ /* 0x000fe2000df41270 */
[----:B0-----:R-:W-:-:S04]  /*ac200*/  IMAD.WIDE R2, R29, 0x2, R10 ;  /* 0x000000021d027825 */ /* 0x001fc800078e020a */
[----:B------:R-:W-:Y:S01]  /*ac210*/  IMAD.WIDE R4, R29, 0x2, R16 ;  /* 0x000000021d047825 */ /* 0x000fe200078e0210 */
[----:B--2---:R-:W-:Y:S01]  /*ac220*/  PRMT R9, R23, 0x7632, R9 ;  /* 0x0000763217097816 */ /* 0x004fe20000000009 */
[----:B------:R0:W-:Y:S04]  /*ac230*/  @P0 STG.E.U16 desc[UR44][R2.64], R23 ;  /* 0x0000001702000986 */ /* 0x0001e8000c10152c */
[----:B------:R1:W-:Y:S01]  /*ac240*/  @P1 STG.E.U16 desc[UR44][R4.64], R9 ;  /* 0x0000000904001986 */ /* 0x0003e2000c10152c */
[----:B0-----:R-:W-:-:S03]  /*ac250*/  IMAD.WIDE R2, R29, 0x2, R14 ;  /* 0x000000021d027825 */ /* 0x001fc600078e020e */
[----:B------:R-:W2:Y:S01]  /*ac260*/  LDL.LU R23, [R1+0x1b4] ;  /* 0x0001b40001177983 */ /* 0x000ea20000300800 */
[----:B-1----:R-:W-:-:S03]  /*ac270*/  IMAD.WIDE R4, R29, 0x2, R12 ;  /* 0x000000021d047825 */ /* 0x002fc600078e020c */
[----:B------:R-:W2:Y:S01]  /*ac280*/  LDL.LU R29, [R1+0x7ac] ;  /* 0x0007ac00011d7983 */ /* 0x000ea20000300800 */
[----:B---3--:R-:W-:-:S03]  /*ac290*/  PRMT R0, R26, 0x7632, R0 ;  /* 0x000076321a007816 */ /* 0x008fc60000000000 */
[----:B------:R0:W-:Y:S04]  /*ac2a0*/  @P2 STG.E.U16 desc[UR44][R2.64], R26 ;  /* 0x0000001a02002986 */ /* 0x0001e8000c10152c */
[----:B0-----:R-:W3:Y:S01]  /*ac2b0*/  LDL.LU R26, [R1+0x7bc] ;  /* 0x0007bc00011a7983 */ /* 0x001ee20000300800 */
[----:B------:R-:W-:Y:S02]  /*ac2c0*/  ISETP.LT.AND P3, PT, R24, UR4, !P3 ;  /* 0x0000000418007c0c */ /* 0x000fe4000df61270 */
[----:B------:R-:W-:Y:S02]  /*ac2d0*/  ISETP.LT.AND P0, PT, R22, UR4, !P4 ;  /* 0x0000000416007c0c */ /* 0x000fe4000e701270 */
[----:B------:R-:W-:Y:S02]  /*ac2e0*/  ISETP.LT.AND P1, PT, R20, UR4, !P4 ;  /* 0x0000000414007c0c */ /* 0x000fe4000e721270 */
[----:B------:R-:W-:Y:S01]  /*ac2f0*/  ISETP.LT.AND P2, PT, R27, UR4, !P4 ;  /* 0x000000041b007c0c */ /* 0x000fe2000e741270 */
[----:B------:R-:W-:-:S06]  /*ac300*/  IMAD.WIDE R2, R21, 0x2, R16 ;  /* 0x0000000215027825 */ /* 0x000fcc00078e0210 */
[----:B------:R0:W-:Y:S01]  /*ac310*/  @P3 STG.E.U16 desc[UR44][R4.64], R0 ;  /* 0x0000000004003986 */ /* 0x0001e2000c10152c */
[----:B------:R-:W-:Y:S02]  /*ac320*/  ISETP.LT.AND P3, PT, R24, UR4, !P4 ;  /* 0x0000000418007c0c */ /* 0x000fe4000e761270 */
[----:B------:R-:W-:Y:S01]  /*ac330*/  ISETP.LT.AND P4, PT, R22, UR4, !P5 ;  /* 0x0000000416007c0c */ /* 0x000fe2000ef81270 */
[----:B0-----:R-:W-:Y:S01]  /*ac340*/  IMAD.WIDE R4, R21, 0x2, R10 ;  /* 0x0000000215047825 */ /* 0x001fe200078e020a */
[----:B------:R-:W-:Y:S02]  /*ac350*/  PRMT R9, R6, 0x7632, R9 ;  /* 0x0000763206097816 */ /* 0x000fe40000000009 */
[----:B----4-:R-:W-:Y:S02]  /*ac360*/  PRMT R8, R19, 0x7632, R8 ;  /* 0x0000763213087816 */ /* 0x010fe40000000008 */
[----:B------:R0:W-:Y:S04]  /*ac370*/  @P0 STG.E.U16 desc[UR44][R4.64], R19 ;  /* 0x0000001304000986 */ /* 0x0001e8000c10152c */
[----:B------:R1:W-:Y:S01]  /*ac380*/  @P1 STG.E.U16 desc[UR44][R2.64], R8 ;  /* 0x0000000802001986 */ /* 0x0003e2000c10152c */
[----:B0-----:R-:W-:-:S04]  /*ac390*/  IMAD.WIDE R4, R21, 0x2, R14 ;  /* 0x0000000215047825 */ /* 0x001fc800078e020e */
[----:B-1----:R-:W-:Y:S01]  /*ac3a0*/  IMAD.WIDE R2, R21, 0x2, R12 ;  /* 0x0000000215027825 */ /* 0x002fe200078e020c */
[----:B------:R0:W-:Y:S01]  /*ac3b0*/  @P2 STG.E.U16 desc[UR44][R4.64], R6 ;  /* 0x0000000604002986 */ /* 0x0001e2000c10152c */
[----:B------:R-:W-:-:S03]  /*ac3c0*/  ISETP.LT.AND P1, PT, R20, UR4, !P5 ;  /* 0x0000000414007c0c */ /* 0x000fc6000ef21270 */
[----:B------:R1:W-:Y:S01]  /*ac3d0*/  @P3 STG.E.U16 desc[UR44][R2.64], R9 ;  /* 0x0000000902003986 */ /* 0x0003e2000c10152c */
[----:B0-----:R-:W-:Y:S01]  /*ac3e0*/  IMAD.WIDE R4, R28, 0x2, R10 ;  /* 0x000000021c047825 */ /* 0x001fe200078e020a */
[----:B------:R-:W-:-:S04]  /*ac3f0*/  ISETP.LT.AND P0, PT, R22, UR4, !P6 ;  /* 0x0000000416007c0c */ /* 0x000fc8000f701270 */
[----:B------:R0:W-:Y:S01]  /*ac400*/  @P4 STG.E.U16 desc[UR44][R4.64], R25 ;  /* 0x0000001904004986 */ /* 0x0001e2000c10152c */
[C---:B------:R-:W-:Y:S02]  /*ac410*/  ISETP.LT.AND P4, PT, R27.reuse, UR4, !P5 ;  /* 0x000000041b007c0c */ /* 0x040fe4000ef81270 */
[----:B------:R-:W-:Y:S02]  /*ac420*/  ISETP.LT.AND P5, PT, R24, UR4, !P5 ;  /* 0x0000000418007c0c */ /* 0x000fe4000efa1270 */
[----:B------:R-:W-:Y:S02]  /*ac430*/  ISETP.LT.AND P2, PT, R20, UR4, !P6 ;  /* 0x0000000414007c0c */ /* 0x000fe4000f741270 */
[----:B------:R-:W-:Y:S02]  /*ac440*/  ISETP.LT.AND P3, PT, R27, UR4, !P6 ;  /* 0x000000041b007c0c */ /* 0x000fe4000f761270 */
[----:B------:R-:W-:Y:S01]  /*ac450*/  ISETP.LT.AND P6, PT, R24, UR4, !P6 ;  /* 0x0000000418007c0c */ /* 0x000fe2000f7c1270 */
[----:B-1----:R-:W-:Y:S01]  /*ac460*/  IMAD.WIDE R8, R28, 0x2, R16 ;  /* 0x000000021c087825 */ /* 0x002fe200078e0210 */
[----:B------:R-:W-:-:S03]  /*ac470*/  PRMT R0, R25, 0x7632, R0 ;  /* 0x0000763219007816 */ /* 0x000fc60000000000 */
[----:B------:R-:W-:-:S04]  /*ac480*/  IMAD.WIDE R18, R28, 0x2, R14 ;  /* 0x000000021c127825 */ /* 0x000fc800078e020e */
[----:B------:R-:W-:Y:S01]  /*ac490*/  IMAD.WIDE R20, R28, 0x2, R12 ;  /* 0x000000021c147825 */ /* 0x000fe200078e020c */
[----:B------:R0:W-:Y:S03]  /*ac4a0*/  @P1 STG.E.U16 desc[UR44][R8.64], R0 ;  /* 0x0000000008001986 */ /* 0x0001e6000c10152c */
[----:B--2---:R-:W-:-:S04]  /*ac4b0*/  IMAD.WIDE R10, R23, 0x2, R10 ;  /* 0x00000002170a7825 */ /* 0x004fc800078e020a */
[----:B------:R-:W-:Y:S01]  /*ac4c0*/  IMAD.WIDE R16, R23, 0x2, R16 ;  /* 0x0000000217107825 */ /* 0x000fe200078e0210 */
[----:B------:R-:W-:-:S03]  /*ac4d0*/  PRMT R3, R29, 0x7632, R3 ;  /* 0x000076321d037816 */ /* 0x000fc60000000003 */
[----:B------:R-:W-:-:S04]  /*ac4e0*/  IMAD.WIDE R14, R23, 0x2, R14 ;  /* 0x00000002170e7825 */ /* 0x000fc800078e020e */
[----:B------:R-:W-:Y:S01]  /*ac4f0*/  IMAD.WIDE R12, R23, 0x2, R12 ;  /* 0x00000002170c7825 */ /* 0x000fe200078e020c */
[----:B---3--:R-:W-:Y:S01]  /*ac500*/  PRMT R2, R26, 0x7632, R2 ;  /* 0x000076321a027816 */ /* 0x008fe20000000002 */
[----:B------:R0:W-:Y:S04]  /*ac510*/  @P4 STG.E.U16 desc[UR44][R18.64], R26 ;  /* 0x0000001a12004986 */ /* 0x0001e8000c10152c */
[----:B------:R0:W-:Y:S04]  /*ac520*/  @P5 STG.E.U16 desc[UR44][R20.64], R2 ;  /* 0x0000000214005986 */ /* 0x0001e8000c10152c */
[----:B------:R0:W-:Y:S04]  /*ac530*/  @P0 STG.E.U16 desc[UR44][R10.64], R29 ;  /* 0x0000001d0a000986 */ /* 0x0001e8000c10152c */
[----:B------:R0:W-:Y:S04]  /*ac540*/  @P2 STG.E.U16 desc[UR44][R16.64], R3 ;  /* 0x0000000310002986 */ /* 0x0001e8000c10152c */
[----:B------:R0:W-:Y:S01]  /*ac550*/  @P3 STG.E.U16 desc[UR44][R14.64], R7 ;  /* 0x000000070e003986 */ /* 0x0001e2000c10152c */
[----:B------:R-:W-:Y:S05]  /*ac560*/  @!P6 EXIT ;  /* 0x000000000000e94d */ /* 0x000fea0003800000 */
[----:B------:R-:W-:-:S05]  /*ac570*/  PRMT R6, R7, 0x7632, R6 ;  /* 0x0000763207067816 */ /* 0x000fca0000000006 */
[----:B------:R-:W-:Y:S01]  /*ac580*/  STG.E.U16 desc[UR44][R12.64], R6 ;  /* 0x000000060c007986 */ /* 0x000fe2000c10152c */
[----:B------:R-:W-:Y:S05]  /*ac590*/  EXIT ;  /* 0x000000000000794d */ /* 0x000fea0003800000 */
.L_x_3:
[----:B------:R-:W-:-:S00]  /*ac5a0*/  BRA `(.L_x_3) ;  /* 0xfffffffc00fc7947 */ /* 0x000fc0000383ffff */
[----:B------:R-:W-:-:S00]  /*ac5b0*/  NOP ;  /* 0x0000000000007918 */ /* 0x000fc00000000000 */
        /* <DEDUP_REMOVED lines=12> */
.L_x_4:


//--------------------- .nv.shared.matmul_kernel  --------------------------
	.section	.nv.shared.matmul_kernel,"aw",@nobits
	.sectionflags	@""
	.align	16
	.zero		1024


//--------------------- .nv.shared.reserved.0     --------------------------
	.section	.nv.shared.reserved.0,"aw",@nobits
	.weak		__nv_reservedSMEM_offset_0_alias
	.size		__nv_reservedSMEM_offset_0_alias, 0, 0
	.other		__nv_reservedSMEM_offset_0_alias,@"STO_CUDA_RESERVED_SHARED STV_DEFAULT"
__nv_reservedSMEM_offset_0_alias:
	.zero		0


//--------------------- .nv.constant0.matmul_kernel --------------------------
	.section	.nv.constant0.matmul_kernel,"a",@progbits
	.sectionflags	@""
	.align	4
.nv.constant0.matmul_kernel:
	.zero		608


//--------------------- SYMBOLS --------------------------

	.type		.nv.reservedSmem.offset0,@object
	.size		.nv.reservedSmem.offset0,0x4
